//
// Generated by NVIDIA NVVM Compiler
//
// Compiler Build ID: CL-36424714
// Cuda compilation tools, release 13.0, V13.0.88
// Based on NVVM 20.0.0
//

.version 9.0
.target sm_100
.address_size 64

	// .globl	_Z12print_kernelv
.extern .func  (.param .b32 func_retval0) vprintf
(
	.param .b64 vprintf_param_0,
	.param .b64 vprintf_param_1
)
;
.extern .func __assertfail
(
	.param .b64 __assertfail_param_0,
	.param .b64 __assertfail_param_1,
	.param .b32 __assertfail_param_2,
	.param .b64 __assertfail_param_3,
	.param .b64 __assertfail_param_4
)
;
.global .align 1 .b8 __unnamed_1[33] = {105, 110, 116, 32, 67, 83, 82, 58, 58, 103, 101, 116, 95, 115, 116, 97, 114, 116, 95, 101, 100, 103, 101, 95, 105, 100, 120, 40, 105, 110, 116, 41};
.global .align 1 .b8 __unnamed_2[31] = {105, 110, 116, 32, 67, 83, 82, 58, 58, 103, 101, 116, 95, 101, 110, 100, 95, 101, 100, 103, 101, 95, 105, 100, 120, 40, 105, 110, 116, 41};
.global .align 1 .b8 __unnamed_3[78] = {118, 111, 105, 100, 32, 86, 101, 99, 116, 111, 114, 86, 101, 114, 116, 101, 120, 69, 109, 98, 101, 100, 100, 105, 110, 103, 60, 115, 105, 122, 101, 62, 58, 58, 114, 101, 109, 111, 118, 101, 95, 108, 97, 115, 116, 40, 41, 32, 91, 119, 105, 116, 104, 32, 117, 110, 115, 105, 103, 110, 101, 100, 32, 105, 110, 116, 32, 115, 105, 122, 101, 32, 61, 32, 50, 85, 93};
.global .align 1 .b8 __unnamed_4[78] = {118, 111, 105, 100, 32, 86, 101, 99, 116, 111, 114, 86, 101, 114, 116, 101, 120, 69, 109, 98, 101, 100, 100, 105, 110, 103, 60, 115, 105, 122, 101, 62, 58, 58, 114, 101, 109, 111, 118, 101, 95, 108, 97, 115, 116, 40, 41, 32, 91, 119, 105, 116, 104, 32, 117, 110, 115, 105, 103, 110, 101, 100, 32, 105, 110, 116, 32, 115, 105, 122, 101, 32, 61, 32, 51, 85, 93};
.global .align 1 .b8 __unnamed_5[78] = {118, 111, 105, 100, 32, 86, 101, 99, 116, 111, 114, 86, 101, 114, 116, 101, 120, 69, 109, 98, 101, 100, 100, 105, 110, 103, 60, 115, 105, 122, 101, 62, 58, 58, 114, 101, 109, 111, 118, 101, 95, 108, 97, 115, 116, 40, 41, 32, 91, 119, 105, 116, 104, 32, 117, 110, 115, 105, 103, 110, 101, 100, 32, 105, 110, 116, 32, 115, 105, 122, 101, 32, 61, 32, 52, 85, 93};
.global .align 1 .b8 __unnamed_6[78] = {118, 111, 105, 100, 32, 86, 101, 99, 116, 111, 114, 86, 101, 114, 116, 101, 120, 69, 109, 98, 101, 100, 100, 105, 110, 103, 60, 115, 105, 122, 101, 62, 58, 58, 114, 101, 109, 111, 118, 101, 95, 108, 97, 115, 116, 40, 41, 32, 91, 119, 105, 116, 104, 32, 117, 110, 115, 105, 103, 110, 101, 100, 32, 105, 110, 116, 32, 115, 105, 122, 101, 32, 61, 32, 53, 85, 93};
.global .align 1 .b8 __unnamed_7[78] = {118, 111, 105, 100, 32, 86, 101, 99, 116, 111, 114, 86, 101, 114, 116, 101, 120, 69, 109, 98, 101, 100, 100, 105, 110, 103, 60, 115, 105, 122, 101, 62, 58, 58, 114, 101, 109, 111, 118, 101, 95, 108, 97, 115, 116, 40, 41, 32, 91, 119, 105, 116, 104, 32, 117, 110, 115, 105, 103, 110, 101, 100, 32, 105, 110, 116, 32, 115, 105, 122, 101, 32, 61, 32, 54, 85, 93};
.global .align 1 .b8 __unnamed_8[78] = {118, 111, 105, 100, 32, 86, 101, 99, 116, 111, 114, 86, 101, 114, 116, 101, 120, 69, 109, 98, 101, 100, 100, 105, 110, 103, 60, 115, 105, 122, 101, 62, 58, 58, 114, 101, 109, 111, 118, 101, 95, 108, 97, 115, 116, 40, 41, 32, 91, 119, 105, 116, 104, 32, 117, 110, 115, 105, 103, 110, 101, 100, 32, 105, 110, 116, 32, 115, 105, 122, 101, 32, 61, 32, 55, 85, 93};
.global .align 1 .b8 __unnamed_9[78] = {118, 111, 105, 100, 32, 86, 101, 99, 116, 111, 114, 86, 101, 114, 116, 101, 120, 69, 109, 98, 101, 100, 100, 105, 110, 103, 60, 115, 105, 122, 101, 62, 58, 58, 114, 101, 109, 111, 118, 101, 95, 108, 97, 115, 116, 40, 41, 32, 91, 119, 105, 116, 104, 32, 117, 110, 115, 105, 103, 110, 101, 100, 32, 105, 110, 116, 32, 115, 105, 122, 101, 32, 61, 32, 56, 85, 93};
.global .align 1 .b8 __unnamed_10[78] = {118, 111, 105, 100, 32, 86, 101, 99, 116, 111, 114, 86, 101, 114, 116, 101, 120, 69, 109, 98, 101, 100, 100, 105, 110, 103, 60, 115, 105, 122, 101, 62, 58, 58, 114, 101, 109, 111, 118, 101, 95, 108, 97, 115, 116, 40, 41, 32, 91, 119, 105, 116, 104, 32, 117, 110, 115, 105, 103, 110, 101, 100, 32, 105, 110, 116, 32, 115, 105, 122, 101, 32, 61, 32, 57, 85, 93};
.global .align 1 .b8 $str$3[32] = {72, 101, 108, 108, 111, 32, 102, 114, 111, 109, 32, 98, 108, 111, 99, 107, 32, 37, 100, 44, 32, 116, 104, 114, 101, 97, 100, 32, 37, 100, 10};
.global .align 1 .b8 $str$4[29] = {118, 101, 114, 116, 101, 120, 95, 105, 100, 32, 37, 100, 44, 32, 110, 95, 118, 101, 114, 116, 105, 99, 101, 115, 32, 37, 100, 10};
.global .align 1 .b8 $str$5[6] = {102, 97, 108, 115, 101};
.global .align 1 .b8 $str$6[27] = {47, 116, 109, 112, 47, 115, 97, 115, 115, 95, 99, 117, 95, 57, 100, 117, 112, 114, 106, 100, 50, 47, 107, 46, 99, 117};
.global .align 1 .b8 $str$7[41] = {118, 101, 114, 116, 101, 120, 95, 105, 100, 32, 60, 32, 110, 95, 118, 101, 114, 116, 105, 99, 101, 115, 32, 38, 38, 32, 48, 32, 60, 61, 32, 118, 101, 114, 116, 101, 120, 95, 105, 100};
.global .align 1 .b8 $str$11[16] = {102, 105, 108, 108, 101, 100, 95, 115, 105, 122, 101, 32, 62, 32, 48};

.visible .entry _Z12print_kernelv()
{
	.local .align 8 .b8 	__local_depot0[8];
	.reg .b64 	%SP;
	.reg .b64 	%SPL;
	.reg .b32 	%r<5>;
	.reg .b64 	%rd<5>;

	mov.u64 	%SPL, __local_depot0;
	cvta.local.u64 	%SP, %SPL;
	add.u64 	%rd1, %SP, 0;
	add.u64 	%rd2, %SPL, 0;
	mov.u32 	%r1, %ctaid.x;
	mov.u32 	%r2, %tid.x;
	st.local.v2.u32 	[%rd2], {%r1, %r2};
	mov.u64 	%rd3, $str$3;
	cvta.global.u64 	%rd4, %rd3;
	{ // callseq 0, 0
	.param .b64 param0;
	st.param.b64 	[param0], %rd4;
	.param .b64 param1;
	st.param.b64 	[param1], %rd1;
	.param .b32 retval0;
	call.uni (retval0), 
	vprintf, 
	(
	param0, 
	param1
	);
	ld.param.b32 	%r3, [retval0];
	} // callseq 0
	ret;

}
	// .globl	_Z38run_single_step_vectorvertex_embeddingILm1EEvPviP3CSRS0_PiS0_S3_PV13BUFFER_STATUSS0_S3_S6_PVii
.visible .entry _Z38run_single_step_vectorvertex_embeddingILm1EEvPviP3CSRS0_PiS0_S3_PV13BUFFER_STATUSS0_S3_S6_PVii(
	.param .u64 .ptr .align 1 _Z38run_single_step_vectorvertex_embeddingILm1EEvPviP3CSRS0_PiS0_S3_PV13BUFFER_STATUSS0_S3_S6_PVii_param_0,
	.param .u32 _Z38run_single_step_vectorvertex_embeddingILm1EEvPviP3CSRS0_PiS0_S3_PV13BUFFER_STATUSS0_S3_S6_PVii_param_1,
	.param .u64 .ptr .align 1 _Z38run_single_step_vectorvertex_embeddingILm1EEvPviP3CSRS0_PiS0_S3_PV13BUFFER_STATUSS0_S3_S6_PVii_param_2,
	.param .u64 .ptr .align 1 _Z38run_single_step_vectorvertex_embeddingILm1EEvPviP3CSRS0_PiS0_S3_PV13BUFFER_STATUSS0_S3_S6_PVii_param_3,
	.param .u64 .ptr .align 1 _Z38run_single_step_vectorvertex_embeddingILm1EEvPviP3CSRS0_PiS0_S3_PV13BUFFER_STATUSS0_S3_S6_PVii_param_4,
	.param .u64 .ptr .align 1 _Z38run_single_step_vectorvertex_embeddingILm1EEvPviP3CSRS0_PiS0_S3_PV13BUFFER_STATUSS0_S3_S6_PVii_param_5,
	.param .u64 .ptr .align 1 _Z38run_single_step_vectorvertex_embeddingILm1EEvPviP3CSRS0_PiS0_S3_PV13BUFFER_STATUSS0_S3_S6_PVii_param_6,
	.param .u64 .ptr .align 1 _Z38run_single_step_vectorvertex_embeddingILm1EEvPviP3CSRS0_PiS0_S3_PV13BUFFER_STATUSS0_S3_S6_PVii_param_7,
	.param .u64 .ptr .align 1 _Z38run_single_step_vectorvertex_embeddingILm1EEvPviP3CSRS0_PiS0_S3_PV13BUFFER_STATUSS0_S3_S6_PVii_param_8,
	.param .u64 .ptr .align 1 _Z38run_single_step_vectorvertex_embeddingILm1EEvPviP3CSRS0_PiS0_S3_PV13BUFFER_STATUSS0_S3_S6_PVii_param_9,
	.param .u64 .ptr .align 1 _Z38run_single_step_vectorvertex_embeddingILm1EEvPviP3CSRS0_PiS0_S3_PV13BUFFER_STATUSS0_S3_S6_PVii_param_10,
	.param .u64 .ptr .align 1 _Z38run_single_step_vectorvertex_embeddingILm1EEvPviP3CSRS0_PiS0_S3_PV13BUFFER_STATUSS0_S3_S6_PVii_param_11,
	.param .u32 _Z38run_single_step_vectorvertex_embeddingILm1EEvPviP3CSRS0_PiS0_S3_PV13BUFFER_STATUSS0_S3_S6_PVii_param_12
)
{
	.local .align 8 .b8 	__local_depot1[24];
	.reg .b64 	%SP;
	.reg .b64 	%SPL;
	.reg .pred 	%p<75>;
	.reg .b16 	%rs<118>;
	.reg .b32 	%r<227>;
	.reg .b64 	%rd<194>;

	mov.u64 	%SPL, __local_depot1;
	cvta.local.u64 	%SP, %SPL;
	ld.param.u64 	%rd23, [_Z38run_single_step_vectorvertex_embeddingILm1EEvPviP3CSRS0_PiS0_S3_PV13BUFFER_STATUSS0_S3_S6_PVii_param_0];
	ld.param.u32 	%r93, [_Z38run_single_step_vectorvertex_embeddingILm1EEvPviP3CSRS0_PiS0_S3_PV13BUFFER_STATUSS0_S3_S6_PVii_param_1];
	ld.param.u64 	%rd24, [_Z38run_single_step_vectorvertex_embeddingILm1EEvPviP3CSRS0_PiS0_S3_PV13BUFFER_STATUSS0_S3_S6_PVii_param_2];
	ld.param.u64 	%rd25, [_Z38run_single_step_vectorvertex_embeddingILm1EEvPviP3CSRS0_PiS0_S3_PV13BUFFER_STATUSS0_S3_S6_PVii_param_3];
	ld.param.u64 	%rd26, [_Z38run_single_step_vectorvertex_embeddingILm1EEvPviP3CSRS0_PiS0_S3_PV13BUFFER_STATUSS0_S3_S6_PVii_param_4];
	ld.param.u64 	%rd27, [_Z38run_single_step_vectorvertex_embeddingILm1EEvPviP3CSRS0_PiS0_S3_PV13BUFFER_STATUSS0_S3_S6_PVii_param_5];
	ld.param.u64 	%rd28, [_Z38run_single_step_vectorvertex_embeddingILm1EEvPviP3CSRS0_PiS0_S3_PV13BUFFER_STATUSS0_S3_S6_PVii_param_6];
	ld.param.u64 	%rd29, [_Z38run_single_step_vectorvertex_embeddingILm1EEvPviP3CSRS0_PiS0_S3_PV13BUFFER_STATUSS0_S3_S6_PVii_param_7];
	ld.param.u64 	%rd30, [_Z38run_single_step_vectorvertex_embeddingILm1EEvPviP3CSRS0_PiS0_S3_PV13BUFFER_STATUSS0_S3_S6_PVii_param_8];
	ld.param.u64 	%rd31, [_Z38run_single_step_vectorvertex_embeddingILm1EEvPviP3CSRS0_PiS0_S3_PV13BUFFER_STATUSS0_S3_S6_PVii_param_9];
	ld.param.u64 	%rd32, [_Z38run_single_step_vectorvertex_embeddingILm1EEvPviP3CSRS0_PiS0_S3_PV13BUFFER_STATUSS0_S3_S6_PVii_param_10];
	ld.param.u64 	%rd33, [_Z38run_single_step_vectorvertex_embeddingILm1EEvPviP3CSRS0_PiS0_S3_PV13BUFFER_STATUSS0_S3_S6_PVii_param_11];
	ld.param.u32 	%r92, [_Z38run_single_step_vectorvertex_embeddingILm1EEvPviP3CSRS0_PiS0_S3_PV13BUFFER_STATUSS0_S3_S6_PVii_param_12];
	cvta.to.global.u64 	%rd1, %rd29;
	cvta.to.global.u64 	%rd2, %rd32;
	cvta.to.global.u64 	%rd3, %rd30;
	cvta.to.global.u64 	%rd4, %rd31;
	cvta.to.global.u64 	%rd5, %rd33;
	cvta.to.global.u64 	%rd6, %rd25;
	cvta.to.global.u64 	%rd7, %rd27;
	cvta.to.global.u64 	%rd8, %rd28;
	cvta.to.global.u64 	%rd9, %rd26;
	cvta.to.global.u64 	%rd10, %rd24;
	cvta.to.global.u64 	%rd11, %rd23;
	add.u64 	%rd34, %SP, 0;
	add.u64 	%rd12, %SPL, 0;
	add.u64 	%rd13, %SPL, 0;
	add.u64 	%rd14, %SPL, 8;
	mov.u32 	%r94, %ctaid.x;
	mov.u32 	%r95, %ntid.x;
	mov.u32 	%r96, %tid.x;
	mad.lo.s32 	%r1, %r94, %r95, %r96;
	setp.ge.s32 	%p1, %r1, %r93;
	@%p1 bra 	$L__BB1_98;
	setp.ne.s32 	%p2, %r92, 0;
	@%p2 bra 	$L__BB1_59;
	mov.b32 	%r136, 0;
	st.local.u32 	[%rd14+8], %r136;
	mul.wide.s32 	%rd110, %r1, 8;
	add.s64 	%rd15, %rd11, %rd110;
	ld.global.u32 	%r2, [%rd15+4];
	setp.eq.s32 	%p34, %r2, 0;
	@%p34 bra 	$L__BB1_9;
	and.b32  	%r3, %r2, 3;
	setp.lt.u32 	%p35, %r2, 4;
	mov.b32 	%r193, 0;
	@%p35 bra 	$L__BB1_6;
	and.b32  	%r193, %r2, -4;
	mov.b32 	%r191, 0;
$L__BB1_5:
	mul.wide.u32 	%rd111, %r191, 4;
	add.s64 	%rd112, %rd15, %rd111;
	ld.global.u32 	%r139, [%rd112];
	ld.local.u32 	%r140, [%rd14+8];
	add.s32 	%r141, %r140, 1;
	st.local.u32 	[%rd14+8], %r141;
	mul.wide.u32 	%rd113, %r140, 4;
	add.s64 	%rd114, %rd14, %rd113;
	st.local.u32 	[%rd114], %r139;
	ld.global.u32 	%r142, [%rd112+4];
	ld.local.u32 	%r143, [%rd14+8];
	add.s32 	%r144, %r143, 1;
	st.local.u32 	[%rd14+8], %r144;
	mul.wide.u32 	%rd115, %r143, 4;
	add.s64 	%rd116, %rd14, %rd115;
	st.local.u32 	[%rd116], %r142;
	ld.global.u32 	%r145, [%rd112+8];
	ld.local.u32 	%r146, [%rd14+8];
	add.s32 	%r147, %r146, 1;
	st.local.u32 	[%rd14+8], %r147;
	mul.wide.u32 	%rd117, %r146, 4;
	add.s64 	%rd118, %rd14, %rd117;
	st.local.u32 	[%rd118], %r145;
	ld.global.u32 	%r148, [%rd112+12];
	ld.local.u32 	%r149, [%rd14+8];
	add.s32 	%r150, %r149, 1;
	st.local.u32 	[%rd14+8], %r150;
	mul.wide.u32 	%rd119, %r149, 4;
	add.s64 	%rd120, %rd14, %rd119;
	st.local.u32 	[%rd120], %r148;
	add.s32 	%r191, %r191, 4;
	setp.ne.s32 	%p36, %r191, %r193;
	@%p36 bra 	$L__BB1_5;
$L__BB1_6:
	setp.eq.s32 	%p37, %r3, 0;
	@%p37 bra 	$L__BB1_9;
	mov.b32 	%r194, 0;
$L__BB1_8:
	.pragma "nounroll";
	mul.wide.u32 	%rd121, %r193, 4;
	add.s64 	%rd122, %rd15, %rd121;
	ld.global.u32 	%r152, [%rd122];
	ld.local.u32 	%r153, [%rd14+8];
	add.s32 	%r154, %r153, 1;
	st.local.u32 	[%rd14+8], %r154;
	mul.wide.u32 	%rd123, %r153, 4;
	add.s64 	%rd124, %rd14, %rd123;
	st.local.u32 	[%rd124], %r152;
	add.s32 	%r193, %r193, 1;
	add.s32 	%r194, %r194, 1;
	setp.ne.s32 	%p38, %r194, %r3;
	@%p38 bra 	$L__BB1_8;
$L__BB1_9:
	ld.local.u32 	%r209, [%rd14+8];
	setp.eq.s32 	%p39, %r209, 0;
	@%p39 bra 	$L__BB1_98;
	mov.b32 	%r196, 0;
	mov.u64 	%rd127, $str$4;
	mov.u64 	%rd130, $str$5;
	mov.u64 	%rd132, $str$6;
	mov.u64 	%rd134, __unnamed_1;
$L__BB1_11:
	mul.wide.u32 	%rd125, %r196, 4;
	add.s64 	%rd126, %rd14, %rd125;
	ld.local.u32 	%r15, [%rd126];
	ld.global.u32 	%r16, [%rd10+89288];
	setp.lt.s32 	%p40, %r15, %r16;
	setp.gt.s32 	%p41, %r15, -1;
	and.pred  	%p42, %p41, %p40;
	@%p42 bra 	$L__BB1_13;
	st.local.v2.u32 	[%rd13], {%r15, %r16};
	cvta.global.u64 	%rd128, %rd127;
	{ // callseq 8, 0
	.param .b64 param0;
	st.param.b64 	[param0], %rd128;
	.param .b64 param1;
	st.param.b64 	[param1], %rd34;
	.param .b32 retval0;
	call.uni (retval0), 
	vprintf, 
	(
	param0, 
	param1
	);
	ld.param.b32 	%r156, [retval0];
	} // callseq 8
	cvta.global.u64 	%rd131, %rd130;
	cvta.global.u64 	%rd133, %rd132;
	cvta.global.u64 	%rd135, %rd134;
	{ // callseq 9, 0
	.param .b64 param0;
	st.param.b64 	[param0], %rd131;
	.param .b64 param1;
	st.param.b64 	[param1], %rd133;
	.param .b32 param2;
	st.param.b32 	[param2], 184;
	.param .b64 param3;
	st.param.b64 	[param3], %rd135;
	.param .b64 param4;
	st.param.b64 	[param4], 1;
	call.uni 
	__assertfail, 
	(
	param0, 
	param1, 
	param2, 
	param3, 
	param4
	);
	} // callseq 9
$L__BB1_13:
	mul.wide.s32 	%rd136, %r15, 16;
	add.s64 	%rd137, %rd10, %rd136;
	add.s64 	%rd16, %rd137, 8;
	ld.global.u32 	%r200, [%rd137+8];
$L__BB1_14:
	ld.global.u32 	%r158, [%rd10+89288];
	setp.lt.s32 	%p44, %r15, %r158;
	and.pred  	%p45, %p41, %p44;
	@%p45 bra 	$L__BB1_16;
	mov.u64 	%rd138, $str$7;
	cvta.global.u64 	%rd139, %rd138;
	mov.u64 	%rd140, $str$6;
	cvta.global.u64 	%rd141, %rd140;
	mov.u64 	%rd142, __unnamed_2;
	cvta.global.u64 	%rd143, %rd142;
	{ // callseq 10, 0
	.param .b64 param0;
	st.param.b64 	[param0], %rd139;
	.param .b64 param1;
	st.param.b64 	[param1], %rd141;
	.param .b32 param2;
	st.param.b32 	[param2], 192;
	.param .b64 param3;
	st.param.b64 	[param3], %rd143;
	.param .b64 param4;
	st.param.b64 	[param4], 1;
	call.uni 
	__assertfail, 
	(
	param0, 
	param1, 
	param2, 
	param3, 
	param4
	);
	} // callseq 10
$L__BB1_16:
	ld.global.u32 	%r159, [%rd16+4];
	setp.gt.s32 	%p46, %r200, %r159;
	@%p46 bra 	$L__BB1_58;
	mul.wide.s32 	%rd144, %r200, 4;
	add.s64 	%rd145, %rd10, %rd144;
	ld.global.u32 	%r22, [%rd145+52992];
	ld.local.u32 	%r160, [%rd14];
	setp.gt.s32 	%p47, %r160, %r22;
	@%p47 bra 	$L__BB1_57;
	setp.eq.s32 	%p48, %r209, 0;
	@%p48 bra 	$L__BB1_22;
	max.u32 	%r161, %r209, 1;
	neg.s32 	%r201, %r161;
	mov.u64 	%rd193, %rd14;
$L__BB1_20:
	ld.local.u32 	%r162, [%rd193];
	setp.eq.s32 	%p49, %r162, %r22;
	@%p49 bra 	$L__BB1_57;
	add.s32 	%r201, %r201, 1;
	setp.ne.s32 	%p50, %r201, 0;
	add.s64 	%rd193, %rd193, 4;
	@%p50 bra 	$L__BB1_20;
$L__BB1_22:
	add.s32 	%r163, %r209, 1;
	st.local.u32 	[%rd14+8], %r163;
	mul.wide.u32 	%rd146, %r209, 4;
	add.s64 	%rd147, %rd14, %rd146;
	st.local.u32 	[%rd147], %r22;
	ld.local.u32 	%r26, [%rd14+8];
	setp.eq.s32 	%p51, %r26, 0;
	cvt.u16.u32 	%rs6, %r26;
	shr.u16 	%rs2, %rs6, 8;
	{ .reg .b16 tmp; mov.b32 {tmp, %rs15}, %r26; }
	shr.u32 	%r164, %r26, 24;
	cvt.u16.u32 	%rs14, %r164;
	shr.u32 	%r165, %r26, 8;
	cvt.u16.u32 	%rs16, %r165;
	@%p51 bra 	$L__BB1_35;
	mov.b32 	%r202, 0;
$L__BB1_24:
	mul.wide.u32 	%rd148, %r202, 4;
	add.s64 	%rd149, %rd14, %rd148;
	ld.local.u32 	%r28, [%rd149];
	mul.wide.s32 	%rd150, %r28, 16;
	add.s64 	%rd151, %rd10, %rd150;
	add.s64 	%rd19, %rd151, 8;
	mov.b32 	%r203, 0;
$L__BB1_25:
	mul.wide.u32 	%rd152, %r203, 4;
	add.s64 	%rd153, %rd14, %rd152;
	ld.local.u32 	%r30, [%rd153];
	setp.eq.s32 	%p52, %r28, %r30;
	@%p52 bra 	$L__BB1_33;
	setp.gt.s32 	%p53, %r28, -1;
	ld.global.u32 	%r31, [%rd10+89288];
	setp.lt.s32 	%p54, %r28, %r31;
	and.pred  	%p55, %p53, %p54;
	@%p55 bra 	$L__BB1_28;
	st.local.v2.u32 	[%rd12], {%r28, %r31};
	mov.u64 	%rd154, $str$4;
	cvta.global.u64 	%rd155, %rd154;
	add.u64 	%rd156, %SP, 0;
	{ // callseq 11, 0
	.param .b64 param0;
	st.param.b64 	[param0], %rd155;
	.param .b64 param1;
	st.param.b64 	[param1], %rd156;
	.param .b32 retval0;
	call.uni (retval0), 
	vprintf, 
	(
	param0, 
	param1
	);
	ld.param.b32 	%r168, [retval0];
	} // callseq 11
	mov.u64 	%rd157, $str$5;
	cvta.global.u64 	%rd158, %rd157;
	mov.u64 	%rd159, $str$6;
	cvta.global.u64 	%rd160, %rd159;
	mov.u64 	%rd161, __unnamed_1;
	cvta.global.u64 	%rd162, %rd161;
	{ // callseq 12, 0
	.param .b64 param0;
	st.param.b64 	[param0], %rd158;
	.param .b64 param1;
	st.param.b64 	[param1], %rd160;
	.param .b32 param2;
	st.param.b32 	[param2], 184;
	.param .b64 param3;
	st.param.b64 	[param3], %rd162;
	.param .b64 param4;
	st.param.b64 	[param4], 1;
	call.uni 
	__assertfail, 
	(
	param0, 
	param1, 
	param2, 
	param3, 
	param4
	);
	} // callseq 12
$L__BB1_28:
	ld.global.u32 	%r204, [%rd19];
$L__BB1_29:
	ld.global.u32 	%r170, [%rd10+89288];
	setp.lt.s32 	%p57, %r28, %r170;
	and.pred  	%p58, %p53, %p57;
	@%p58 bra 	$L__BB1_31;
	mov.u64 	%rd163, $str$7;
	cvta.global.u64 	%rd164, %rd163;
	mov.u64 	%rd165, $str$6;
	cvta.global.u64 	%rd166, %rd165;
	mov.u64 	%rd167, __unnamed_2;
	cvta.global.u64 	%rd168, %rd167;
	{ // callseq 13, 0
	.param .b64 param0;
	st.param.b64 	[param0], %rd164;
	.param .b64 param1;
	st.param.b64 	[param1], %rd166;
	.param .b32 param2;
	st.param.b32 	[param2], 192;
	.param .b64 param3;
	st.param.b64 	[param3], %rd168;
	.param .b64 param4;
	st.param.b64 	[param4], 1;
	call.uni 
	__assertfail, 
	(
	param0, 
	param1, 
	param2, 
	param3, 
	param4
	);
	} // callseq 13
$L__BB1_31:
	ld.global.u32 	%r171, [%rd19+4];
	setp.gt.s32 	%p59, %r204, %r171;
	@%p59 bra 	$L__BB1_54;
	mul.wide.s32 	%rd169, %r204, 4;
	add.s64 	%rd170, %rd10, %rd169;
	ld.global.u32 	%r172, [%rd170+52992];
	setp.ne.s32 	%p60, %r172, %r30;
	add.s32 	%r204, %r204, 1;
	@%p60 bra 	$L__BB1_29;
$L__BB1_33:
	add.s32 	%r203, %r203, 1;
	setp.ne.s32 	%p61, %r203, %r26;
	@%p61 bra 	$L__BB1_25;
	add.s32 	%r202, %r202, 1;
	setp.ne.s32 	%p62, %r202, %r26;
	@%p62 bra 	$L__BB1_24;
$L__BB1_35:
	ld.volatile.global.u32 	%r173, [%rd5];
	setp.eq.s32 	%p63, %r173, 0;
	@%p63 bra 	$L__BB1_42;
	setp.ne.s32 	%p64, %r173, 1;
	@%p64 bra 	$L__BB1_54;
	atom.global.add.u32 	%r37, [%rd9], 1;
	atom.global.add.u32 	%r38, [%rd4], 1;
	setp.gt.u32 	%p65, %r38, 11184809;
	@%p65 bra 	$L__BB1_39;
	mul.wide.s32 	%rd171, %r37, 12;
	add.s64 	%rd172, %rd6, %rd171;
	ld.local.u8 	%rs18, [%rd14];
	ld.local.v2.u8 	{%rs19, %rs20}, [%rd14];
	ld.local.u8 	%rs21, [%rd14+2];
	ld.local.v2.u8 	{%rs22, %rs23}, [%rd14+2];
	ld.local.u8 	%rs24, [%rd14+4];
	ld.local.v2.u8 	{%rs25, %rs26}, [%rd14+4];
	ld.local.u8 	%rs27, [%rd14+6];
	ld.local.v2.u8 	{%rs28, %rs29}, [%rd14+6];
	st.global.u8 	[%rd172], %rs18;
	st.global.u8 	[%rd172+1], %rs20;
	st.global.u8 	[%rd172+2], %rs21;
	st.global.u8 	[%rd172+3], %rs23;
	st.global.u8 	[%rd172+4], %rs24;
	st.global.u8 	[%rd172+5], %rs26;
	st.global.u8 	[%rd172+6], %rs27;
	st.global.u8 	[%rd172+7], %rs29;
	st.global.u8 	[%rd172+8], %rs6;
	cvt.u16.u32 	%rs30, %r26;
	shr.u16 	%rs31, %rs30, 8;
	st.global.u8 	[%rd172+9], %rs31;
	st.global.u8 	[%rd172+10], %rs15;
	st.global.u8 	[%rd172+11], %rs14;
	mul.wide.u32 	%rd173, %r38, 12;
	add.s64 	%rd174, %rd3, %rd173;
	shl.b16 	%rs32, %rs20, 8;
	or.b16  	%rs33, %rs19, %rs32;
	shr.u16 	%rs34, %rs33, 8;
	shl.b16 	%rs35, %rs23, 8;
	or.b16  	%rs36, %rs22, %rs35;
	shr.u16 	%rs37, %rs36, 8;
	shl.b16 	%rs38, %rs26, 8;
	or.b16  	%rs39, %rs25, %rs38;
	shr.u16 	%rs40, %rs39, 8;
	shl.b16 	%rs41, %rs29, 8;
	or.b16  	%rs42, %rs28, %rs41;
	shr.u16 	%rs43, %rs42, 8;
	st.global.u8 	[%rd174], %rs19;
	st.global.u8 	[%rd174+1], %rs34;
	st.global.u8 	[%rd174+2], %rs22;
	st.global.u8 	[%rd174+3], %rs37;
	st.global.u8 	[%rd174+4], %rs25;
	st.global.u8 	[%rd174+5], %rs40;
	st.global.u8 	[%rd174+6], %rs28;
	st.global.u8 	[%rd174+7], %rs43;
	st.global.u8 	[%rd174+8], %rs6;
	st.global.u8 	[%rd174+9], %rs16;
	st.global.u8 	[%rd174+10], %rs15;
	st.global.u8 	[%rd174+11], %rs14;
	bra.uni 	$L__BB1_54;
$L__BB1_39:
	atom.global.add.u32 	%r174, [%rd4], -1;
	mov.b32 	%r175, 0;
	st.volatile.global.u32 	[%rd5], %r175;
	mov.b32 	%r176, 1;
	st.volatile.global.u32 	[%rd2], %r176;
$L__BB1_40:
	ld.volatile.global.u32 	%r177, [%rd1];
	setp.eq.s32 	%p66, %r177, 1;
	@%p66 bra 	$L__BB1_40;
	mov.b32 	%r178, 0;
	st.volatile.global.u32 	[%rd1], %r178;
	atom.global.add.u32 	%r179, [%rd8], 1;
	mul.wide.s32 	%rd175, %r37, 12;
	add.s64 	%rd176, %rd6, %rd175;
	ld.local.u8 	%rs44, [%rd14];
	ld.local.v2.u8 	{%rs45, %rs46}, [%rd14];
	ld.local.u8 	%rs47, [%rd14+2];
	ld.local.v2.u8 	{%rs48, %rs49}, [%rd14+2];
	ld.local.u8 	%rs50, [%rd14+4];
	ld.local.v2.u8 	{%rs51, %rs52}, [%rd14+4];
	ld.local.u8 	%rs53, [%rd14+6];
	ld.local.v2.u8 	{%rs54, %rs55}, [%rd14+6];
	st.global.u8 	[%rd176], %rs44;
	st.global.u8 	[%rd176+1], %rs46;
	st.global.u8 	[%rd176+2], %rs47;
	st.global.u8 	[%rd176+3], %rs49;
	st.global.u8 	[%rd176+4], %rs50;
	st.global.u8 	[%rd176+5], %rs52;
	st.global.u8 	[%rd176+6], %rs53;
	st.global.u8 	[%rd176+7], %rs55;
	st.global.u8 	[%rd176+8], %rs6;
	st.global.u8 	[%rd176+9], %rs2;
	st.global.u8 	[%rd176+10], %rs15;
	st.global.u8 	[%rd176+11], %rs14;
	mul.wide.s32 	%rd177, %r179, 12;
	add.s64 	%rd178, %rd7, %rd177;
	shl.b16 	%rs56, %rs46, 8;
	or.b16  	%rs57, %rs45, %rs56;
	shr.u16 	%rs58, %rs57, 8;
	shl.b16 	%rs59, %rs49, 8;
	or.b16  	%rs60, %rs48, %rs59;
	shr.u16 	%rs61, %rs60, 8;
	shl.b16 	%rs62, %rs52, 8;
	or.b16  	%rs63, %rs51, %rs62;
	shr.u16 	%rs64, %rs63, 8;
	shl.b16 	%rs65, %rs55, 8;
	or.b16  	%rs66, %rs54, %rs65;
	shr.u16 	%rs67, %rs66, 8;
	st.global.u8 	[%rd178], %rs45;
	st.global.u8 	[%rd178+1], %rs58;
	st.global.u8 	[%rd178+2], %rs48;
	st.global.u8 	[%rd178+3], %rs61;
	st.global.u8 	[%rd178+4], %rs51;
	st.global.u8 	[%rd178+5], %rs64;
	st.global.u8 	[%rd178+6], %rs54;
	st.global.u8 	[%rd178+7], %rs67;
	st.global.u8 	[%rd178+8], %r26;
	st.global.u8 	[%rd178+9], %rs16;
	st.global.u8 	[%rd178+10], %rs15;
	st.global.u8 	[%rd178+11], %rs14;
	bra.uni 	$L__BB1_54;
$L__BB1_42:
	atom.global.add.u32 	%r39, [%rd9], 1;
	atom.global.add.u32 	%r206, [%rd8], 1;
	setp.lt.u32 	%p67, %r206, 11184810;
	@%p67 bra 	$L__BB1_51;
$L__BB1_43:
	ld.volatile.global.u32 	%r180, [%rd5];
	setp.eq.s32 	%p68, %r180, 0;
	@%p68 bra 	$L__BB1_47;
	atom.global.add.u32 	%r181, [%rd4], -1;
	mov.b32 	%r182, 0;
	st.volatile.global.u32 	[%rd5], %r182;
	mov.b32 	%r183, 1;
	st.volatile.global.u32 	[%rd2], %r183;
$L__BB1_45:
	ld.volatile.global.u32 	%r184, [%rd1];
	setp.eq.s32 	%p69, %r184, 1;
	@%p69 bra 	$L__BB1_45;
	mov.b32 	%r185, 0;
	st.volatile.global.u32 	[%rd1], %r185;
	atom.global.add.u32 	%r206, [%rd8], 1;
	bra.uni 	$L__BB1_50;
$L__BB1_47:
	atom.global.add.u32 	%r186, [%rd8], -1;
	mov.b32 	%r187, 1;
	st.volatile.global.u32 	[%rd5], %r187;
	st.volatile.global.u32 	[%rd1], %r187;
$L__BB1_48:
	ld.volatile.global.u32 	%r188, [%rd2];
	setp.eq.s32 	%p70, %r188, 1;
	@%p70 bra 	$L__BB1_48;
	mov.b32 	%r189, 0;
	st.volatile.global.u32 	[%rd2], %r189;
	atom.global.add.u32 	%r206, [%rd4], 1;
$L__BB1_50:
	setp.gt.u32 	%p71, %r206, 11184809;
	@%p71 bra 	$L__BB1_43;
$L__BB1_51:
	ld.volatile.global.u32 	%r190, [%rd5];
	setp.eq.s32 	%p72, %r190, 1;
	@%p72 bra 	$L__BB1_53;
	mul.wide.s32 	%rd179, %r39, 12;
	add.s64 	%rd180, %rd6, %rd179;
	ld.local.u8 	%rs68, [%rd14];
	ld.local.v2.u8 	{%rs69, %rs70}, [%rd14];
	ld.local.u8 	%rs71, [%rd14+2];
	ld.local.v2.u8 	{%rs72, %rs73}, [%rd14+2];
	ld.local.u8 	%rs74, [%rd14+4];
	ld.local.v2.u8 	{%rs75, %rs76}, [%rd14+4];
	ld.local.u8 	%rs77, [%rd14+6];
	ld.local.v2.u8 	{%rs78, %rs79}, [%rd14+6];
	st.global.u8 	[%rd180], %rs68;
	st.global.u8 	[%rd180+1], %rs70;
	st.global.u8 	[%rd180+2], %rs71;
	st.global.u8 	[%rd180+3], %rs73;
	st.global.u8 	[%rd180+4], %rs74;
	st.global.u8 	[%rd180+5], %rs76;
	st.global.u8 	[%rd180+6], %rs77;
	st.global.u8 	[%rd180+7], %rs79;
	st.global.u8 	[%rd180+8], %rs6;
	cvt.u16.u32 	%rs80, %r26;
	shr.u16 	%rs81, %rs80, 8;
	st.global.u8 	[%rd180+9], %rs81;
	st.global.u8 	[%rd180+10], %rs15;
	st.global.u8 	[%rd180+11], %rs14;
	mul.wide.u32 	%rd181, %r206, 12;
	add.s64 	%rd182, %rd7, %rd181;
	shl.b16 	%rs82, %rs70, 8;
	or.b16  	%rs83, %rs69, %rs82;
	shr.u16 	%rs84, %rs83, 8;
	shl.b16 	%rs85, %rs73, 8;
	or.b16  	%rs86, %rs72, %rs85;
	shr.u16 	%rs87, %rs86, 8;
	shl.b16 	%rs88, %rs76, 8;
	or.b16  	%rs89, %rs75, %rs88;
	shr.u16 	%rs90, %rs89, 8;
	shl.b16 	%rs91, %rs79, 8;
	or.b16  	%rs92, %rs78, %rs91;
	shr.u16 	%rs93, %rs92, 8;
	st.global.u8 	[%rd182], %rs69;
	st.global.u8 	[%rd182+1], %rs84;
	st.global.u8 	[%rd182+2], %rs72;
	st.global.u8 	[%rd182+3], %rs87;
	st.global.u8 	[%rd182+4], %rs75;
	st.global.u8 	[%rd182+5], %rs90;
	st.global.u8 	[%rd182+6], %rs78;
	st.global.u8 	[%rd182+7], %rs93;
	st.global.u8 	[%rd182+8], %rs6;
	st.global.u8 	[%rd182+9], %rs16;
	st.global.u8 	[%rd182+10], %rs15;
	st.global.u8 	[%rd182+11], %rs14;
	bra.uni 	$L__BB1_54;
$L__BB1_53:
	mul.wide.s32 	%rd183, %r39, 12;
	add.s64 	%rd184, %rd6, %rd183;
	ld.local.u8 	%rs94, [%rd14];
	ld.local.v2.u8 	{%rs95, %rs96}, [%rd14];
	ld.local.u8 	%rs97, [%rd14+2];
	ld.local.v2.u8 	{%rs98, %rs99}, [%rd14+2];
	ld.local.u8 	%rs100, [%rd14+4];
	ld.local.v2.u8 	{%rs101, %rs102}, [%rd14+4];
	ld.local.u8 	%rs103, [%rd14+6];
	ld.local.v2.u8 	{%rs104, %rs105}, [%rd14+6];
	st.global.u8 	[%rd184], %rs94;
	st.global.u8 	[%rd184+1], %rs96;
	st.global.u8 	[%rd184+2], %rs97;
	st.global.u8 	[%rd184+3], %rs99;
	st.global.u8 	[%rd184+4], %rs100;
	st.global.u8 	[%rd184+5], %rs102;
	st.global.u8 	[%rd184+6], %rs103;
	st.global.u8 	[%rd184+7], %rs105;
	st.global.u8 	[%rd184+8], %rs6;
	st.global.u8 	[%rd184+9], %rs2;
	st.global.u8 	[%rd184+10], %rs15;
	st.global.u8 	[%rd184+11], %rs14;
	mul.wide.u32 	%rd185, %r206, 12;
	add.s64 	%rd186, %rd3, %rd185;
	shl.b16 	%rs106, %rs96, 8;
	or.b16  	%rs107, %rs95, %rs106;
	shr.u16 	%rs108, %rs107, 8;
	shl.b16 	%rs109, %rs99, 8;
	or.b16  	%rs110, %rs98, %rs109;
	shr.u16 	%rs111, %rs110, 8;
	shl.b16 	%rs112, %rs102, 8;
	or.b16  	%rs113, %rs101, %rs112;
	shr.u16 	%rs114, %rs113, 8;
	shl.b16 	%rs115, %rs105, 8;
	or.b16  	%rs116, %rs104, %rs115;
	shr.u16 	%rs117, %rs116, 8;
	st.global.u8 	[%rd186], %rs95;
	st.global.u8 	[%rd186+1], %rs108;
	st.global.u8 	[%rd186+2], %rs98;
	st.global.u8 	[%rd186+3], %rs111;
	st.global.u8 	[%rd186+4], %rs101;
	st.global.u8 	[%rd186+5], %rs114;
	st.global.u8 	[%rd186+6], %rs104;
	st.global.u8 	[%rd186+7], %rs117;
	st.global.u8 	[%rd186+8], %rs6;
	st.global.u8 	[%rd186+9], %rs16;
	st.global.u8 	[%rd186+10], %rs15;
	st.global.u8 	[%rd186+11], %rs14;
$L__BB1_54:
	setp.ne.s32 	%p73, %r26, 0;
	@%p73 bra 	$L__BB1_56;
	mov.u64 	%rd187, $str$11;
	cvta.global.u64 	%rd188, %rd187;
	mov.u64 	%rd189, $str$6;
	cvta.global.u64 	%rd190, %rd189;
	mov.u64 	%rd191, __unnamed_3;
	cvta.global.u64 	%rd192, %rd191;
	{ // callseq 14, 0
	.param .b64 param0;
	st.param.b64 	[param0], %rd188;
	.param .b64 param1;
	st.param.b64 	[param1], %rd190;
	.param .b32 param2;
	st.param.b32 	[param2], 509;
	.param .b64 param3;
	st.param.b64 	[param3], %rd192;
	.param .b64 param4;
	st.param.b64 	[param4], 1;
	call.uni 
	__assertfail, 
	(
	param0, 
	param1, 
	param2, 
	param3, 
	param4
	);
	} // callseq 14
$L__BB1_56:
	add.s32 	%r209, %r26, -1;
	st.local.u32 	[%rd14+8], %r209;
$L__BB1_57:
	add.s32 	%r200, %r200, 1;
	bra.uni 	$L__BB1_14;
$L__BB1_58:
	add.s32 	%r196, %r196, 1;
	setp.gt.u32 	%p74, %r209, %r196;
	@%p74 bra 	$L__BB1_11;
	bra.uni 	$L__BB1_98;
$L__BB1_59:
	mov.b32 	%r97, 0;
	st.local.u32 	[%rd14+8], %r97;
	mul.wide.s32 	%rd37, %r1, 8;
	add.s64 	%rd20, %rd11, %rd37;
	ld.global.u32 	%r51, [%rd20+4];
	setp.eq.s32 	%p3, %r51, 0;
	@%p3 bra 	$L__BB1_66;
	and.b32  	%r52, %r51, 3;
	setp.lt.u32 	%p4, %r51, 4;
	mov.b32 	%r210, 0;
	@%p4 bra 	$L__BB1_63;
	and.b32  	%r210, %r51, -4;
	mov.b32 	%r213, 0;
$L__BB1_62:
	mul.wide.u32 	%rd38, %r213, 4;
	add.s64 	%rd39, %rd20, %rd38;
	ld.global.u32 	%r100, [%rd39];
	ld.local.u32 	%r101, [%rd14+8];
	add.s32 	%r102, %r101, 1;
	st.local.u32 	[%rd14+8], %r102;
	mul.wide.u32 	%rd40, %r101, 4;
	add.s64 	%rd41, %rd14, %rd40;
	st.local.u32 	[%rd41], %r100;
	ld.global.u32 	%r103, [%rd39+4];
	ld.local.u32 	%r104, [%rd14+8];
	add.s32 	%r105, %r104, 1;
	st.local.u32 	[%rd14+8], %r105;
	mul.wide.u32 	%rd42, %r104, 4;
	add.s64 	%rd43, %rd14, %rd42;
	st.local.u32 	[%rd43], %r103;
	ld.global.u32 	%r106, [%rd39+8];
	ld.local.u32 	%r107, [%rd14+8];
	add.s32 	%r108, %r107, 1;
	st.local.u32 	[%rd14+8], %r108;
	mul.wide.u32 	%rd44, %r107, 4;
	add.s64 	%rd45, %rd14, %rd44;
	st.local.u32 	[%rd45], %r106;
	ld.global.u32 	%r109, [%rd39+12];
	ld.local.u32 	%r110, [%rd14+8];
	add.s32 	%r111, %r110, 1;
	st.local.u32 	[%rd14+8], %r111;
	mul.wide.u32 	%rd46, %r110, 4;
	add.s64 	%rd47, %rd14, %rd46;
	st.local.u32 	[%rd47], %r109;
	add.s32 	%r213, %r213, 4;
	setp.eq.s32 	%p5, %r213, %r210;
	@%p5 bra 	$L__BB1_63;
	bra.uni 	$L__BB1_62;
$L__BB1_63:
	setp.eq.s32 	%p6, %r52, 0;
	@%p6 bra 	$L__BB1_66;
	mov.b32 	%r212, 0;
$L__BB1_65:
	.pragma "nounroll";
	mul.wide.u32 	%rd48, %r210, 4;
	add.s64 	%rd49, %rd20, %rd48;
	ld.global.u32 	%r113, [%rd49];
	ld.local.u32 	%r114, [%rd14+8];
	add.s32 	%r115, %r114, 1;
	st.local.u32 	[%rd14+8], %r115;
	mul.wide.u32 	%rd50, %r114, 4;
	add.s64 	%rd51, %rd14, %rd50;
	st.local.u32 	[%rd51], %r113;
	add.s32 	%r210, %r210, 1;
	add.s32 	%r212, %r212, 1;
	setp.ne.s32 	%p7, %r212, %r52;
	@%p7 bra 	$L__BB1_65;
$L__BB1_66:
	ld.local.u32 	%r226, [%rd14+8];
	setp.eq.s32 	%p8, %r226, 0;
	@%p8 bra 	$L__BB1_98;
	mov.b32 	%r215, 0;
	mov.u64 	%rd54, $str$4;
	mov.u64 	%rd57, $str$5;
	mov.u64 	%rd59, $str$6;
	mov.u64 	%rd61, __unnamed_1;
$L__BB1_68:
	mul.wide.u32 	%rd52, %r215, 4;
	add.s64 	%rd53, %rd14, %rd52;
	ld.local.u32 	%r64, [%rd53];
	ld.global.u32 	%r65, [%rd10+89288];
	setp.lt.s32 	%p9, %r64, %r65;
	setp.gt.s32 	%p10, %r64, -1;
	and.pred  	%p11, %p10, %p9;
	@%p11 bra 	$L__BB1_70;
	st.local.v2.u32 	[%rd13], {%r64, %r65};
	cvta.global.u64 	%rd55, %rd54;
	{ // callseq 1, 0
	.param .b64 param0;
	st.param.b64 	[param0], %rd55;
	.param .b64 param1;
	st.param.b64 	[param1], %rd34;
	.param .b32 retval0;
	call.uni (retval0), 
	vprintf, 
	(
	param0, 
	param1
	);
	ld.param.b32 	%r117, [retval0];
	} // callseq 1
	cvta.global.u64 	%rd58, %rd57;
	cvta.global.u64 	%rd60, %rd59;
	cvta.global.u64 	%rd62, %rd61;
	{ // callseq 2, 0
	.param .b64 param0;
	st.param.b64 	[param0], %rd58;
	.param .b64 param1;
	st.param.b64 	[param1], %rd60;
	.param .b32 param2;
	st.param.b32 	[param2], 184;
	.param .b64 param3;
	st.param.b64 	[param3], %rd62;
	.param .b64 param4;
	st.param.b64 	[param4], 1;
	call.uni 
	__assertfail, 
	(
	param0, 
	param1, 
	param2, 
	param3, 
	param4
	);
	} // callseq 2
$L__BB1_70:
	mul.wide.s32 	%rd63, %r64, 16;
	add.s64 	%rd64, %rd10, %rd63;
	add.s64 	%rd21, %rd64, 8;
	ld.global.u32 	%r219, [%rd64+8];
$L__BB1_71:
	setp.gt.s32 	%p12, %r64, -1;
	ld.global.u32 	%r119, [%rd10+89288];
	setp.lt.s32 	%p13, %r64, %r119;
	and.pred  	%p14, %p12, %p13;
	@%p14 bra 	$L__BB1_73;
	mov.u64 	%rd65, $str$7;
	cvta.global.u64 	%rd66, %rd65;
	mov.u64 	%rd67, $str$6;
	cvta.global.u64 	%rd68, %rd67;
	mov.u64 	%rd69, __unnamed_2;
	cvta.global.u64 	%rd70, %rd69;
	{ // callseq 3, 0
	.param .b64 param0;
	st.param.b64 	[param0], %rd66;
	.param .b64 param1;
	st.param.b64 	[param1], %rd68;
	.param .b32 param2;
	st.param.b32 	[param2], 192;
	.param .b64 param3;
	st.param.b64 	[param3], %rd70;
	.param .b64 param4;
	st.param.b64 	[param4], 1;
	call.uni 
	__assertfail, 
	(
	param0, 
	param1, 
	param2, 
	param3, 
	param4
	);
	} // callseq 3
$L__BB1_73:
	ld.global.u32 	%r120, [%rd21+4];
	setp.gt.s32 	%p15, %r219, %r120;
	@%p15 bra 	$L__BB1_97;
	mul.wide.s32 	%rd71, %r219, 4;
	add.s64 	%rd72, %rd10, %rd71;
	ld.global.u32 	%r71, [%rd72+52992];
	ld.local.u32 	%r121, [%rd14];
	setp.gt.s32 	%p16, %r121, %r71;
	@%p16 bra 	$L__BB1_96;
	setp.eq.s32 	%p17, %r226, 0;
	@%p17 bra 	$L__BB1_79;
	max.u32 	%r72, %r226, 1;
	mov.b32 	%r220, 0;
	bra.uni 	$L__BB1_78;
$L__BB1_77:
	add.s32 	%r220, %r220, 1;
	setp.eq.s32 	%p19, %r220, %r72;
	@%p19 bra 	$L__BB1_79;
$L__BB1_78:
	mul.wide.u32 	%rd73, %r220, 4;
	add.s64 	%rd74, %rd14, %rd73;
	ld.local.u32 	%r123, [%rd74];
	setp.eq.s32 	%p18, %r123, %r71;
	@%p18 bra 	$L__BB1_96;
	bra.uni 	$L__BB1_77;
$L__BB1_79:
	add.s32 	%r124, %r226, 1;
	st.local.u32 	[%rd14+8], %r124;
	mul.wide.u32 	%rd75, %r226, 4;
	add.s64 	%rd76, %rd14, %rd75;
	st.local.u32 	[%rd76], %r71;
	ld.local.u32 	%r75, [%rd14+8];
	setp.eq.s32 	%p20, %r75, 0;
	@%p20 bra 	$L__BB1_92;
	mov.b32 	%r221, 0;
$L__BB1_81:
	mul.wide.u32 	%rd77, %r221, 4;
	add.s64 	%rd78, %rd14, %rd77;
	ld.local.u32 	%r77, [%rd78];
	mul.wide.s32 	%rd79, %r77, 16;
	add.s64 	%rd80, %rd10, %rd79;
	add.s64 	%rd22, %rd80, 8;
	mov.b32 	%r222, 0;
$L__BB1_82:
	mul.wide.u32 	%rd81, %r222, 4;
	add.s64 	%rd82, %rd14, %rd81;
	ld.local.u32 	%r79, [%rd82];
	setp.eq.s32 	%p21, %r77, %r79;
	@%p21 bra 	$L__BB1_90;
	setp.gt.s32 	%p22, %r77, -1;
	ld.global.u32 	%r80, [%rd10+89288];
	setp.lt.s32 	%p23, %r77, %r80;
	and.pred  	%p24, %p22, %p23;
	@%p24 bra 	$L__BB1_85;
	st.local.v2.u32 	[%rd12], {%r77, %r80};
	mov.u64 	%rd83, $str$4;
	cvta.global.u64 	%rd84, %rd83;
	add.u64 	%rd85, %SP, 0;
	{ // callseq 4, 0
	.param .b64 param0;
	st.param.b64 	[param0], %rd84;
	.param .b64 param1;
	st.param.b64 	[param1], %rd85;
	.param .b32 retval0;
	call.uni (retval0), 
	vprintf, 
	(
	param0, 
	param1
	);
	ld.param.b32 	%r127, [retval0];
	} // callseq 4
	mov.u64 	%rd86, $str$5;
	cvta.global.u64 	%rd87, %rd86;
	mov.u64 	%rd88, $str$6;
	cvta.global.u64 	%rd89, %rd88;
	mov.u64 	%rd90, __unnamed_1;
	cvta.global.u64 	%rd91, %rd90;
	{ // callseq 5, 0
	.param .b64 param0;
	st.param.b64 	[param0], %rd87;
	.param .b64 param1;
	st.param.b64 	[param1], %rd89;
	.param .b32 param2;
	st.param.b32 	[param2], 184;
	.param .b64 param3;
	st.param.b64 	[param3], %rd91;
	.param .b64 param4;
	st.param.b64 	[param4], 1;
	call.uni 
	__assertfail, 
	(
	param0, 
	param1, 
	param2, 
	param3, 
	param4
	);
	} // callseq 5
$L__BB1_85:
	ld.global.u32 	%r223, [%rd22];
$L__BB1_86:
	ld.global.u32 	%r129, [%rd10+89288];
	setp.lt.s32 	%p26, %r77, %r129;
	and.pred  	%p27, %p22, %p26;
	@%p27 bra 	$L__BB1_88;
	mov.u64 	%rd92, $str$7;
	cvta.global.u64 	%rd93, %rd92;
	mov.u64 	%rd94, $str$6;
	cvta.global.u64 	%rd95, %rd94;
	mov.u64 	%rd96, __unnamed_2;
	cvta.global.u64 	%rd97, %rd96;
	{ // callseq 6, 0
	.param .b64 param0;
	st.param.b64 	[param0], %rd93;
	.param .b64 param1;
	st.param.b64 	[param1], %rd95;
	.param .b32 param2;
	st.param.b32 	[param2], 192;
	.param .b64 param3;
	st.param.b64 	[param3], %rd97;
	.param .b64 param4;
	st.param.b64 	[param4], 1;
	call.uni 
	__assertfail, 
	(
	param0, 
	param1, 
	param2, 
	param3, 
	param4
	);
	} // callseq 6
$L__BB1_88:
	ld.global.u32 	%r130, [%rd22+4];
	setp.gt.s32 	%p28, %r223, %r130;
	@%p28 bra 	$L__BB1_93;
	mul.wide.s32 	%rd98, %r223, 4;
	add.s64 	%rd99, %rd10, %rd98;
	ld.global.u32 	%r131, [%rd99+52992];
	setp.ne.s32 	%p29, %r131, %r79;
	add.s32 	%r223, %r223, 1;
	@%p29 bra 	$L__BB1_86;
$L__BB1_90:
	add.s32 	%r222, %r222, 1;
	setp.ne.s32 	%p30, %r222, %r75;
	@%p30 bra 	$L__BB1_82;
	add.s32 	%r221, %r221, 1;
	setp.ne.s32 	%p31, %r221, %r75;
	@%p31 bra 	$L__BB1_81;
$L__BB1_92:
	atom.global.add.u32 	%r132, [%rd9], 1;
	atom.global.add.u32 	%r133, [%rd8], 1;
	shl.b32 	%r134, %r133, 1;
	mul.wide.s32 	%rd100, %r134, 4;
	add.s64 	%rd101, %rd7, %rd100;
	st.global.u32 	[%rd101], %r1;
	st.global.u32 	[%rd101+4], %r71;
	shl.b32 	%r135, %r132, 1;
	mul.wide.s32 	%rd102, %r135, 4;
	add.s64 	%rd103, %rd6, %rd102;
	st.global.u32 	[%rd103], %r1;
	st.global.u32 	[%rd103+4], %r71;
$L__BB1_93:
	setp.ne.s32 	%p32, %r75, 0;
	@%p32 bra 	$L__BB1_95;
	mov.u64 	%rd104, $str$11;
	cvta.global.u64 	%rd105, %rd104;
	mov.u64 	%rd106, $str$6;
	cvta.global.u64 	%rd107, %rd106;
	mov.u64 	%rd108, __unnamed_3;
	cvta.global.u64 	%rd109, %rd108;
	{ // callseq 7, 0
	.param .b64 param0;
	st.param.b64 	[param0], %rd105;
	.param .b64 param1;
	st.param.b64 	[param1], %rd107;
	.param .b32 param2;
	st.param.b32 	[param2], 509;
	.param .b64 param3;
	st.param.b64 	[param3], %rd109;
	.param .b64 param4;
	st.param.b64 	[param4], 1;
	call.uni 
	__assertfail, 
	(
	param0, 
	param1, 
	param2, 
	param3, 
	param4
	);
	} // callseq 7
$L__BB1_95:
	add.s32 	%r226, %r75, -1;
	st.local.u32 	[%rd14+8], %r226;
$L__BB1_96:
	add.s32 	%r219, %r219, 1;
	bra.uni 	$L__BB1_71;
$L__BB1_97:
	add.s32 	%r215, %r215, 1;
	setp.gt.u32 	%p33, %r226, %r215;
	@%p33 bra 	$L__BB1_68;
$L__BB1_98:
	ret;

}
	// .globl	_Z38run_single_step_vectorvertex_embeddingILm2EEvPviP3CSRS0_PiS0_S3_PV13BUFFER_STATUSS0_S3_S6_PVii
.visible .entry _Z38run_single_step_vectorvertex_embeddingILm2EEvPviP3CSRS0_PiS0_S3_PV13BUFFER_STATUSS0_S3_S6_PVii(
	.param .u64 .ptr .align 1 _Z38run_single_step_vectorvertex_embeddingILm2EEvPviP3CSRS0_PiS0_S3_PV13BUFFER_STATUSS0_S3_S6_PVii_param_0,
	.param .u32 _Z38run_single_step_vectorvertex_embeddingILm2EEvPviP3CSRS0_PiS0_S3_PV13BUFFER_STATUSS0_S3_S6_PVii_param_1,
	.param .u64 .ptr .align 1 _Z38run_single_step_vectorvertex_embeddingILm2EEvPviP3CSRS0_PiS0_S3_PV13BUFFER_STATUSS0_S3_S6_PVii_param_2,
	.param .u64 .ptr .align 1 _Z38run_single_step_vectorvertex_embeddingILm2EEvPviP3CSRS0_PiS0_S3_PV13BUFFER_STATUSS0_S3_S6_PVii_param_3,
	.param .u64 .ptr .align 1 _Z38run_single_step_vectorvertex_embeddingILm2EEvPviP3CSRS0_PiS0_S3_PV13BUFFER_STATUSS0_S3_S6_PVii_param_4,
	.param .u64 .ptr .align 1 _Z38run_single_step_vectorvertex_embeddingILm2EEvPviP3CSRS0_PiS0_S3_PV13BUFFER_STATUSS0_S3_S6_PVii_param_5,
	.param .u64 .ptr .align 1 _Z38run_single_step_vectorvertex_embeddingILm2EEvPviP3CSRS0_PiS0_S3_PV13BUFFER_STATUSS0_S3_S6_PVii_param_6,
	.param .u64 .ptr .align 1 _Z38run_single_step_vectorvertex_embeddingILm2EEvPviP3CSRS0_PiS0_S3_PV13BUFFER_STATUSS0_S3_S6_PVii_param_7,
	.param .u64 .ptr .align 1 _Z38run_single_step_vectorvertex_embeddingILm2EEvPviP3CSRS0_PiS0_S3_PV13BUFFER_STATUSS0_S3_S6_PVii_param_8,
	.param .u64 .ptr .align 1 _Z38run_single_step_vectorvertex_embeddingILm2EEvPviP3CSRS0_PiS0_S3_PV13BUFFER_STATUSS0_S3_S6_PVii_param_9,
	.param .u64 .ptr .align 1 _Z38run_single_step_vectorvertex_embeddingILm2EEvPviP3CSRS0_PiS0_S3_PV13BUFFER_STATUSS0_S3_S6_PVii_param_10,
	.param .u64 .ptr .align 1 _Z38run_single_step_vectorvertex_embeddingILm2EEvPviP3CSRS0_PiS0_S3_PV13BUFFER_STATUSS0_S3_S6_PVii_param_11,
	.param .u32 _Z38run_single_step_vectorvertex_embeddingILm2EEvPviP3CSRS0_PiS0_S3_PV13BUFFER_STATUSS0_S3_S6_PVii_param_12
)
{
	.local .align 16 .b8 	__local_depot2[32];
	.reg .b64 	%SP;
	.reg .b64 	%SPL;
	.reg .pred 	%p<103>;
	.reg .b16 	%rs<173>;
	.reg .b32 	%r<275>;
	.reg .b64 	%rd<242>;

	mov.u64 	%SPL, __local_depot2;
	cvta.local.u64 	%SP, %SPL;
	ld.param.u64 	%rd25, [_Z38run_single_step_vectorvertex_embeddingILm2EEvPviP3CSRS0_PiS0_S3_PV13BUFFER_STATUSS0_S3_S6_PVii_param_0];
	ld.param.u32 	%r113, [_Z38run_single_step_vectorvertex_embeddingILm2EEvPviP3CSRS0_PiS0_S3_PV13BUFFER_STATUSS0_S3_S6_PVii_param_1];
	ld.param.u64 	%rd26, [_Z38run_single_step_vectorvertex_embeddingILm2EEvPviP3CSRS0_PiS0_S3_PV13BUFFER_STATUSS0_S3_S6_PVii_param_2];
	ld.param.u64 	%rd27, [_Z38run_single_step_vectorvertex_embeddingILm2EEvPviP3CSRS0_PiS0_S3_PV13BUFFER_STATUSS0_S3_S6_PVii_param_3];
	ld.param.u64 	%rd28, [_Z38run_single_step_vectorvertex_embeddingILm2EEvPviP3CSRS0_PiS0_S3_PV13BUFFER_STATUSS0_S3_S6_PVii_param_4];
	ld.param.u64 	%rd29, [_Z38run_single_step_vectorvertex_embeddingILm2EEvPviP3CSRS0_PiS0_S3_PV13BUFFER_STATUSS0_S3_S6_PVii_param_5];
	ld.param.u64 	%rd30, [_Z38run_single_step_vectorvertex_embeddingILm2EEvPviP3CSRS0_PiS0_S3_PV13BUFFER_STATUSS0_S3_S6_PVii_param_6];
	ld.param.u64 	%rd31, [_Z38run_single_step_vectorvertex_embeddingILm2EEvPviP3CSRS0_PiS0_S3_PV13BUFFER_STATUSS0_S3_S6_PVii_param_7];
	ld.param.u64 	%rd32, [_Z38run_single_step_vectorvertex_embeddingILm2EEvPviP3CSRS0_PiS0_S3_PV13BUFFER_STATUSS0_S3_S6_PVii_param_8];
	ld.param.u64 	%rd33, [_Z38run_single_step_vectorvertex_embeddingILm2EEvPviP3CSRS0_PiS0_S3_PV13BUFFER_STATUSS0_S3_S6_PVii_param_9];
	ld.param.u64 	%rd34, [_Z38run_single_step_vectorvertex_embeddingILm2EEvPviP3CSRS0_PiS0_S3_PV13BUFFER_STATUSS0_S3_S6_PVii_param_10];
	ld.param.u64 	%rd35, [_Z38run_single_step_vectorvertex_embeddingILm2EEvPviP3CSRS0_PiS0_S3_PV13BUFFER_STATUSS0_S3_S6_PVii_param_11];
	ld.param.u32 	%r112, [_Z38run_single_step_vectorvertex_embeddingILm2EEvPviP3CSRS0_PiS0_S3_PV13BUFFER_STATUSS0_S3_S6_PVii_param_12];
	cvta.to.global.u64 	%rd1, %rd31;
	cvta.to.global.u64 	%rd2, %rd34;
	cvta.to.global.u64 	%rd3, %rd32;
	cvta.to.global.u64 	%rd4, %rd33;
	cvta.to.global.u64 	%rd5, %rd35;
	cvta.to.global.u64 	%rd6, %rd27;
	cvta.to.global.u64 	%rd7, %rd29;
	cvta.to.global.u64 	%rd8, %rd30;
	cvta.to.global.u64 	%rd9, %rd28;
	cvta.to.global.u64 	%rd10, %rd26;
	cvta.to.global.u64 	%rd11, %rd25;
	add.u64 	%rd36, %SP, 0;
	add.u64 	%rd12, %SPL, 0;
	add.u64 	%rd13, %SPL, 0;
	add.u64 	%rd14, %SPL, 0;
	add.u64 	%rd15, %SPL, 16;
	mov.u32 	%r114, %ctaid.x;
	mov.u32 	%r115, %ntid.x;
	mov.u32 	%r116, %tid.x;
	mad.lo.s32 	%r1, %r114, %r115, %r116;
	setp.ge.s32 	%p1, %r1, %r113;
	@%p1 bra 	$L__BB2_122;
	setp.ne.s32 	%p2, %r112, 0;
	@%p2 bra 	$L__BB2_71;
	mov.b32 	%r162, 0;
	st.local.u32 	[%rd15+12], %r162;
	mul.wide.s32 	%rd134, %r1, 12;
	add.s64 	%rd16, %rd11, %rd134;
	ld.global.u32 	%r2, [%rd16+8];
	setp.eq.s32 	%p48, %r2, 0;
	@%p48 bra 	$L__BB2_9;
	and.b32  	%r3, %r2, 3;
	setp.lt.u32 	%p49, %r2, 4;
	mov.b32 	%r233, 0;
	@%p49 bra 	$L__BB2_6;
	and.b32  	%r233, %r2, -4;
	mov.b32 	%r231, 0;
$L__BB2_5:
	mul.wide.u32 	%rd135, %r231, 4;
	add.s64 	%rd136, %rd16, %rd135;
	ld.global.u32 	%r165, [%rd136];
	ld.local.u32 	%r166, [%rd15+12];
	add.s32 	%r167, %r166, 1;
	st.local.u32 	[%rd15+12], %r167;
	mul.wide.u32 	%rd137, %r166, 4;
	add.s64 	%rd138, %rd15, %rd137;
	st.local.u32 	[%rd138], %r165;
	ld.global.u32 	%r168, [%rd136+4];
	ld.local.u32 	%r169, [%rd15+12];
	add.s32 	%r170, %r169, 1;
	st.local.u32 	[%rd15+12], %r170;
	mul.wide.u32 	%rd139, %r169, 4;
	add.s64 	%rd140, %rd15, %rd139;
	st.local.u32 	[%rd140], %r168;
	ld.global.u32 	%r171, [%rd136+8];
	ld.local.u32 	%r172, [%rd15+12];
	add.s32 	%r173, %r172, 1;
	st.local.u32 	[%rd15+12], %r173;
	mul.wide.u32 	%rd141, %r172, 4;
	add.s64 	%rd142, %rd15, %rd141;
	st.local.u32 	[%rd142], %r171;
	ld.global.u32 	%r174, [%rd136+12];
	ld.local.u32 	%r175, [%rd15+12];
	add.s32 	%r176, %r175, 1;
	st.local.u32 	[%rd15+12], %r176;
	mul.wide.u32 	%rd143, %r175, 4;
	add.s64 	%rd144, %rd15, %rd143;
	st.local.u32 	[%rd144], %r174;
	add.s32 	%r231, %r231, 4;
	setp.ne.s32 	%p50, %r231, %r233;
	@%p50 bra 	$L__BB2_5;
$L__BB2_6:
	setp.eq.s32 	%p51, %r3, 0;
	@%p51 bra 	$L__BB2_9;
	mov.b32 	%r234, 0;
$L__BB2_8:
	.pragma "nounroll";
	mul.wide.u32 	%rd145, %r233, 4;
	add.s64 	%rd146, %rd16, %rd145;
	ld.global.u32 	%r178, [%rd146];
	ld.local.u32 	%r179, [%rd15+12];
	add.s32 	%r180, %r179, 1;
	st.local.u32 	[%rd15+12], %r180;
	mul.wide.u32 	%rd147, %r179, 4;
	add.s64 	%rd148, %rd15, %rd147;
	st.local.u32 	[%rd148], %r178;
	add.s32 	%r233, %r233, 1;
	add.s32 	%r234, %r234, 1;
	setp.ne.s32 	%p52, %r234, %r3;
	@%p52 bra 	$L__BB2_8;
$L__BB2_9:
	ld.local.u32 	%r253, [%rd15+12];
	setp.eq.s32 	%p53, %r253, 0;
	@%p53 bra 	$L__BB2_122;
	add.s64 	%rd17, %rd10, 52992;
	mov.b32 	%r236, 0;
	mov.u64 	%rd153, $str$4;
	mov.u64 	%rd155, $str$5;
$L__BB2_11:
	mul.wide.u32 	%rd149, %r236, 4;
	add.s64 	%rd150, %rd15, %rd149;
	ld.local.u32 	%r15, [%rd150];
	ld.global.u32 	%r16, [%rd10+89288];
	setp.lt.s32 	%p54, %r15, %r16;
	setp.gt.s32 	%p55, %r15, -1;
	and.pred  	%p56, %p55, %p54;
	@%p56 bra 	$L__BB2_13;
	cvta.to.local.u64 	%rd152, %rd36;
	st.local.v2.u32 	[%rd152], {%r15, %r16};
	cvta.global.u64 	%rd154, %rd153;
	{ // callseq 25, 0
	.param .b64 param0;
	st.param.b64 	[param0], %rd154;
	.param .b64 param1;
	st.param.b64 	[param1], %rd36;
	.param .b32 retval0;
	call.uni (retval0), 
	vprintf, 
	(
	param0, 
	param1
	);
	ld.param.b32 	%r182, [retval0];
	} // callseq 25
	cvta.global.u64 	%rd156, %rd155;
	mov.u64 	%rd157, $str$6;
	cvta.global.u64 	%rd158, %rd157;
	mov.u64 	%rd159, __unnamed_1;
	cvta.global.u64 	%rd160, %rd159;
	{ // callseq 26, 0
	.param .b64 param0;
	st.param.b64 	[param0], %rd156;
	.param .b64 param1;
	st.param.b64 	[param1], %rd158;
	.param .b32 param2;
	st.param.b32 	[param2], 184;
	.param .b64 param3;
	st.param.b64 	[param3], %rd160;
	.param .b64 param4;
	st.param.b64 	[param4], 1;
	call.uni 
	__assertfail, 
	(
	param0, 
	param1, 
	param2, 
	param3, 
	param4
	);
	} // callseq 26
$L__BB2_13:
	mul.wide.s32 	%rd161, %r15, 16;
	add.s64 	%rd162, %rd10, %rd161;
	add.s64 	%rd18, %rd162, 8;
	ld.global.u32 	%r241, [%rd162+8];
$L__BB2_14:
	setp.gt.s32 	%p57, %r15, -1;
	ld.global.u32 	%r184, [%rd10+89288];
	setp.lt.s32 	%p58, %r15, %r184;
	and.pred  	%p59, %p57, %p58;
	@%p59 bra 	$L__BB2_16;
	mov.u64 	%rd163, $str$7;
	cvta.global.u64 	%rd164, %rd163;
	mov.u64 	%rd165, $str$6;
	cvta.global.u64 	%rd166, %rd165;
	mov.u64 	%rd167, __unnamed_2;
	cvta.global.u64 	%rd168, %rd167;
	{ // callseq 27, 0
	.param .b64 param0;
	st.param.b64 	[param0], %rd164;
	.param .b64 param1;
	st.param.b64 	[param1], %rd166;
	.param .b32 param2;
	st.param.b32 	[param2], 192;
	.param .b64 param3;
	st.param.b64 	[param3], %rd168;
	.param .b64 param4;
	st.param.b64 	[param4], 1;
	call.uni 
	__assertfail, 
	(
	param0, 
	param1, 
	param2, 
	param3, 
	param4
	);
	} // callseq 27
$L__BB2_16:
	ld.global.u32 	%r185, [%rd18+4];
	setp.gt.s32 	%p60, %r241, %r185;
	@%p60 bra 	$L__BB2_70;
	mul.wide.s32 	%rd169, %r241, 4;
	add.s64 	%rd170, %rd10, %rd169;
	ld.global.u32 	%r23, [%rd170+52992];
	ld.local.u32 	%r186, [%rd15];
	setp.gt.s32 	%p61, %r186, %r23;
	@%p61 bra 	$L__BB2_69;
	setp.eq.s32 	%p62, %r253, 0;
	@%p62 bra 	$L__BB2_30;
	max.u32 	%r24, %r253, 1;
	mov.b16 	%rs169, 0;
	mov.b32 	%r242, 0;
$L__BB2_20:
	mul.wide.u32 	%rd171, %r242, 4;
	add.s64 	%rd172, %rd15, %rd171;
	ld.local.u32 	%r26, [%rd172];
	and.b16  	%rs14, %rs169, 255;
	setp.ne.s16 	%p63, %rs14, 0;
	@%p63 bra 	$L__BB2_28;
	ld.global.u32 	%r27, [%rd10+89288];
	setp.lt.s32 	%p64, %r26, %r27;
	setp.gt.s32 	%p65, %r26, -1;
	and.pred  	%p66, %p65, %p64;
	@%p66 bra 	$L__BB2_23;
	add.u64 	%rd173, %SP, 0;
	add.u64 	%rd174, %SPL, 0;
	st.local.v2.u32 	[%rd174], {%r26, %r27};
	mov.u64 	%rd175, $str$4;
	cvta.global.u64 	%rd176, %rd175;
	{ // callseq 28, 0
	.param .b64 param0;
	st.param.b64 	[param0], %rd176;
	.param .b64 param1;
	st.param.b64 	[param1], %rd173;
	.param .b32 retval0;
	call.uni (retval0), 
	vprintf, 
	(
	param0, 
	param1
	);
	ld.param.b32 	%r188, [retval0];
	} // callseq 28
	mov.u64 	%rd177, $str$5;
	cvta.global.u64 	%rd178, %rd177;
	mov.u64 	%rd179, $str$6;
	cvta.global.u64 	%rd180, %rd179;
	mov.u64 	%rd181, __unnamed_1;
	cvta.global.u64 	%rd182, %rd181;
	{ // callseq 29, 0
	.param .b64 param0;
	st.param.b64 	[param0], %rd178;
	.param .b64 param1;
	st.param.b64 	[param1], %rd180;
	.param .b32 param2;
	st.param.b32 	[param2], 184;
	.param .b64 param3;
	st.param.b64 	[param3], %rd182;
	.param .b64 param4;
	st.param.b64 	[param4], 1;
	call.uni 
	__assertfail, 
	(
	param0, 
	param1, 
	param2, 
	param3, 
	param4
	);
	} // callseq 29
$L__BB2_23:
	mul.wide.s32 	%rd183, %r26, 16;
	add.s64 	%rd184, %rd10, %rd183;
	add.s64 	%rd19, %rd184, 8;
	ld.global.u32 	%r243, [%rd184+8];
$L__BB2_24:
	ld.global.u32 	%r190, [%rd10+89288];
	setp.lt.s32 	%p68, %r26, %r190;
	and.pred  	%p69, %p65, %p68;
	@%p69 bra 	$L__BB2_26;
	mov.u64 	%rd185, $str$7;
	cvta.global.u64 	%rd186, %rd185;
	mov.u64 	%rd187, $str$6;
	cvta.global.u64 	%rd188, %rd187;
	mov.u64 	%rd189, __unnamed_2;
	cvta.global.u64 	%rd190, %rd189;
	{ // callseq 30, 0
	.param .b64 param0;
	st.param.b64 	[param0], %rd186;
	.param .b64 param1;
	st.param.b64 	[param1], %rd188;
	.param .b32 param2;
	st.param.b32 	[param2], 192;
	.param .b64 param3;
	st.param.b64 	[param3], %rd190;
	.param .b64 param4;
	st.param.b64 	[param4], 1;
	call.uni 
	__assertfail, 
	(
	param0, 
	param1, 
	param2, 
	param3, 
	param4
	);
	} // callseq 30
$L__BB2_26:
	ld.global.u32 	%r191, [%rd19+4];
	setp.gt.s32 	%p70, %r243, %r191;
	@%p70 bra 	$L__BB2_28;
	mul.wide.s32 	%rd191, %r243, 4;
	add.s64 	%rd192, %rd17, %rd191;
	ld.global.u32 	%r192, [%rd192];
	setp.eq.s32 	%p71, %r192, %r23;
	add.s32 	%r243, %r243, 1;
	mov.b16 	%rs170, 1;
	@%p71 bra 	$L__BB2_29;
	bra.uni 	$L__BB2_24;
$L__BB2_28:
	and.b16  	%rs16, %rs169, 255;
	setp.ne.s16 	%p72, %rs16, 0;
	setp.gt.s32 	%p73, %r26, %r23;
	and.pred  	%p74, %p72, %p73;
	mov.u16 	%rs170, %rs169;
	@%p74 bra 	$L__BB2_69;
$L__BB2_29:
	add.s32 	%r242, %r242, 1;
	setp.ne.s32 	%p75, %r242, %r24;
	mov.u16 	%rs169, %rs170;
	@%p75 bra 	$L__BB2_20;
$L__BB2_30:
	setp.eq.s32 	%p76, %r253, 0;
	@%p76 bra 	$L__BB2_34;
	max.u32 	%r32, %r253, 1;
	mov.b32 	%r244, 0;
$L__BB2_32:
	mul.wide.u32 	%rd193, %r244, 4;
	add.s64 	%rd194, %rd15, %rd193;
	ld.local.u32 	%r194, [%rd194];
	setp.eq.s32 	%p77, %r194, %r23;
	@%p77 bra 	$L__BB2_69;
	add.s32 	%r244, %r244, 1;
	setp.ne.s32 	%p78, %r244, %r32;
	@%p78 bra 	$L__BB2_32;
$L__BB2_34:
	add.s32 	%r195, %r253, 1;
	st.local.u32 	[%rd15+12], %r195;
	mul.wide.u32 	%rd195, %r253, 4;
	add.s64 	%rd196, %rd15, %rd195;
	st.local.u32 	[%rd196], %r23;
	ld.local.u32 	%r35, [%rd15+12];
	setp.eq.s32 	%p79, %r35, 0;
	cvt.u16.u32 	%rs3, %r35;
	{ .reg .b16 tmp; mov.b32 {tmp, %rs4}, %r35; }
	shr.u32 	%r196, %r35, 8;
	cvt.u16.u32 	%rs5, %r196;
	shr.u32 	%r197, %r35, 24;
	cvt.u16.u32 	%rs6, %r197;
	@%p79 bra 	$L__BB2_47;
	mov.b32 	%r245, 0;
$L__BB2_36:
	mul.wide.u32 	%rd197, %r245, 4;
	add.s64 	%rd198, %rd15, %rd197;
	ld.local.u32 	%r37, [%rd198];
	mul.wide.s32 	%rd199, %r37, 16;
	add.s64 	%rd200, %rd10, %rd199;
	add.s64 	%rd20, %rd200, 8;
	mov.b32 	%r246, 0;
$L__BB2_37:
	mul.wide.u32 	%rd201, %r246, 4;
	add.s64 	%rd202, %rd15, %rd201;
	ld.local.u32 	%r39, [%rd202];
	setp.eq.s32 	%p80, %r37, %r39;
	@%p80 bra 	$L__BB2_45;
	setp.gt.s32 	%p81, %r37, -1;
	ld.global.u32 	%r40, [%rd10+89288];
	setp.lt.s32 	%p82, %r37, %r40;
	and.pred  	%p83, %p81, %p82;
	@%p83 bra 	$L__BB2_40;
	st.local.v2.u32 	[%rd12], {%r37, %r40};
	mov.u64 	%rd203, $str$4;
	cvta.global.u64 	%rd204, %rd203;
	add.u64 	%rd205, %SP, 0;
	{ // callseq 31, 0
	.param .b64 param0;
	st.param.b64 	[param0], %rd204;
	.param .b64 param1;
	st.param.b64 	[param1], %rd205;
	.param .b32 retval0;
	call.uni (retval0), 
	vprintf, 
	(
	param0, 
	param1
	);
	ld.param.b32 	%r200, [retval0];
	} // callseq 31
	mov.u64 	%rd206, $str$5;
	cvta.global.u64 	%rd207, %rd206;
	mov.u64 	%rd208, $str$6;
	cvta.global.u64 	%rd209, %rd208;
	mov.u64 	%rd210, __unnamed_1;
	cvta.global.u64 	%rd211, %rd210;
	{ // callseq 32, 0
	.param .b64 param0;
	st.param.b64 	[param0], %rd207;
	.param .b64 param1;
	st.param.b64 	[param1], %rd209;
	.param .b32 param2;
	st.param.b32 	[param2], 184;
	.param .b64 param3;
	st.param.b64 	[param3], %rd211;
	.param .b64 param4;
	st.param.b64 	[param4], 1;
	call.uni 
	__assertfail, 
	(
	param0, 
	param1, 
	param2, 
	param3, 
	param4
	);
	} // callseq 32
$L__BB2_40:
	ld.global.u32 	%r247, [%rd20];
$L__BB2_41:
	ld.global.u32 	%r202, [%rd10+89288];
	setp.lt.s32 	%p85, %r37, %r202;
	and.pred  	%p86, %p81, %p85;
	@%p86 bra 	$L__BB2_43;
	mov.u64 	%rd212, $str$7;
	cvta.global.u64 	%rd213, %rd212;
	mov.u64 	%rd214, $str$6;
	cvta.global.u64 	%rd215, %rd214;
	mov.u64 	%rd216, __unnamed_2;
	cvta.global.u64 	%rd217, %rd216;
	{ // callseq 33, 0
	.param .b64 param0;
	st.param.b64 	[param0], %rd213;
	.param .b64 param1;
	st.param.b64 	[param1], %rd215;
	.param .b32 param2;
	st.param.b32 	[param2], 192;
	.param .b64 param3;
	st.param.b64 	[param3], %rd217;
	.param .b64 param4;
	st.param.b64 	[param4], 1;
	call.uni 
	__assertfail, 
	(
	param0, 
	param1, 
	param2, 
	param3, 
	param4
	);
	} // callseq 33
$L__BB2_43:
	ld.global.u32 	%r203, [%rd20+4];
	setp.gt.s32 	%p87, %r247, %r203;
	@%p87 bra 	$L__BB2_66;
	mul.wide.s32 	%rd218, %r247, 4;
	add.s64 	%rd219, %rd10, %rd218;
	ld.global.u32 	%r204, [%rd219+52992];
	setp.ne.s32 	%p88, %r204, %r39;
	add.s32 	%r247, %r247, 1;
	@%p88 bra 	$L__BB2_41;
$L__BB2_45:
	add.s32 	%r246, %r246, 1;
	setp.ne.s32 	%p89, %r246, %r35;
	@%p89 bra 	$L__BB2_37;
	add.s32 	%r245, %r245, 1;
	setp.ne.s32 	%p90, %r245, %r35;
	@%p90 bra 	$L__BB2_36;
$L__BB2_47:
	ld.volatile.global.u32 	%r205, [%rd5];
	setp.eq.s32 	%p91, %r205, 0;
	@%p91 bra 	$L__BB2_54;
	setp.ne.s32 	%p92, %r205, 1;
	@%p92 bra 	$L__BB2_66;
	atom.global.add.u32 	%r46, [%rd9], 1;
	atom.global.add.u32 	%r47, [%rd4], 1;
	setp.gt.u32 	%p93, %r47, 8388607;
	@%p93 bra 	$L__BB2_51;
	mul.wide.s32 	%rd220, %r46, 16;
	add.s64 	%rd221, %rd6, %rd220;
	ld.local.u8 	%rs17, [%rd15];
	ld.local.v2.u8 	{%rs18, %rs19}, [%rd15];
	ld.local.u8 	%rs20, [%rd15+2];
	ld.local.v2.u8 	{%rs21, %rs22}, [%rd15+2];
	ld.local.u8 	%rs23, [%rd15+4];
	ld.local.v2.u8 	{%rs24, %rs25}, [%rd15+4];
	ld.local.u8 	%rs26, [%rd15+6];
	ld.local.v2.u8 	{%rs27, %rs28}, [%rd15+6];
	ld.local.u8 	%rs29, [%rd15+8];
	ld.local.v2.u8 	{%rs30, %rs31}, [%rd15+8];
	ld.local.u8 	%rs32, [%rd15+10];
	ld.local.v2.u8 	{%rs33, %rs34}, [%rd15+10];
	st.global.u8 	[%rd221], %rs17;
	st.global.u8 	[%rd221+1], %rs19;
	st.global.u8 	[%rd221+2], %rs20;
	st.global.u8 	[%rd221+3], %rs22;
	st.global.u8 	[%rd221+4], %rs23;
	st.global.u8 	[%rd221+5], %rs25;
	st.global.u8 	[%rd221+6], %rs26;
	st.global.u8 	[%rd221+7], %rs28;
	st.global.u8 	[%rd221+8], %rs29;
	st.global.u8 	[%rd221+9], %rs31;
	st.global.u8 	[%rd221+10], %rs32;
	st.global.u8 	[%rd221+11], %rs34;
	st.global.u8 	[%rd221+12], %rs3;
	cvt.u16.u32 	%rs35, %r35;
	shr.u16 	%rs36, %rs35, 8;
	st.global.u8 	[%rd221+13], %rs36;
	st.global.u8 	[%rd221+14], %rs4;
	shr.u32 	%r206, %r35, 16;
	shr.u32 	%r207, %r35, 24;
	st.global.u8 	[%rd221+15], %r207;
	mul.wide.u32 	%rd222, %r47, 16;
	add.s64 	%rd223, %rd3, %rd222;
	shl.b16 	%rs37, %rs19, 8;
	or.b16  	%rs38, %rs18, %rs37;
	shr.u16 	%rs39, %rs38, 8;
	shl.b16 	%rs40, %rs22, 8;
	or.b16  	%rs41, %rs21, %rs40;
	shr.u16 	%rs42, %rs41, 8;
	shl.b16 	%rs43, %rs25, 8;
	or.b16  	%rs44, %rs24, %rs43;
	shr.u16 	%rs45, %rs44, 8;
	shl.b16 	%rs46, %rs28, 8;
	or.b16  	%rs47, %rs27, %rs46;
	shr.u16 	%rs48, %rs47, 8;
	shl.b16 	%rs49, %rs31, 8;
	or.b16  	%rs50, %rs30, %rs49;
	shr.u16 	%rs51, %rs50, 8;
	shl.b16 	%rs52, %rs34, 8;
	or.b16  	%rs53, %rs33, %rs52;
	shr.u16 	%rs54, %rs53, 8;
	st.global.u8 	[%rd223], %rs18;
	st.global.u8 	[%rd223+1], %rs39;
	st.global.u8 	[%rd223+2], %rs21;
	st.global.u8 	[%rd223+3], %rs42;
	st.global.u8 	[%rd223+4], %rs24;
	st.global.u8 	[%rd223+5], %rs45;
	st.global.u8 	[%rd223+6], %rs27;
	st.global.u8 	[%rd223+7], %rs48;
	st.global.u8 	[%rd223+8], %rs30;
	st.global.u8 	[%rd223+9], %rs51;
	st.global.u8 	[%rd223+10], %rs33;
	st.global.u8 	[%rd223+11], %rs54;
	st.global.u8 	[%rd223+12], %rs35;
	st.global.u8 	[%rd223+13], %rs5;
	st.global.u8 	[%rd223+14], %r206;
	st.global.u8 	[%rd223+15], %rs6;
	bra.uni 	$L__BB2_66;
$L__BB2_51:
	atom.global.add.u32 	%r208, [%rd4], -1;
	mov.b32 	%r209, 0;
	st.volatile.global.u32 	[%rd5], %r209;
	mov.b32 	%r210, 1;
	st.volatile.global.u32 	[%rd2], %r210;
$L__BB2_52:
	ld.volatile.global.u32 	%r211, [%rd1];
	setp.eq.s32 	%p94, %r211, 1;
	@%p94 bra 	$L__BB2_52;
	mov.b32 	%r212, 0;
	st.volatile.global.u32 	[%rd1], %r212;
	atom.global.add.u32 	%r213, [%rd8], 1;
	mul.wide.s32 	%rd224, %r46, 16;
	add.s64 	%rd225, %rd6, %rd224;
	ld.local.u8 	%rs55, [%rd15];
	ld.local.v2.u8 	{%rs56, %rs57}, [%rd15];
	ld.local.u8 	%rs58, [%rd15+2];
	ld.local.v2.u8 	{%rs59, %rs60}, [%rd15+2];
	ld.local.u8 	%rs61, [%rd15+4];
	ld.local.v2.u8 	{%rs62, %rs63}, [%rd15+4];
	ld.local.u8 	%rs64, [%rd15+6];
	ld.local.v2.u8 	{%rs65, %rs66}, [%rd15+6];
	ld.local.u8 	%rs67, [%rd15+8];
	ld.local.v2.u8 	{%rs68, %rs69}, [%rd15+8];
	ld.local.u8 	%rs70, [%rd15+10];
	ld.local.v2.u8 	{%rs71, %rs72}, [%rd15+10];
	st.global.u8 	[%rd225], %rs55;
	st.global.u8 	[%rd225+1], %rs57;
	st.global.u8 	[%rd225+2], %rs58;
	st.global.u8 	[%rd225+3], %rs60;
	st.global.u8 	[%rd225+4], %rs61;
	st.global.u8 	[%rd225+5], %rs63;
	st.global.u8 	[%rd225+6], %rs64;
	st.global.u8 	[%rd225+7], %rs66;
	st.global.u8 	[%rd225+8], %rs67;
	st.global.u8 	[%rd225+9], %rs69;
	st.global.u8 	[%rd225+10], %rs70;
	st.global.u8 	[%rd225+11], %rs72;
	st.global.u8 	[%rd225+12], %rs3;
	cvt.u16.u32 	%rs73, %r35;
	shr.u16 	%rs74, %rs73, 8;
	st.global.u8 	[%rd225+13], %rs74;
	st.global.u8 	[%rd225+14], %rs4;
	shr.u32 	%r214, %r35, 16;
	shr.u32 	%r215, %r35, 24;
	st.global.u8 	[%rd225+15], %r215;
	mul.wide.s32 	%rd226, %r213, 16;
	add.s64 	%rd227, %rd7, %rd226;
	shl.b16 	%rs75, %rs57, 8;
	or.b16  	%rs76, %rs56, %rs75;
	shr.u16 	%rs77, %rs76, 8;
	shl.b16 	%rs78, %rs60, 8;
	or.b16  	%rs79, %rs59, %rs78;
	shr.u16 	%rs80, %rs79, 8;
	shl.b16 	%rs81, %rs63, 8;
	or.b16  	%rs82, %rs62, %rs81;
	shr.u16 	%rs83, %rs82, 8;
	shl.b16 	%rs84, %rs66, 8;
	or.b16  	%rs85, %rs65, %rs84;
	shr.u16 	%rs86, %rs85, 8;
	shl.b16 	%rs87, %rs69, 8;
	or.b16  	%rs88, %rs68, %rs87;
	shr.u16 	%rs89, %rs88, 8;
	shl.b16 	%rs90, %rs72, 8;
	or.b16  	%rs91, %rs71, %rs90;
	shr.u16 	%rs92, %rs91, 8;
	st.global.u8 	[%rd227], %rs56;
	st.global.u8 	[%rd227+1], %rs77;
	st.global.u8 	[%rd227+2], %rs59;
	st.global.u8 	[%rd227+3], %rs80;
	st.global.u8 	[%rd227+4], %rs62;
	st.global.u8 	[%rd227+5], %rs83;
	st.global.u8 	[%rd227+6], %rs65;
	st.global.u8 	[%rd227+7], %rs86;
	st.global.u8 	[%rd227+8], %rs68;
	st.global.u8 	[%rd227+9], %rs89;
	st.global.u8 	[%rd227+10], %rs71;
	st.global.u8 	[%rd227+11], %rs92;
	st.global.u8 	[%rd227+12], %rs73;
	st.global.u8 	[%rd227+13], %rs5;
	st.global.u8 	[%rd227+14], %r214;
	st.global.u8 	[%rd227+15], %rs6;
	bra.uni 	$L__BB2_66;
$L__BB2_54:
	atom.global.add.u32 	%r48, [%rd9], 1;
	atom.global.add.u32 	%r249, [%rd8], 1;
	setp.lt.u32 	%p95, %r249, 8388608;
	@%p95 bra 	$L__BB2_63;
$L__BB2_55:
	ld.volatile.global.u32 	%r216, [%rd5];
	setp.eq.s32 	%p96, %r216, 0;
	@%p96 bra 	$L__BB2_59;
	atom.global.add.u32 	%r217, [%rd4], -1;
	mov.b32 	%r218, 0;
	st.volatile.global.u32 	[%rd5], %r218;
	mov.b32 	%r219, 1;
	st.volatile.global.u32 	[%rd2], %r219;
$L__BB2_57:
	ld.volatile.global.u32 	%r220, [%rd1];
	setp.eq.s32 	%p97, %r220, 1;
	@%p97 bra 	$L__BB2_57;
	mov.b32 	%r221, 0;
	st.volatile.global.u32 	[%rd1], %r221;
	atom.global.add.u32 	%r249, [%rd8], 1;
	bra.uni 	$L__BB2_62;
$L__BB2_59:
	atom.global.add.u32 	%r222, [%rd8], -1;
	mov.b32 	%r223, 1;
	st.volatile.global.u32 	[%rd5], %r223;
	st.volatile.global.u32 	[%rd1], %r223;
$L__BB2_60:
	ld.volatile.global.u32 	%r224, [%rd2];
	setp.eq.s32 	%p98, %r224, 1;
	@%p98 bra 	$L__BB2_60;
	mov.b32 	%r225, 0;
	st.volatile.global.u32 	[%rd2], %r225;
	atom.global.add.u32 	%r249, [%rd4], 1;
$L__BB2_62:
	setp.gt.u32 	%p99, %r249, 8388607;
	@%p99 bra 	$L__BB2_55;
$L__BB2_63:
	ld.volatile.global.u32 	%r226, [%rd5];
	setp.eq.s32 	%p100, %r226, 1;
	@%p100 bra 	$L__BB2_65;
	mul.wide.s32 	%rd228, %r48, 16;
	add.s64 	%rd229, %rd6, %rd228;
	ld.local.u8 	%rs93, [%rd15];
	ld.local.v2.u8 	{%rs94, %rs95}, [%rd15];
	ld.local.u8 	%rs96, [%rd15+2];
	ld.local.v2.u8 	{%rs97, %rs98}, [%rd15+2];
	ld.local.u8 	%rs99, [%rd15+4];
	ld.local.v2.u8 	{%rs100, %rs101}, [%rd15+4];
	ld.local.u8 	%rs102, [%rd15+6];
	ld.local.v2.u8 	{%rs103, %rs104}, [%rd15+6];
	ld.local.u8 	%rs105, [%rd15+8];
	ld.local.v2.u8 	{%rs106, %rs107}, [%rd15+8];
	ld.local.u8 	%rs108, [%rd15+10];
	ld.local.v2.u8 	{%rs109, %rs110}, [%rd15+10];
	st.global.u8 	[%rd229], %rs93;
	st.global.u8 	[%rd229+1], %rs95;
	st.global.u8 	[%rd229+2], %rs96;
	st.global.u8 	[%rd229+3], %rs98;
	st.global.u8 	[%rd229+4], %rs99;
	st.global.u8 	[%rd229+5], %rs101;
	st.global.u8 	[%rd229+6], %rs102;
	st.global.u8 	[%rd229+7], %rs104;
	st.global.u8 	[%rd229+8], %rs105;
	st.global.u8 	[%rd229+9], %rs107;
	st.global.u8 	[%rd229+10], %rs108;
	st.global.u8 	[%rd229+11], %rs110;
	st.global.u8 	[%rd229+12], %rs3;
	cvt.u16.u32 	%rs111, %r35;
	shr.u16 	%rs112, %rs111, 8;
	st.global.u8 	[%rd229+13], %rs112;
	st.global.u8 	[%rd229+14], %rs4;
	shr.u32 	%r227, %r35, 16;
	shr.u32 	%r228, %r35, 24;
	st.global.u8 	[%rd229+15], %r228;
	mul.wide.u32 	%rd230, %r249, 16;
	add.s64 	%rd231, %rd7, %rd230;
	shl.b16 	%rs113, %rs95, 8;
	or.b16  	%rs114, %rs94, %rs113;
	shr.u16 	%rs115, %rs114, 8;
	shl.b16 	%rs116, %rs98, 8;
	or.b16  	%rs117, %rs97, %rs116;
	shr.u16 	%rs118, %rs117, 8;
	shl.b16 	%rs119, %rs101, 8;
	or.b16  	%rs120, %rs100, %rs119;
	shr.u16 	%rs121, %rs120, 8;
	shl.b16 	%rs122, %rs104, 8;
	or.b16  	%rs123, %rs103, %rs122;
	shr.u16 	%rs124, %rs123, 8;
	shl.b16 	%rs125, %rs107, 8;
	or.b16  	%rs126, %rs106, %rs125;
	shr.u16 	%rs127, %rs126, 8;
	shl.b16 	%rs128, %rs110, 8;
	or.b16  	%rs129, %rs109, %rs128;
	shr.u16 	%rs130, %rs129, 8;
	st.global.u8 	[%rd231], %rs94;
	st.global.u8 	[%rd231+1], %rs115;
	st.global.u8 	[%rd231+2], %rs97;
	st.global.u8 	[%rd231+3], %rs118;
	st.global.u8 	[%rd231+4], %rs100;
	st.global.u8 	[%rd231+5], %rs121;
	st.global.u8 	[%rd231+6], %rs103;
	st.global.u8 	[%rd231+7], %rs124;
	st.global.u8 	[%rd231+8], %rs106;
	st.global.u8 	[%rd231+9], %rs127;
	st.global.u8 	[%rd231+10], %rs109;
	st.global.u8 	[%rd231+11], %rs130;
	st.global.u8 	[%rd231+12], %rs111;
	st.global.u8 	[%rd231+13], %rs5;
	st.global.u8 	[%rd231+14], %r227;
	st.global.u8 	[%rd231+15], %rs6;
	bra.uni 	$L__BB2_66;
$L__BB2_65:
	mul.wide.s32 	%rd232, %r48, 16;
	add.s64 	%rd233, %rd6, %rd232;
	ld.local.u8 	%rs131, [%rd15];
	ld.local.v2.u8 	{%rs132, %rs133}, [%rd15];
	ld.local.u8 	%rs134, [%rd15+2];
	ld.local.v2.u8 	{%rs135, %rs136}, [%rd15+2];
	ld.local.u8 	%rs137, [%rd15+4];
	ld.local.v2.u8 	{%rs138, %rs139}, [%rd15+4];
	ld.local.u8 	%rs140, [%rd15+6];
	ld.local.v2.u8 	{%rs141, %rs142}, [%rd15+6];
	ld.local.u8 	%rs143, [%rd15+8];
	ld.local.v2.u8 	{%rs144, %rs145}, [%rd15+8];
	ld.local.u8 	%rs146, [%rd15+10];
	ld.local.v2.u8 	{%rs147, %rs148}, [%rd15+10];
	st.global.u8 	[%rd233], %rs131;
	st.global.u8 	[%rd233+1], %rs133;
	st.global.u8 	[%rd233+2], %rs134;
	st.global.u8 	[%rd233+3], %rs136;
	st.global.u8 	[%rd233+4], %rs137;
	st.global.u8 	[%rd233+5], %rs139;
	st.global.u8 	[%rd233+6], %rs140;
	st.global.u8 	[%rd233+7], %rs142;
	st.global.u8 	[%rd233+8], %rs143;
	st.global.u8 	[%rd233+9], %rs145;
	st.global.u8 	[%rd233+10], %rs146;
	st.global.u8 	[%rd233+11], %rs148;
	st.global.u8 	[%rd233+12], %rs3;
	cvt.u16.u32 	%rs149, %r35;
	shr.u16 	%rs150, %rs149, 8;
	st.global.u8 	[%rd233+13], %rs150;
	st.global.u8 	[%rd233+14], %rs4;
	shr.u32 	%r229, %r35, 16;
	shr.u32 	%r230, %r35, 24;
	st.global.u8 	[%rd233+15], %r230;
	mul.wide.u32 	%rd234, %r249, 16;
	add.s64 	%rd235, %rd3, %rd234;
	shl.b16 	%rs151, %rs133, 8;
	or.b16  	%rs152, %rs132, %rs151;
	shr.u16 	%rs153, %rs152, 8;
	shl.b16 	%rs154, %rs136, 8;
	or.b16  	%rs155, %rs135, %rs154;
	shr.u16 	%rs156, %rs155, 8;
	shl.b16 	%rs157, %rs139, 8;
	or.b16  	%rs158, %rs138, %rs157;
	shr.u16 	%rs159, %rs158, 8;
	shl.b16 	%rs160, %rs142, 8;
	or.b16  	%rs161, %rs141, %rs160;
	shr.u16 	%rs162, %rs161, 8;
	shl.b16 	%rs163, %rs145, 8;
	or.b16  	%rs164, %rs144, %rs163;
	shr.u16 	%rs165, %rs164, 8;
	shl.b16 	%rs166, %rs148, 8;
	or.b16  	%rs167, %rs147, %rs166;
	shr.u16 	%rs168, %rs167, 8;
	st.global.u8 	[%rd235], %rs132;
	st.global.u8 	[%rd235+1], %rs153;
	st.global.u8 	[%rd235+2], %rs135;
	st.global.u8 	[%rd235+3], %rs156;
	st.global.u8 	[%rd235+4], %rs138;
	st.global.u8 	[%rd235+5], %rs159;
	st.global.u8 	[%rd235+6], %rs141;
	st.global.u8 	[%rd235+7], %rs162;
	st.global.u8 	[%rd235+8], %rs144;
	st.global.u8 	[%rd235+9], %rs165;
	st.global.u8 	[%rd235+10], %rs147;
	st.global.u8 	[%rd235+11], %rs168;
	st.global.u8 	[%rd235+12], %rs149;
	st.global.u8 	[%rd235+13], %rs5;
	st.global.u8 	[%rd235+14], %r229;
	st.global.u8 	[%rd235+15], %rs6;
$L__BB2_66:
	setp.ne.s32 	%p101, %r35, 0;
	@%p101 bra 	$L__BB2_68;
	mov.u64 	%rd236, $str$11;
	cvta.global.u64 	%rd237, %rd236;
	mov.u64 	%rd238, $str$6;
	cvta.global.u64 	%rd239, %rd238;
	mov.u64 	%rd240, __unnamed_4;
	cvta.global.u64 	%rd241, %rd240;
	{ // callseq 34, 0
	.param .b64 param0;
	st.param.b64 	[param0], %rd237;
	.param .b64 param1;
	st.param.b64 	[param1], %rd239;
	.param .b32 param2;
	st.param.b32 	[param2], 509;
	.param .b64 param3;
	st.param.b64 	[param3], %rd241;
	.param .b64 param4;
	st.param.b64 	[param4], 1;
	call.uni 
	__assertfail, 
	(
	param0, 
	param1, 
	param2, 
	param3, 
	param4
	);
	} // callseq 34
$L__BB2_68:
	add.s32 	%r253, %r35, -1;
	st.local.u32 	[%rd15+12], %r253;
$L__BB2_69:
	add.s32 	%r241, %r241, 1;
	bra.uni 	$L__BB2_14;
$L__BB2_70:
	add.s32 	%r236, %r236, 1;
	setp.gt.u32 	%p102, %r253, %r236;
	@%p102 bra 	$L__BB2_11;
	bra.uni 	$L__BB2_122;
$L__BB2_71:
	mov.b32 	%r117, 0;
	st.local.u32 	[%rd15+12], %r117;
	mul.wide.s32 	%rd40, %r1, 12;
	add.s64 	%rd21, %rd11, %rd40;
	ld.global.u32 	%r61, [%rd21+8];
	setp.eq.s32 	%p3, %r61, 0;
	@%p3 bra 	$L__BB2_78;
	and.b32  	%r62, %r61, 3;
	setp.lt.u32 	%p4, %r61, 4;
	mov.b32 	%r254, 0;
	@%p4 bra 	$L__BB2_75;
	and.b32  	%r254, %r61, -4;
	mov.b32 	%r257, 0;
$L__BB2_74:
	mul.wide.u32 	%rd41, %r257, 4;
	add.s64 	%rd42, %rd21, %rd41;
	ld.global.u32 	%r120, [%rd42];
	ld.local.u32 	%r121, [%rd15+12];
	add.s32 	%r122, %r121, 1;
	st.local.u32 	[%rd15+12], %r122;
	mul.wide.u32 	%rd43, %r121, 4;
	add.s64 	%rd44, %rd15, %rd43;
	st.local.u32 	[%rd44], %r120;
	ld.global.u32 	%r123, [%rd42+4];
	ld.local.u32 	%r124, [%rd15+12];
	add.s32 	%r125, %r124, 1;
	st.local.u32 	[%rd15+12], %r125;
	mul.wide.u32 	%rd45, %r124, 4;
	add.s64 	%rd46, %rd15, %rd45;
	st.local.u32 	[%rd46], %r123;
	ld.global.u32 	%r126, [%rd42+8];
	ld.local.u32 	%r127, [%rd15+12];
	add.s32 	%r128, %r127, 1;
	st.local.u32 	[%rd15+12], %r128;
	mul.wide.u32 	%rd47, %r127, 4;
	add.s64 	%rd48, %rd15, %rd47;
	st.local.u32 	[%rd48], %r126;
	ld.global.u32 	%r129, [%rd42+12];
	ld.local.u32 	%r130, [%rd15+12];
	add.s32 	%r131, %r130, 1;
	st.local.u32 	[%rd15+12], %r131;
	mul.wide.u32 	%rd49, %r130, 4;
	add.s64 	%rd50, %rd15, %rd49;
	st.local.u32 	[%rd50], %r129;
	add.s32 	%r257, %r257, 4;
	setp.eq.s32 	%p5, %r257, %r254;
	@%p5 bra 	$L__BB2_75;
	bra.uni 	$L__BB2_74;
$L__BB2_75:
	setp.eq.s32 	%p6, %r62, 0;
	@%p6 bra 	$L__BB2_78;
	mov.b32 	%r256, 0;
$L__BB2_77:
	.pragma "nounroll";
	mul.wide.u32 	%rd51, %r254, 4;
	add.s64 	%rd52, %rd21, %rd51;
	ld.global.u32 	%r133, [%rd52];
	ld.local.u32 	%r134, [%rd15+12];
	add.s32 	%r135, %r134, 1;
	st.local.u32 	[%rd15+12], %r135;
	mul.wide.u32 	%rd53, %r134, 4;
	add.s64 	%rd54, %rd15, %rd53;
	st.local.u32 	[%rd54], %r133;
	add.s32 	%r254, %r254, 1;
	add.s32 	%r256, %r256, 1;
	setp.ne.s32 	%p7, %r256, %r62;
	@%p7 bra 	$L__BB2_77;
$L__BB2_78:
	ld.local.u32 	%r274, [%rd15+12];
	setp.eq.s32 	%p8, %r274, 0;
	@%p8 bra 	$L__BB2_122;
	mov.b32 	%r259, 0;
	mov.u64 	%rd57, $str$4;
	mov.u64 	%rd60, $str$5;
	mov.u64 	%rd62, $str$6;
	mov.u64 	%rd64, __unnamed_1;
$L__BB2_80:
	mul.wide.u32 	%rd55, %r259, 4;
	add.s64 	%rd56, %rd15, %rd55;
	ld.local.u32 	%r74, [%rd56];
	ld.global.u32 	%r75, [%rd10+89288];
	setp.lt.s32 	%p9, %r74, %r75;
	setp.gt.s32 	%p10, %r74, -1;
	and.pred  	%p11, %p10, %p9;
	@%p11 bra 	$L__BB2_82;
	st.local.v2.u32 	[%rd14], {%r74, %r75};
	cvta.global.u64 	%rd58, %rd57;
	{ // callseq 15, 0
	.param .b64 param0;
	st.param.b64 	[param0], %rd58;
	.param .b64 param1;
	st.param.b64 	[param1], %rd36;
	.param .b32 retval0;
	call.uni (retval0), 
	vprintf, 
	(
	param0, 
	param1
	);
	ld.param.b32 	%r137, [retval0];
	} // callseq 15
	cvta.global.u64 	%rd61, %rd60;
	cvta.global.u64 	%rd63, %rd62;
	cvta.global.u64 	%rd65, %rd64;
	{ // callseq 16, 0
	.param .b64 param0;
	st.param.b64 	[param0], %rd61;
	.param .b64 param1;
	st.param.b64 	[param1], %rd63;
	.param .b32 param2;
	st.param.b32 	[param2], 184;
	.param .b64 param3;
	st.param.b64 	[param3], %rd65;
	.param .b64 param4;
	st.param.b64 	[param4], 1;
	call.uni 
	__assertfail, 
	(
	param0, 
	param1, 
	param2, 
	param3, 
	param4
	);
	} // callseq 16
$L__BB2_82:
	mul.wide.s32 	%rd66, %r74, 16;
	add.s64 	%rd67, %rd10, %rd66;
	add.s64 	%rd22, %rd67, 8;
	ld.global.u32 	%r264, [%rd67+8];
$L__BB2_83:
	setp.gt.s32 	%p12, %r74, -1;
	ld.global.u32 	%r139, [%rd10+89288];
	setp.lt.s32 	%p13, %r74, %r139;
	and.pred  	%p14, %p12, %p13;
	@%p14 bra 	$L__BB2_85;
	mov.u64 	%rd68, $str$7;
	cvta.global.u64 	%rd69, %rd68;
	mov.u64 	%rd70, $str$6;
	cvta.global.u64 	%rd71, %rd70;
	mov.u64 	%rd72, __unnamed_2;
	cvta.global.u64 	%rd73, %rd72;
	{ // callseq 17, 0
	.param .b64 param0;
	st.param.b64 	[param0], %rd69;
	.param .b64 param1;
	st.param.b64 	[param1], %rd71;
	.param .b32 param2;
	st.param.b32 	[param2], 192;
	.param .b64 param3;
	st.param.b64 	[param3], %rd73;
	.param .b64 param4;
	st.param.b64 	[param4], 1;
	call.uni 
	__assertfail, 
	(
	param0, 
	param1, 
	param2, 
	param3, 
	param4
	);
	} // callseq 17
$L__BB2_85:
	ld.global.u32 	%r140, [%rd22+4];
	setp.gt.s32 	%p15, %r264, %r140;
	@%p15 bra 	$L__BB2_121;
	mul.wide.s32 	%rd74, %r264, 4;
	add.s64 	%rd75, %rd10, %rd74;
	ld.global.u32 	%r82, [%rd75+52992];
	ld.local.u32 	%r141, [%rd15];
	setp.gt.s32 	%p16, %r141, %r82;
	@%p16 bra 	$L__BB2_120;
	setp.eq.s32 	%p17, %r274, 0;
	@%p17 bra 	$L__BB2_97;
	max.u32 	%r83, %r274, 1;
	mov.b16 	%rs171, 0;
	mov.b32 	%r265, 0;
$L__BB2_89:
	mul.wide.u32 	%rd76, %r265, 4;
	add.s64 	%rd77, %rd15, %rd76;
	ld.local.u32 	%r86, [%rd77];
	and.b16  	%rs10, %rs171, 255;
	setp.ne.s16 	%p18, %rs10, 0;
	@%p18 bra 	$L__BB2_99;
	ld.global.u32 	%r87, [%rd10+89288];
	setp.lt.s32 	%p19, %r86, %r87;
	setp.gt.s32 	%p20, %r86, -1;
	and.pred  	%p21, %p20, %p19;
	@%p21 bra 	$L__BB2_92;
	st.local.v2.u32 	[%rd13], {%r86, %r87};
	mov.u64 	%rd78, $str$4;
	cvta.global.u64 	%rd79, %rd78;
	add.u64 	%rd80, %SP, 0;
	{ // callseq 18, 0
	.param .b64 param0;
	st.param.b64 	[param0], %rd79;
	.param .b64 param1;
	st.param.b64 	[param1], %rd80;
	.param .b32 retval0;
	call.uni (retval0), 
	vprintf, 
	(
	param0, 
	param1
	);
	ld.param.b32 	%r143, [retval0];
	} // callseq 18
	mov.u64 	%rd81, $str$5;
	cvta.global.u64 	%rd82, %rd81;
	mov.u64 	%rd83, $str$6;
	cvta.global.u64 	%rd84, %rd83;
	mov.u64 	%rd85, __unnamed_1;
	cvta.global.u64 	%rd86, %rd85;
	{ // callseq 19, 0
	.param .b64 param0;
	st.param.b64 	[param0], %rd82;
	.param .b64 param1;
	st.param.b64 	[param1], %rd84;
	.param .b32 param2;
	st.param.b32 	[param2], 184;
	.param .b64 param3;
	st.param.b64 	[param3], %rd86;
	.param .b64 param4;
	st.param.b64 	[param4], 1;
	call.uni 
	__assertfail, 
	(
	param0, 
	param1, 
	param2, 
	param3, 
	param4
	);
	} // callseq 19
$L__BB2_92:
	mul.wide.s32 	%rd87, %r86, 16;
	add.s64 	%rd88, %rd10, %rd87;
	add.s64 	%rd23, %rd88, 8;
	ld.global.u32 	%r266, [%rd88+8];
$L__BB2_93:
	ld.global.u32 	%r145, [%rd10+89288];
	setp.lt.s32 	%p23, %r86, %r145;
	and.pred  	%p24, %p20, %p23;
	@%p24 bra 	$L__BB2_95;
	mov.u64 	%rd89, $str$7;
	cvta.global.u64 	%rd90, %rd89;
	mov.u64 	%rd91, $str$6;
	cvta.global.u64 	%rd92, %rd91;
	mov.u64 	%rd93, __unnamed_2;
	cvta.global.u64 	%rd94, %rd93;
	{ // callseq 20, 0
	.param .b64 param0;
	st.param.b64 	[param0], %rd90;
	.param .b64 param1;
	st.param.b64 	[param1], %rd92;
	.param .b32 param2;
	st.param.b32 	[param2], 192;
	.param .b64 param3;
	st.param.b64 	[param3], %rd94;
	.param .b64 param4;
	st.param.b64 	[param4], 1;
	call.uni 
	__assertfail, 
	(
	param0, 
	param1, 
	param2, 
	param3, 
	param4
	);
	} // callseq 20
$L__BB2_95:
	ld.global.u32 	%r146, [%rd23+4];
	setp.gt.s32 	%p25, %r266, %r146;
	@%p25 bra 	$L__BB2_99;
	mul.wide.s32 	%rd95, %r266, 4;
	add.s64 	%rd96, %rd10, %rd95;
	ld.global.u32 	%r147, [%rd96+52992];
	setp.eq.s32 	%p26, %r147, %r82;
	add.s32 	%r266, %r266, 1;
	mov.b16 	%rs172, 1;
	@%p26 bra 	$L__BB2_100;
	bra.uni 	$L__BB2_93;
$L__BB2_97:
	setp.eq.s32 	%p31, %r274, 0;
	@%p31 bra 	$L__BB2_103;
	max.u32 	%r84, %r274, 1;
	mov.b32 	%r267, 0;
	bra.uni 	$L__BB2_102;
$L__BB2_99:
	and.b16  	%rs12, %rs171, 255;
	setp.ne.s16 	%p27, %rs12, 0;
	setp.gt.s32 	%p28, %r86, %r82;
	and.pred  	%p29, %p27, %p28;
	mov.u16 	%rs172, %rs171;
	@%p29 bra 	$L__BB2_120;
$L__BB2_100:
	add.s32 	%r265, %r265, 1;
	setp.eq.s32 	%p30, %r265, %r83;
	mov.u16 	%rs171, %rs172;
	@%p30 bra 	$L__BB2_97;
	bra.uni 	$L__BB2_89;
$L__BB2_101:
	add.s32 	%r267, %r267, 1;
	setp.eq.s32 	%p33, %r267, %r84;
	@%p33 bra 	$L__BB2_103;
$L__BB2_102:
	mul.wide.u32 	%rd97, %r267, 4;
	add.s64 	%rd98, %rd15, %rd97;
	ld.local.u32 	%r149, [%rd98];
	setp.eq.s32 	%p32, %r149, %r82;
	@%p32 bra 	$L__BB2_120;
	bra.uni 	$L__BB2_101;
$L__BB2_103:
	add.s32 	%r150, %r274, 1;
	st.local.u32 	[%rd15+12], %r150;
	mul.wide.u32 	%rd99, %r274, 4;
	add.s64 	%rd100, %rd15, %rd99;
	st.local.u32 	[%rd100], %r82;
	ld.local.u32 	%r94, [%rd15+12];
	setp.eq.s32 	%p34, %r94, 0;
	@%p34 bra 	$L__BB2_116;
	mov.b32 	%r268, 0;
$L__BB2_105:
	mul.wide.u32 	%rd101, %r268, 4;
	add.s64 	%rd102, %rd15, %rd101;
	ld.local.u32 	%r96, [%rd102];
	mul.wide.s32 	%rd103, %r96, 16;
	add.s64 	%rd104, %rd10, %rd103;
	add.s64 	%rd24, %rd104, 8;
	mov.b32 	%r269, 0;
$L__BB2_106:
	mul.wide.u32 	%rd105, %r269, 4;
	add.s64 	%rd106, %rd15, %rd105;
	ld.local.u32 	%r98, [%rd106];
	setp.eq.s32 	%p35, %r96, %r98;
	@%p35 bra 	$L__BB2_114;
	setp.gt.s32 	%p36, %r96, -1;
	ld.global.u32 	%r99, [%rd10+89288];
	setp.lt.s32 	%p37, %r96, %r99;
	and.pred  	%p38, %p36, %p37;
	@%p38 bra 	$L__BB2_109;
	st.local.v2.u32 	[%rd12], {%r96, %r99};
	mov.u64 	%rd107, $str$4;
	cvta.global.u64 	%rd108, %rd107;
	add.u64 	%rd109, %SP, 0;
	{ // callseq 21, 0
	.param .b64 param0;
	st.param.b64 	[param0], %rd108;
	.param .b64 param1;
	st.param.b64 	[param1], %rd109;
	.param .b32 retval0;
	call.uni (retval0), 
	vprintf, 
	(
	param0, 
	param1
	);
	ld.param.b32 	%r153, [retval0];
	} // callseq 21
	mov.u64 	%rd110, $str$5;
	cvta.global.u64 	%rd111, %rd110;
	mov.u64 	%rd112, $str$6;
	cvta.global.u64 	%rd113, %rd112;
	mov.u64 	%rd114, __unnamed_1;
	cvta.global.u64 	%rd115, %rd114;
	{ // callseq 22, 0
	.param .b64 param0;
	st.param.b64 	[param0], %rd111;
	.param .b64 param1;
	st.param.b64 	[param1], %rd113;
	.param .b32 param2;
	st.param.b32 	[param2], 184;
	.param .b64 param3;
	st.param.b64 	[param3], %rd115;
	.param .b64 param4;
	st.param.b64 	[param4], 1;
	call.uni 
	__assertfail, 
	(
	param0, 
	param1, 
	param2, 
	param3, 
	param4
	);
	} // callseq 22
$L__BB2_109:
	ld.global.u32 	%r270, [%rd24];
$L__BB2_110:
	ld.global.u32 	%r155, [%rd10+89288];
	setp.lt.s32 	%p40, %r96, %r155;
	and.pred  	%p41, %p36, %p40;
	@%p41 bra 	$L__BB2_112;
	mov.u64 	%rd116, $str$7;
	cvta.global.u64 	%rd117, %rd116;
	mov.u64 	%rd118, $str$6;
	cvta.global.u64 	%rd119, %rd118;
	mov.u64 	%rd120, __unnamed_2;
	cvta.global.u64 	%rd121, %rd120;
	{ // callseq 23, 0
	.param .b64 param0;
	st.param.b64 	[param0], %rd117;
	.param .b64 param1;
	st.param.b64 	[param1], %rd119;
	.param .b32 param2;
	st.param.b32 	[param2], 192;
	.param .b64 param3;
	st.param.b64 	[param3], %rd121;
	.param .b64 param4;
	st.param.b64 	[param4], 1;
	call.uni 
	__assertfail, 
	(
	param0, 
	param1, 
	param2, 
	param3, 
	param4
	);
	} // callseq 23
$L__BB2_112:
	ld.global.u32 	%r156, [%rd24+4];
	setp.gt.s32 	%p42, %r270, %r156;
	@%p42 bra 	$L__BB2_117;
	mul.wide.s32 	%rd122, %r270, 4;
	add.s64 	%rd123, %rd10, %rd122;
	ld.global.u32 	%r157, [%rd123+52992];
	setp.ne.s32 	%p43, %r157, %r98;
	add.s32 	%r270, %r270, 1;
	@%p43 bra 	$L__BB2_110;
$L__BB2_114:
	add.s32 	%r269, %r269, 1;
	setp.ne.s32 	%p44, %r269, %r94;
	@%p44 bra 	$L__BB2_106;
	add.s32 	%r268, %r268, 1;
	setp.ne.s32 	%p45, %r268, %r94;
	@%p45 bra 	$L__BB2_105;
$L__BB2_116:
	atom.global.add.u32 	%r158, [%rd9], 1;
	atom.global.add.u32 	%r159, [%rd8], 1;
	shl.b32 	%r160, %r159, 1;
	mul.wide.s32 	%rd124, %r160, 4;
	add.s64 	%rd125, %rd7, %rd124;
	st.global.u32 	[%rd125], %r1;
	st.global.u32 	[%rd125+4], %r82;
	shl.b32 	%r161, %r158, 1;
	mul.wide.s32 	%rd126, %r161, 4;
	add.s64 	%rd127, %rd6, %rd126;
	st.global.u32 	[%rd127], %r1;
	st.global.u32 	[%rd127+4], %r82;
$L__BB2_117:
	setp.ne.s32 	%p46, %r94, 0;
	@%p46 bra 	$L__BB2_119;
	mov.u64 	%rd128, $str$11;
	cvta.global.u64 	%rd129, %rd128;
	mov.u64 	%rd130, $str$6;
	cvta.global.u64 	%rd131, %rd130;
	mov.u64 	%rd132, __unnamed_4;
	cvta.global.u64 	%rd133, %rd132;
	{ // callseq 24, 0
	.param .b64 param0;
	st.param.b64 	[param0], %rd129;
	.param .b64 param1;
	st.param.b64 	[param1], %rd131;
	.param .b32 param2;
	st.param.b32 	[param2], 509;
	.param .b64 param3;
	st.param.b64 	[param3], %rd133;
	.param .b64 param4;
	st.param.b64 	[param4], 1;
	call.uni 
	__assertfail, 
	(
	param0, 
	param1, 
	param2, 
	param3, 
	param4
	);
	} // callseq 24
$L__BB2_119:
	add.s32 	%r274, %r94, -1;
	st.local.u32 	[%rd15+12], %r274;
$L__BB2_120:
	add.s32 	%r264, %r264, 1;
	bra.uni 	$L__BB2_83;
$L__BB2_121:
	add.s32 	%r259, %r259, 1;
	setp.gt.u32 	%p47, %r274, %r259;
	@%p47 bra 	$L__BB2_80;
$L__BB2_122:
	ret;

}
	// .globl	_Z38run_single_step_vectorvertex_embeddingILm3EEvPviP3CSRS0_PiS0_S3_PV13BUFFER_STATUSS0_S3_S6_PVii
.visible .entry _Z38run_single_step_vectorvertex_embeddingILm3EEvPviP3CSRS0_PiS0_S3_PV13BUFFER_STATUSS0_S3_S6_PVii(
	.param .u64 .ptr .align 1 _Z38run_single_step_vectorvertex_embeddingILm3EEvPviP3CSRS0_PiS0_S3_PV13BUFFER_STATUSS0_S3_S6_PVii_param_0,
	.param .u32 _Z38run_single_step_vectorvertex_embeddingILm3EEvPviP3CSRS0_PiS0_S3_PV13BUFFER_STATUSS0_S3_S6_PVii_param_1,
	.param .u64 .ptr .align 1 _Z38run_single_step_vectorvertex_embeddingILm3EEvPviP3CSRS0_PiS0_S3_PV13BUFFER_STATUSS0_S3_S6_PVii_param_2,
	.param .u64 .ptr .align 1 _Z38run_single_step_vectorvertex_embeddingILm3EEvPviP3CSRS0_PiS0_S3_PV13BUFFER_STATUSS0_S3_S6_PVii_param_3,
	.param .u64 .ptr .align 1 _Z38run_single_step_vectorvertex_embeddingILm3EEvPviP3CSRS0_PiS0_S3_PV13BUFFER_STATUSS0_S3_S6_PVii_param_4,
	.param .u64 .ptr .align 1 _Z38run_single_step_vectorvertex_embeddingILm3EEvPviP3CSRS0_PiS0_S3_PV13BUFFER_STATUSS0_S3_S6_PVii_param_5,
	.param .u64 .ptr .align 1 _Z38run_single_step_vectorvertex_embeddingILm3EEvPviP3CSRS0_PiS0_S3_PV13BUFFER_STATUSS0_S3_S6_PVii_param_6,
	.param .u64 .ptr .align 1 _Z38run_single_step_vectorvertex_embeddingILm3EEvPviP3CSRS0_PiS0_S3_PV13BUFFER_STATUSS0_S3_S6_PVii_param_7,
	.param .u64 .ptr .align 1 _Z38run_single_step_vectorvertex_embeddingILm3EEvPviP3CSRS0_PiS0_S3_PV13BUFFER_STATUSS0_S3_S6_PVii_param_8,
	.param .u64 .ptr .align 1 _Z38run_single_step_vectorvertex_embeddingILm3EEvPviP3CSRS0_PiS0_S3_PV13BUFFER_STATUSS0_S3_S6_PVii_param_9,
	.param .u64 .ptr .align 1 _Z38run_single_step_vectorvertex_embeddingILm3EEvPviP3CSRS0_PiS0_S3_PV13BUFFER_STATUSS0_S3_S6_PVii_param_10,
	.param .u64 .ptr .align 1 _Z38run_single_step_vectorvertex_embeddingILm3EEvPviP3CSRS0_PiS0_S3_PV13BUFFER_STATUSS0_S3_S6_PVii_param_11,
	.param .u32 _Z38run_single_step_vectorvertex_embeddingILm3EEvPviP3CSRS0_PiS0_S3_PV13BUFFER_STATUSS0_S3_S6_PVii_param_12
)
{
	.local .align 8 .b8 	__local_depot3[32];
	.reg .b64 	%SP;
	.reg .b64 	%SPL;
	.reg .pred 	%p<111>;
	.reg .b16 	%rs<25>;
	.reg .b32 	%r<266>;
	.reg .b64 	%rd<296>;

	mov.u64 	%SPL, __local_depot3;
	cvta.local.u64 	%SP, %SPL;
	ld.param.u64 	%rd44, [_Z38run_single_step_vectorvertex_embeddingILm3EEvPviP3CSRS0_PiS0_S3_PV13BUFFER_STATUSS0_S3_S6_PVii_param_0];
	ld.param.u32 	%r114, [_Z38run_single_step_vectorvertex_embeddingILm3EEvPviP3CSRS0_PiS0_S3_PV13BUFFER_STATUSS0_S3_S6_PVii_param_1];
	ld.param.u64 	%rd45, [_Z38run_single_step_vectorvertex_embeddingILm3EEvPviP3CSRS0_PiS0_S3_PV13BUFFER_STATUSS0_S3_S6_PVii_param_2];
	ld.param.u64 	%rd46, [_Z38run_single_step_vectorvertex_embeddingILm3EEvPviP3CSRS0_PiS0_S3_PV13BUFFER_STATUSS0_S3_S6_PVii_param_3];
	ld.param.u64 	%rd41, [_Z38run_single_step_vectorvertex_embeddingILm3EEvPviP3CSRS0_PiS0_S3_PV13BUFFER_STATUSS0_S3_S6_PVii_param_4];
	ld.param.u64 	%rd42, [_Z38run_single_step_vectorvertex_embeddingILm3EEvPviP3CSRS0_PiS0_S3_PV13BUFFER_STATUSS0_S3_S6_PVii_param_5];
	ld.param.u64 	%rd47, [_Z38run_single_step_vectorvertex_embeddingILm3EEvPviP3CSRS0_PiS0_S3_PV13BUFFER_STATUSS0_S3_S6_PVii_param_6];
	ld.param.u64 	%rd48, [_Z38run_single_step_vectorvertex_embeddingILm3EEvPviP3CSRS0_PiS0_S3_PV13BUFFER_STATUSS0_S3_S6_PVii_param_7];
	ld.param.u64 	%rd49, [_Z38run_single_step_vectorvertex_embeddingILm3EEvPviP3CSRS0_PiS0_S3_PV13BUFFER_STATUSS0_S3_S6_PVii_param_9];
	ld.param.u64 	%rd50, [_Z38run_single_step_vectorvertex_embeddingILm3EEvPviP3CSRS0_PiS0_S3_PV13BUFFER_STATUSS0_S3_S6_PVii_param_10];
	ld.param.u64 	%rd51, [_Z38run_single_step_vectorvertex_embeddingILm3EEvPviP3CSRS0_PiS0_S3_PV13BUFFER_STATUSS0_S3_S6_PVii_param_11];
	cvta.to.global.u64 	%rd1, %rd48;
	cvta.to.global.u64 	%rd2, %rd50;
	cvta.to.global.u64 	%rd3, %rd49;
	cvta.to.global.u64 	%rd4, %rd51;
	cvta.to.global.u64 	%rd5, %rd46;
	cvta.to.global.u64 	%rd6, %rd42;
	cvta.to.global.u64 	%rd7, %rd47;
	cvta.to.global.u64 	%rd8, %rd41;
	cvta.to.global.u64 	%rd9, %rd45;
	cvta.to.global.u64 	%rd10, %rd44;
	add.u64 	%rd52, %SP, 0;
	add.u64 	%rd11, %SPL, 0;
	add.u64 	%rd12, %SPL, 0;
	add.u64 	%rd13, %SPL, 8;
	mov.u32 	%r115, %ctaid.x;
	mov.u32 	%r116, %ntid.x;
	mov.u32 	%r117, %tid.x;
	mad.lo.s32 	%r1, %r115, %r116, %r117;
	setp.ge.s32 	%p1, %r1, %r114;
	@%p1 bra 	$L__BB3_134;
	ld.param.u32 	%r221, [_Z38run_single_step_vectorvertex_embeddingILm3EEvPviP3CSRS0_PiS0_S3_PV13BUFFER_STATUSS0_S3_S6_PVii_param_12];
	setp.ne.s32 	%p2, %r221, 0;
	@%p2 bra 	$L__BB3_83;
	mov.b32 	%r163, 0;
	st.local.u32 	[%rd13+16], %r163;
	mul.wide.s32 	%rd150, %r1, 16;
	add.s64 	%rd14, %rd10, %rd150;
	ld.global.u32 	%r2, [%rd14+12];
	setp.eq.s32 	%p48, %r2, 0;
	@%p48 bra 	$L__BB3_9;
	and.b32  	%r3, %r2, 3;
	setp.lt.u32 	%p49, %r2, 4;
	mov.b32 	%r224, 0;
	@%p49 bra 	$L__BB3_6;
	and.b32  	%r224, %r2, -4;
	mov.b32 	%r222, 0;
$L__BB3_5:
	mul.wide.u32 	%rd151, %r222, 4;
	add.s64 	%rd152, %rd14, %rd151;
	ld.global.u32 	%r166, [%rd152];
	ld.local.u32 	%r167, [%rd13+16];
	add.s32 	%r168, %r167, 1;
	st.local.u32 	[%rd13+16], %r168;
	mul.wide.u32 	%rd153, %r167, 4;
	add.s64 	%rd154, %rd13, %rd153;
	st.local.u32 	[%rd154], %r166;
	ld.global.u32 	%r169, [%rd152+4];
	ld.local.u32 	%r170, [%rd13+16];
	add.s32 	%r171, %r170, 1;
	st.local.u32 	[%rd13+16], %r171;
	mul.wide.u32 	%rd155, %r170, 4;
	add.s64 	%rd156, %rd13, %rd155;
	st.local.u32 	[%rd156], %r169;
	ld.global.u32 	%r172, [%rd152+8];
	ld.local.u32 	%r173, [%rd13+16];
	add.s32 	%r174, %r173, 1;
	st.local.u32 	[%rd13+16], %r174;
	mul.wide.u32 	%rd157, %r173, 4;
	add.s64 	%rd158, %rd13, %rd157;
	st.local.u32 	[%rd158], %r172;
	ld.global.u32 	%r175, [%rd152+12];
	ld.local.u32 	%r176, [%rd13+16];
	add.s32 	%r177, %r176, 1;
	st.local.u32 	[%rd13+16], %r177;
	mul.wide.u32 	%rd159, %r176, 4;
	add.s64 	%rd160, %rd13, %rd159;
	st.local.u32 	[%rd160], %r175;
	add.s32 	%r222, %r222, 4;
	setp.ne.s32 	%p50, %r222, %r224;
	@%p50 bra 	$L__BB3_5;
$L__BB3_6:
	setp.eq.s32 	%p51, %r3, 0;
	@%p51 bra 	$L__BB3_9;
	mov.b32 	%r225, 0;
$L__BB3_8:
	.pragma "nounroll";
	mul.wide.u32 	%rd161, %r224, 4;
	add.s64 	%rd162, %rd14, %rd161;
	ld.global.u32 	%r179, [%rd162];
	ld.local.u32 	%r180, [%rd13+16];
	add.s32 	%r181, %r180, 1;
	st.local.u32 	[%rd13+16], %r181;
	mul.wide.u32 	%rd163, %r180, 4;
	add.s64 	%rd164, %rd13, %rd163;
	st.local.u32 	[%rd164], %r179;
	add.s32 	%r224, %r224, 1;
	add.s32 	%r225, %r225, 1;
	setp.ne.s32 	%p52, %r225, %r3;
	@%p52 bra 	$L__BB3_8;
$L__BB3_9:
	ld.local.u32 	%r244, [%rd13+16];
	setp.eq.s32 	%p53, %r244, 0;
	@%p53 bra 	$L__BB3_134;
	add.s64 	%rd15, %rd9, 52992;
	mov.b32 	%r227, 0;
	mov.u64 	%rd169, $str$4;
	mov.u64 	%rd171, $str$5;
$L__BB3_11:
	mul.wide.u32 	%rd165, %r227, 4;
	add.s64 	%rd166, %rd13, %rd165;
	ld.local.u32 	%r15, [%rd166];
	ld.global.u32 	%r16, [%rd9+89288];
	setp.lt.s32 	%p54, %r15, %r16;
	setp.gt.s32 	%p55, %r15, -1;
	and.pred  	%p56, %p55, %p54;
	@%p56 bra 	$L__BB3_13;
	cvta.to.local.u64 	%rd168, %rd52;
	st.local.v2.u32 	[%rd168], {%r15, %r16};
	cvta.global.u64 	%rd170, %rd169;
	{ // callseq 45, 0
	.param .b64 param0;
	st.param.b64 	[param0], %rd170;
	.param .b64 param1;
	st.param.b64 	[param1], %rd52;
	.param .b32 retval0;
	call.uni (retval0), 
	vprintf, 
	(
	param0, 
	param1
	);
	ld.param.b32 	%r183, [retval0];
	} // callseq 45
	cvta.global.u64 	%rd172, %rd171;
	mov.u64 	%rd173, $str$6;
	cvta.global.u64 	%rd174, %rd173;
	mov.u64 	%rd175, __unnamed_1;
	cvta.global.u64 	%rd176, %rd175;
	{ // callseq 46, 0
	.param .b64 param0;
	st.param.b64 	[param0], %rd172;
	.param .b64 param1;
	st.param.b64 	[param1], %rd174;
	.param .b32 param2;
	st.param.b32 	[param2], 184;
	.param .b64 param3;
	st.param.b64 	[param3], %rd176;
	.param .b64 param4;
	st.param.b64 	[param4], 1;
	call.uni 
	__assertfail, 
	(
	param0, 
	param1, 
	param2, 
	param3, 
	param4
	);
	} // callseq 46
$L__BB3_13:
	mul.wide.s32 	%rd177, %r15, 16;
	add.s64 	%rd178, %rd9, %rd177;
	ld.global.u32 	%r232, [%rd178+8];
$L__BB3_14:
	setp.gt.s32 	%p57, %r15, -1;
	ld.global.u32 	%r185, [%rd9+89288];
	setp.lt.s32 	%p58, %r15, %r185;
	and.pred  	%p59, %p57, %p58;
	@%p59 bra 	$L__BB3_16;
	mov.u64 	%rd179, $str$7;
	cvta.global.u64 	%rd180, %rd179;
	mov.u64 	%rd181, $str$6;
	cvta.global.u64 	%rd182, %rd181;
	mov.u64 	%rd183, __unnamed_2;
	cvta.global.u64 	%rd184, %rd183;
	{ // callseq 47, 0
	.param .b64 param0;
	st.param.b64 	[param0], %rd180;
	.param .b64 param1;
	st.param.b64 	[param1], %rd182;
	.param .b32 param2;
	st.param.b32 	[param2], 192;
	.param .b64 param3;
	st.param.b64 	[param3], %rd184;
	.param .b64 param4;
	st.param.b64 	[param4], 1;
	call.uni 
	__assertfail, 
	(
	param0, 
	param1, 
	param2, 
	param3, 
	param4
	);
	} // callseq 47
$L__BB3_16:
	ld.global.u32 	%r186, [%rd178+12];
	setp.gt.s32 	%p60, %r232, %r186;
	@%p60 bra 	$L__BB3_82;
	mul.wide.s32 	%rd187, %r232, 4;
	add.s64 	%rd188, %rd9, %rd187;
	ld.global.u32 	%r23, [%rd188+52992];
	ld.local.u32 	%r187, [%rd13];
	setp.gt.s32 	%p61, %r187, %r23;
	@%p61 bra 	$L__BB3_81;
	setp.eq.s32 	%p62, %r244, 0;
	@%p62 bra 	$L__BB3_30;
	max.u32 	%r24, %r244, 1;
	mov.b16 	%rs21, 0;
	mov.b32 	%r233, 0;
$L__BB3_20:
	mul.wide.u32 	%rd189, %r233, 4;
	add.s64 	%rd190, %rd13, %rd189;
	ld.local.u32 	%r26, [%rd190];
	and.b16  	%rs10, %rs21, 255;
	setp.ne.s16 	%p63, %rs10, 0;
	@%p63 bra 	$L__BB3_28;
	ld.global.u32 	%r27, [%rd9+89288];
	setp.lt.s32 	%p64, %r26, %r27;
	setp.gt.s32 	%p65, %r26, -1;
	and.pred  	%p66, %p65, %p64;
	@%p66 bra 	$L__BB3_23;
	cvta.to.local.u64 	%rd192, %rd52;
	st.local.v2.u32 	[%rd192], {%r26, %r27};
	mov.u64 	%rd193, $str$4;
	cvta.global.u64 	%rd194, %rd193;
	{ // callseq 48, 0
	.param .b64 param0;
	st.param.b64 	[param0], %rd194;
	.param .b64 param1;
	st.param.b64 	[param1], %rd52;
	.param .b32 retval0;
	call.uni (retval0), 
	vprintf, 
	(
	param0, 
	param1
	);
	ld.param.b32 	%r189, [retval0];
	} // callseq 48
	mov.u64 	%rd195, $str$5;
	cvta.global.u64 	%rd196, %rd195;
	mov.u64 	%rd197, $str$6;
	cvta.global.u64 	%rd198, %rd197;
	mov.u64 	%rd199, __unnamed_1;
	cvta.global.u64 	%rd200, %rd199;
	{ // callseq 49, 0
	.param .b64 param0;
	st.param.b64 	[param0], %rd196;
	.param .b64 param1;
	st.param.b64 	[param1], %rd198;
	.param .b32 param2;
	st.param.b32 	[param2], 184;
	.param .b64 param3;
	st.param.b64 	[param3], %rd200;
	.param .b64 param4;
	st.param.b64 	[param4], 1;
	call.uni 
	__assertfail, 
	(
	param0, 
	param1, 
	param2, 
	param3, 
	param4
	);
	} // callseq 49
$L__BB3_23:
	mul.wide.s32 	%rd201, %r26, 16;
	add.s64 	%rd202, %rd9, %rd201;
	add.s64 	%rd16, %rd202, 8;
	ld.global.u32 	%r234, [%rd202+8];
$L__BB3_24:
	ld.global.u32 	%r191, [%rd9+89288];
	setp.lt.s32 	%p68, %r26, %r191;
	and.pred  	%p69, %p65, %p68;
	@%p69 bra 	$L__BB3_26;
	mov.u64 	%rd203, $str$7;
	cvta.global.u64 	%rd204, %rd203;
	mov.u64 	%rd205, $str$6;
	cvta.global.u64 	%rd206, %rd205;
	mov.u64 	%rd207, __unnamed_2;
	cvta.global.u64 	%rd208, %rd207;
	{ // callseq 50, 0
	.param .b64 param0;
	st.param.b64 	[param0], %rd204;
	.param .b64 param1;
	st.param.b64 	[param1], %rd206;
	.param .b32 param2;
	st.param.b32 	[param2], 192;
	.param .b64 param3;
	st.param.b64 	[param3], %rd208;
	.param .b64 param4;
	st.param.b64 	[param4], 1;
	call.uni 
	__assertfail, 
	(
	param0, 
	param1, 
	param2, 
	param3, 
	param4
	);
	} // callseq 50
$L__BB3_26:
	ld.global.u32 	%r192, [%rd16+4];
	setp.gt.s32 	%p70, %r234, %r192;
	@%p70 bra 	$L__BB3_28;
	mul.wide.s32 	%rd209, %r234, 4;
	add.s64 	%rd210, %rd15, %rd209;
	ld.global.u32 	%r193, [%rd210];
	setp.eq.s32 	%p71, %r193, %r23;
	add.s32 	%r234, %r234, 1;
	mov.b16 	%rs22, 1;
	@%p71 bra 	$L__BB3_29;
	bra.uni 	$L__BB3_24;
$L__BB3_28:
	and.b16  	%rs12, %rs21, 255;
	setp.ne.s16 	%p72, %rs12, 0;
	setp.gt.s32 	%p73, %r26, %r23;
	and.pred  	%p74, %p72, %p73;
	mov.u16 	%rs22, %rs21;
	@%p74 bra 	$L__BB3_81;
$L__BB3_29:
	add.s32 	%r233, %r233, 1;
	setp.ne.s32 	%p75, %r233, %r24;
	mov.u16 	%rs21, %rs22;
	@%p75 bra 	$L__BB3_20;
$L__BB3_30:
	setp.eq.s32 	%p76, %r244, 0;
	@%p76 bra 	$L__BB3_34;
	max.u32 	%r32, %r244, 1;
	mov.b32 	%r235, 0;
$L__BB3_32:
	mul.wide.u32 	%rd211, %r235, 4;
	add.s64 	%rd212, %rd13, %rd211;
	ld.local.u32 	%r195, [%rd212];
	setp.eq.s32 	%p77, %r195, %r23;
	@%p77 bra 	$L__BB3_81;
	add.s32 	%r235, %r235, 1;
	setp.ne.s32 	%p78, %r235, %r32;
	@%p78 bra 	$L__BB3_32;
$L__BB3_34:
	add.s32 	%r196, %r244, 1;
	st.local.u32 	[%rd13+16], %r196;
	mul.wide.u32 	%rd213, %r244, 4;
	add.s64 	%rd214, %rd13, %rd213;
	st.local.u32 	[%rd214], %r23;
	ld.local.u32 	%r35, [%rd13+16];
	setp.eq.s32 	%p79, %r35, 0;
	@%p79 bra 	$L__BB3_47;
	mov.b32 	%r236, 0;
$L__BB3_36:
	mul.wide.u32 	%rd215, %r236, 4;
	add.s64 	%rd216, %rd13, %rd215;
	ld.local.u32 	%r37, [%rd216];
	mul.wide.s32 	%rd217, %r37, 16;
	add.s64 	%rd218, %rd9, %rd217;
	add.s64 	%rd17, %rd218, 8;
	mov.b32 	%r237, 0;
$L__BB3_37:
	mul.wide.u32 	%rd219, %r237, 4;
	add.s64 	%rd220, %rd13, %rd219;
	ld.local.u32 	%r39, [%rd220];
	setp.eq.s32 	%p80, %r37, %r39;
	@%p80 bra 	$L__BB3_45;
	setp.gt.s32 	%p81, %r37, -1;
	ld.global.u32 	%r40, [%rd9+89288];
	setp.lt.s32 	%p82, %r37, %r40;
	and.pred  	%p83, %p81, %p82;
	@%p83 bra 	$L__BB3_40;
	cvta.to.local.u64 	%rd222, %rd52;
	st.local.v2.u32 	[%rd222], {%r37, %r40};
	mov.u64 	%rd223, $str$4;
	cvta.global.u64 	%rd224, %rd223;
	{ // callseq 51, 0
	.param .b64 param0;
	st.param.b64 	[param0], %rd224;
	.param .b64 param1;
	st.param.b64 	[param1], %rd52;
	.param .b32 retval0;
	call.uni (retval0), 
	vprintf, 
	(
	param0, 
	param1
	);
	ld.param.b32 	%r199, [retval0];
	} // callseq 51
	mov.u64 	%rd225, $str$5;
	cvta.global.u64 	%rd226, %rd225;
	mov.u64 	%rd227, $str$6;
	cvta.global.u64 	%rd228, %rd227;
	mov.u64 	%rd229, __unnamed_1;
	cvta.global.u64 	%rd230, %rd229;
	{ // callseq 52, 0
	.param .b64 param0;
	st.param.b64 	[param0], %rd226;
	.param .b64 param1;
	st.param.b64 	[param1], %rd228;
	.param .b32 param2;
	st.param.b32 	[param2], 184;
	.param .b64 param3;
	st.param.b64 	[param3], %rd230;
	.param .b64 param4;
	st.param.b64 	[param4], 1;
	call.uni 
	__assertfail, 
	(
	param0, 
	param1, 
	param2, 
	param3, 
	param4
	);
	} // callseq 52
$L__BB3_40:
	ld.global.u32 	%r238, [%rd17];
$L__BB3_41:
	setp.gt.s32 	%p84, %r37, -1;
	ld.global.u32 	%r201, [%rd9+89288];
	setp.lt.s32 	%p85, %r37, %r201;
	and.pred  	%p86, %p84, %p85;
	@%p86 bra 	$L__BB3_43;
	mov.u64 	%rd231, $str$7;
	cvta.global.u64 	%rd232, %rd231;
	mov.u64 	%rd233, $str$6;
	cvta.global.u64 	%rd234, %rd233;
	mov.u64 	%rd235, __unnamed_2;
	cvta.global.u64 	%rd236, %rd235;
	{ // callseq 53, 0
	.param .b64 param0;
	st.param.b64 	[param0], %rd232;
	.param .b64 param1;
	st.param.b64 	[param1], %rd234;
	.param .b32 param2;
	st.param.b32 	[param2], 192;
	.param .b64 param3;
	st.param.b64 	[param3], %rd236;
	.param .b64 param4;
	st.param.b64 	[param4], 1;
	call.uni 
	__assertfail, 
	(
	param0, 
	param1, 
	param2, 
	param3, 
	param4
	);
	} // callseq 53
$L__BB3_43:
	ld.global.u32 	%r202, [%rd17+4];
	setp.gt.s32 	%p87, %r238, %r202;
	@%p87 bra 	$L__BB3_78;
	mul.wide.s32 	%rd237, %r238, 4;
	add.s64 	%rd238, %rd9, %rd237;
	ld.global.u32 	%r203, [%rd238+52992];
	setp.ne.s32 	%p88, %r203, %r39;
	add.s32 	%r238, %r238, 1;
	@%p88 bra 	$L__BB3_41;
$L__BB3_45:
	add.s32 	%r237, %r237, 1;
	setp.ne.s32 	%p89, %r237, %r35;
	@%p89 bra 	$L__BB3_37;
	add.s32 	%r236, %r236, 1;
	setp.ne.s32 	%p90, %r236, %r35;
	@%p90 bra 	$L__BB3_36;
$L__BB3_47:
	ld.param.u64 	%rd287, [_Z38run_single_step_vectorvertex_embeddingILm3EEvPviP3CSRS0_PiS0_S3_PV13BUFFER_STATUSS0_S3_S6_PVii_param_8];
	ld.param.u64 	%rd286, [_Z38run_single_step_vectorvertex_embeddingILm3EEvPviP3CSRS0_PiS0_S3_PV13BUFFER_STATUSS0_S3_S6_PVii_param_5];
	ld.param.u64 	%rd285, [_Z38run_single_step_vectorvertex_embeddingILm3EEvPviP3CSRS0_PiS0_S3_PV13BUFFER_STATUSS0_S3_S6_PVii_param_4];
	cvta.to.global.u64 	%rd18, %rd285;
	cvta.to.global.u64 	%rd19, %rd286;
	cvta.to.global.u64 	%rd20, %rd287;
	ld.volatile.global.u32 	%r204, [%rd4];
	setp.eq.s32 	%p91, %r204, 0;
	@%p91 bra 	$L__BB3_60;
	setp.ne.s32 	%p92, %r204, 1;
	@%p92 bra 	$L__BB3_78;
	atom.global.add.u32 	%r46, [%rd18], 1;
	atom.global.add.u32 	%r47, [%rd3], 1;
	setp.gt.u32 	%p93, %r47, 6710885;
	@%p93 bra 	$L__BB3_54;
	mov.b64 	%rd288, 0;
$L__BB3_51:
	add.s64 	%rd240, %rd13, %rd288;
	ld.local.u8 	%rs13, [%rd240];
	mul.wide.s32 	%rd241, %r46, 20;
	add.s64 	%rd242, %rd5, %rd241;
	add.s64 	%rd243, %rd242, %rd288;
	st.global.u8 	[%rd243], %rs13;
	add.s64 	%rd22, %rd288, 1;
	setp.lt.u64 	%p94, %rd288, 19;
	mov.u64 	%rd288, %rd22;
	@%p94 bra 	$L__BB3_51;
	mov.b64 	%rd289, 0;
$L__BB3_53:
	add.s64 	%rd245, %rd13, %rd289;
	ld.local.u8 	%rs14, [%rd245];
	mul.wide.u32 	%rd246, %r47, 20;
	add.s64 	%rd247, %rd20, %rd246;
	add.s64 	%rd248, %rd247, %rd289;
	st.global.u8 	[%rd248], %rs14;
	add.s64 	%rd24, %rd289, 1;
	setp.lt.u64 	%p95, %rd289, 19;
	mov.u64 	%rd289, %rd24;
	@%p95 bra 	$L__BB3_53;
	bra.uni 	$L__BB3_78;
$L__BB3_54:
	atom.global.add.u32 	%r205, [%rd3], -1;
	mov.b32 	%r206, 0;
	st.volatile.global.u32 	[%rd4], %r206;
	mov.b32 	%r207, 1;
	st.volatile.global.u32 	[%rd2], %r207;
$L__BB3_55:
	ld.volatile.global.u32 	%r208, [%rd1];
	setp.eq.s32 	%p96, %r208, 1;
	@%p96 bra 	$L__BB3_55;
	mov.b32 	%r209, 0;
	st.volatile.global.u32 	[%rd1], %r209;
	atom.global.add.u32 	%r48, [%rd7], 1;
	mov.b64 	%rd290, 0;
$L__BB3_57:
	add.s64 	%rd250, %rd13, %rd290;
	ld.local.u8 	%rs15, [%rd250];
	mul.wide.s32 	%rd251, %r46, 20;
	add.s64 	%rd252, %rd5, %rd251;
	add.s64 	%rd253, %rd252, %rd290;
	st.global.u8 	[%rd253], %rs15;
	add.s64 	%rd26, %rd290, 1;
	setp.lt.u64 	%p97, %rd290, 19;
	mov.u64 	%rd290, %rd26;
	@%p97 bra 	$L__BB3_57;
	mov.b64 	%rd291, 0;
$L__BB3_59:
	add.s64 	%rd255, %rd13, %rd291;
	ld.local.u8 	%rs16, [%rd255];
	mul.wide.s32 	%rd256, %r48, 20;
	add.s64 	%rd257, %rd19, %rd256;
	add.s64 	%rd258, %rd257, %rd291;
	st.global.u8 	[%rd258], %rs16;
	add.s64 	%rd28, %rd291, 1;
	setp.lt.u64 	%p98, %rd291, 19;
	mov.u64 	%rd291, %rd28;
	@%p98 bra 	$L__BB3_59;
	bra.uni 	$L__BB3_78;
$L__BB3_60:
	atom.global.add.u32 	%r49, [%rd18], 1;
	atom.global.add.u32 	%r240, [%rd7], 1;
	setp.lt.u32 	%p99, %r240, 6710886;
	@%p99 bra 	$L__BB3_69;
$L__BB3_61:
	ld.volatile.global.u32 	%r210, [%rd4];
	setp.eq.s32 	%p100, %r210, 0;
	@%p100 bra 	$L__BB3_65;
	atom.global.add.u32 	%r211, [%rd3], -1;
	mov.b32 	%r212, 0;
	st.volatile.global.u32 	[%rd4], %r212;
	mov.b32 	%r213, 1;
	st.volatile.global.u32 	[%rd2], %r213;
$L__BB3_63:
	ld.volatile.global.u32 	%r214, [%rd1];
	setp.eq.s32 	%p101, %r214, 1;
	@%p101 bra 	$L__BB3_63;
	mov.b32 	%r215, 0;
	st.volatile.global.u32 	[%rd1], %r215;
	atom.global.add.u32 	%r240, [%rd7], 1;
	bra.uni 	$L__BB3_68;
$L__BB3_65:
	atom.global.add.u32 	%r216, [%rd7], -1;
	mov.b32 	%r217, 1;
	st.volatile.global.u32 	[%rd4], %r217;
	st.volatile.global.u32 	[%rd1], %r217;
$L__BB3_66:
	ld.volatile.global.u32 	%r218, [%rd2];
	setp.eq.s32 	%p102, %r218, 1;
	@%p102 bra 	$L__BB3_66;
	mov.b32 	%r219, 0;
	st.volatile.global.u32 	[%rd2], %r219;
	atom.global.add.u32 	%r240, [%rd3], 1;
$L__BB3_68:
	setp.gt.u32 	%p103, %r240, 6710885;
	@%p103 bra 	$L__BB3_61;
$L__BB3_69:
	ld.volatile.global.u32 	%r220, [%rd4];
	setp.eq.s32 	%p104, %r220, 1;
	@%p104 bra 	$L__BB3_74;
	mov.b64 	%rd292, 0;
$L__BB3_71:
	add.s64 	%rd260, %rd13, %rd292;
	ld.local.u8 	%rs17, [%rd260];
	mul.wide.s32 	%rd261, %r49, 20;
	add.s64 	%rd262, %rd5, %rd261;
	add.s64 	%rd263, %rd262, %rd292;
	st.global.u8 	[%rd263], %rs17;
	add.s64 	%rd30, %rd292, 1;
	setp.lt.u64 	%p105, %rd292, 19;
	mov.u64 	%rd292, %rd30;
	@%p105 bra 	$L__BB3_71;
	mov.b64 	%rd293, 0;
$L__BB3_73:
	add.s64 	%rd265, %rd13, %rd293;
	ld.local.u8 	%rs18, [%rd265];
	mul.wide.u32 	%rd266, %r240, 20;
	add.s64 	%rd267, %rd19, %rd266;
	add.s64 	%rd268, %rd267, %rd293;
	st.global.u8 	[%rd268], %rs18;
	add.s64 	%rd32, %rd293, 1;
	setp.lt.u64 	%p106, %rd293, 19;
	mov.u64 	%rd293, %rd32;
	@%p106 bra 	$L__BB3_73;
	bra.uni 	$L__BB3_78;
$L__BB3_74:
	mov.b64 	%rd294, 0;
$L__BB3_75:
	add.s64 	%rd270, %rd13, %rd294;
	ld.local.u8 	%rs19, [%rd270];
	mul.wide.s32 	%rd271, %r49, 20;
	add.s64 	%rd272, %rd5, %rd271;
	add.s64 	%rd273, %rd272, %rd294;
	st.global.u8 	[%rd273], %rs19;
	add.s64 	%rd34, %rd294, 1;
	setp.lt.u64 	%p107, %rd294, 19;
	mov.u64 	%rd294, %rd34;
	@%p107 bra 	$L__BB3_75;
	mov.b64 	%rd295, 0;
$L__BB3_77:
	add.s64 	%rd275, %rd13, %rd295;
	ld.local.u8 	%rs20, [%rd275];
	mul.wide.u32 	%rd276, %r240, 20;
	add.s64 	%rd277, %rd20, %rd276;
	add.s64 	%rd278, %rd277, %rd295;
	st.global.u8 	[%rd278], %rs20;
	add.s64 	%rd36, %rd295, 1;
	setp.lt.u64 	%p108, %rd295, 19;
	mov.u64 	%rd295, %rd36;
	@%p108 bra 	$L__BB3_77;
$L__BB3_78:
	setp.ne.s32 	%p109, %r35, 0;
	@%p109 bra 	$L__BB3_80;
	mov.u64 	%rd279, $str$11;
	cvta.global.u64 	%rd280, %rd279;
	mov.u64 	%rd281, $str$6;
	cvta.global.u64 	%rd282, %rd281;
	mov.u64 	%rd283, __unnamed_5;
	cvta.global.u64 	%rd284, %rd283;
	{ // callseq 54, 0
	.param .b64 param0;
	st.param.b64 	[param0], %rd280;
	.param .b64 param1;
	st.param.b64 	[param1], %rd282;
	.param .b32 param2;
	st.param.b32 	[param2], 509;
	.param .b64 param3;
	st.param.b64 	[param3], %rd284;
	.param .b64 param4;
	st.param.b64 	[param4], 1;
	call.uni 
	__assertfail, 
	(
	param0, 
	param1, 
	param2, 
	param3, 
	param4
	);
	} // callseq 54
$L__BB3_80:
	add.s32 	%r244, %r35, -1;
	st.local.u32 	[%rd13+16], %r244;
$L__BB3_81:
	add.s32 	%r232, %r232, 1;
	bra.uni 	$L__BB3_14;
$L__BB3_82:
	add.s32 	%r227, %r227, 1;
	setp.gt.u32 	%p110, %r244, %r227;
	@%p110 bra 	$L__BB3_11;
	bra.uni 	$L__BB3_134;
$L__BB3_83:
	mov.b32 	%r118, 0;
	st.local.u32 	[%rd13+16], %r118;
	mul.wide.s32 	%rd55, %r1, 16;
	add.s64 	%rd37, %rd10, %rd55;
	ld.global.u32 	%r62, [%rd37+12];
	setp.eq.s32 	%p3, %r62, 0;
	@%p3 bra 	$L__BB3_90;
	and.b32  	%r63, %r62, 3;
	setp.lt.u32 	%p4, %r62, 4;
	mov.b32 	%r245, 0;
	@%p4 bra 	$L__BB3_87;
	and.b32  	%r245, %r62, -4;
	mov.b32 	%r248, 0;
$L__BB3_86:
	mul.wide.u32 	%rd56, %r248, 4;
	add.s64 	%rd57, %rd37, %rd56;
	ld.global.u32 	%r121, [%rd57];
	ld.local.u32 	%r122, [%rd13+16];
	add.s32 	%r123, %r122, 1;
	st.local.u32 	[%rd13+16], %r123;
	mul.wide.u32 	%rd58, %r122, 4;
	add.s64 	%rd59, %rd13, %rd58;
	st.local.u32 	[%rd59], %r121;
	ld.global.u32 	%r124, [%rd57+4];
	ld.local.u32 	%r125, [%rd13+16];
	add.s32 	%r126, %r125, 1;
	st.local.u32 	[%rd13+16], %r126;
	mul.wide.u32 	%rd60, %r125, 4;
	add.s64 	%rd61, %rd13, %rd60;
	st.local.u32 	[%rd61], %r124;
	ld.global.u32 	%r127, [%rd57+8];
	ld.local.u32 	%r128, [%rd13+16];
	add.s32 	%r129, %r128, 1;
	st.local.u32 	[%rd13+16], %r129;
	mul.wide.u32 	%rd62, %r128, 4;
	add.s64 	%rd63, %rd13, %rd62;
	st.local.u32 	[%rd63], %r127;
	ld.global.u32 	%r130, [%rd57+12];
	ld.local.u32 	%r131, [%rd13+16];
	add.s32 	%r132, %r131, 1;
	st.local.u32 	[%rd13+16], %r132;
	mul.wide.u32 	%rd64, %r131, 4;
	add.s64 	%rd65, %rd13, %rd64;
	st.local.u32 	[%rd65], %r130;
	add.s32 	%r248, %r248, 4;
	setp.eq.s32 	%p5, %r248, %r245;
	@%p5 bra 	$L__BB3_87;
	bra.uni 	$L__BB3_86;
$L__BB3_87:
	setp.eq.s32 	%p6, %r63, 0;
	@%p6 bra 	$L__BB3_90;
	mov.b32 	%r247, 0;
$L__BB3_89:
	.pragma "nounroll";
	mul.wide.u32 	%rd66, %r245, 4;
	add.s64 	%rd67, %rd37, %rd66;
	ld.global.u32 	%r134, [%rd67];
	ld.local.u32 	%r135, [%rd13+16];
	add.s32 	%r136, %r135, 1;
	st.local.u32 	[%rd13+16], %r136;
	mul.wide.u32 	%rd68, %r135, 4;
	add.s64 	%rd69, %rd13, %rd68;
	st.local.u32 	[%rd69], %r134;
	add.s32 	%r245, %r245, 1;
	add.s32 	%r247, %r247, 1;
	setp.ne.s32 	%p7, %r247, %r63;
	@%p7 bra 	$L__BB3_89;
$L__BB3_90:
	ld.local.u32 	%r265, [%rd13+16];
	setp.eq.s32 	%p8, %r265, 0;
	@%p8 bra 	$L__BB3_134;
	mov.b32 	%r250, 0;
	mov.u64 	%rd74, $str$4;
	mov.u64 	%rd76, $str$5;
	mov.u64 	%rd78, $str$6;
	mov.u64 	%rd80, __unnamed_1;
$L__BB3_92:
	mul.wide.u32 	%rd70, %r250, 4;
	add.s64 	%rd71, %rd13, %rd70;
	ld.local.u32 	%r75, [%rd71];
	ld.global.u32 	%r76, [%rd9+89288];
	setp.lt.s32 	%p9, %r75, %r76;
	setp.gt.s32 	%p10, %r75, -1;
	and.pred  	%p11, %p10, %p9;
	@%p11 bra 	$L__BB3_94;
	cvta.to.local.u64 	%rd73, %rd52;
	st.local.v2.u32 	[%rd73], {%r75, %r76};
	cvta.global.u64 	%rd75, %rd74;
	{ // callseq 35, 0
	.param .b64 param0;
	st.param.b64 	[param0], %rd75;
	.param .b64 param1;
	st.param.b64 	[param1], %rd52;
	.param .b32 retval0;
	call.uni (retval0), 
	vprintf, 
	(
	param0, 
	param1
	);
	ld.param.b32 	%r138, [retval0];
	} // callseq 35
	cvta.global.u64 	%rd77, %rd76;
	cvta.global.u64 	%rd79, %rd78;
	cvta.global.u64 	%rd81, %rd80;
	{ // callseq 36, 0
	.param .b64 param0;
	st.param.b64 	[param0], %rd77;
	.param .b64 param1;
	st.param.b64 	[param1], %rd79;
	.param .b32 param2;
	st.param.b32 	[param2], 184;
	.param .b64 param3;
	st.param.b64 	[param3], %rd81;
	.param .b64 param4;
	st.param.b64 	[param4], 1;
	call.uni 
	__assertfail, 
	(
	param0, 
	param1, 
	param2, 
	param3, 
	param4
	);
	} // callseq 36
$L__BB3_94:
	mul.wide.s32 	%rd82, %r75, 16;
	add.s64 	%rd83, %rd9, %rd82;
	add.s64 	%rd38, %rd83, 8;
	ld.global.u32 	%r255, [%rd83+8];
$L__BB3_95:
	setp.gt.s32 	%p12, %r75, -1;
	ld.global.u32 	%r140, [%rd9+89288];
	setp.lt.s32 	%p13, %r75, %r140;
	and.pred  	%p14, %p12, %p13;
	@%p14 bra 	$L__BB3_97;
	mov.u64 	%rd84, $str$7;
	cvta.global.u64 	%rd85, %rd84;
	mov.u64 	%rd86, $str$6;
	cvta.global.u64 	%rd87, %rd86;
	mov.u64 	%rd88, __unnamed_2;
	cvta.global.u64 	%rd89, %rd88;
	{ // callseq 37, 0
	.param .b64 param0;
	st.param.b64 	[param0], %rd85;
	.param .b64 param1;
	st.param.b64 	[param1], %rd87;
	.param .b32 param2;
	st.param.b32 	[param2], 192;
	.param .b64 param3;
	st.param.b64 	[param3], %rd89;
	.param .b64 param4;
	st.param.b64 	[param4], 1;
	call.uni 
	__assertfail, 
	(
	param0, 
	param1, 
	param2, 
	param3, 
	param4
	);
	} // callseq 37
$L__BB3_97:
	ld.global.u32 	%r141, [%rd38+4];
	setp.gt.s32 	%p15, %r255, %r141;
	@%p15 bra 	$L__BB3_133;
	mul.wide.s32 	%rd90, %r255, 4;
	add.s64 	%rd91, %rd9, %rd90;
	ld.global.u32 	%r83, [%rd91+52992];
	ld.local.u32 	%r142, [%rd13];
	setp.gt.s32 	%p16, %r142, %r83;
	@%p16 bra 	$L__BB3_132;
	setp.eq.s32 	%p17, %r265, 0;
	@%p17 bra 	$L__BB3_109;
	max.u32 	%r84, %r265, 1;
	mov.b16 	%rs23, 0;
	mov.b32 	%r256, 0;
$L__BB3_101:
	mul.wide.u32 	%rd92, %r256, 4;
	add.s64 	%rd93, %rd13, %rd92;
	ld.local.u32 	%r87, [%rd93];
	and.b16  	%rs6, %rs23, 255;
	setp.ne.s16 	%p18, %rs6, 0;
	@%p18 bra 	$L__BB3_111;
	ld.global.u32 	%r88, [%rd9+89288];
	setp.lt.s32 	%p19, %r87, %r88;
	setp.gt.s32 	%p20, %r87, -1;
	and.pred  	%p21, %p20, %p19;
	@%p21 bra 	$L__BB3_104;
	st.local.v2.u32 	[%rd12], {%r87, %r88};
	mov.u64 	%rd94, $str$4;
	cvta.global.u64 	%rd95, %rd94;
	add.u64 	%rd96, %SP, 0;
	{ // callseq 38, 0
	.param .b64 param0;
	st.param.b64 	[param0], %rd95;
	.param .b64 param1;
	st.param.b64 	[param1], %rd96;
	.param .b32 retval0;
	call.uni (retval0), 
	vprintf, 
	(
	param0, 
	param1
	);
	ld.param.b32 	%r144, [retval0];
	} // callseq 38
	mov.u64 	%rd97, $str$5;
	cvta.global.u64 	%rd98, %rd97;
	mov.u64 	%rd99, $str$6;
	cvta.global.u64 	%rd100, %rd99;
	mov.u64 	%rd101, __unnamed_1;
	cvta.global.u64 	%rd102, %rd101;
	{ // callseq 39, 0
	.param .b64 param0;
	st.param.b64 	[param0], %rd98;
	.param .b64 param1;
	st.param.b64 	[param1], %rd100;
	.param .b32 param2;
	st.param.b32 	[param2], 184;
	.param .b64 param3;
	st.param.b64 	[param3], %rd102;
	.param .b64 param4;
	st.param.b64 	[param4], 1;
	call.uni 
	__assertfail, 
	(
	param0, 
	param1, 
	param2, 
	param3, 
	param4
	);
	} // callseq 39
$L__BB3_104:
	mul.wide.s32 	%rd103, %r87, 16;
	add.s64 	%rd104, %rd9, %rd103;
	add.s64 	%rd39, %rd104, 8;
	ld.global.u32 	%r257, [%rd104+8];
$L__BB3_105:
	ld.global.u32 	%r146, [%rd9+89288];
	setp.lt.s32 	%p23, %r87, %r146;
	and.pred  	%p24, %p20, %p23;
	@%p24 bra 	$L__BB3_107;
	mov.u64 	%rd105, $str$7;
	cvta.global.u64 	%rd106, %rd105;
	mov.u64 	%rd107, $str$6;
	cvta.global.u64 	%rd108, %rd107;
	mov.u64 	%rd109, __unnamed_2;
	cvta.global.u64 	%rd110, %rd109;
	{ // callseq 40, 0
	.param .b64 param0;
	st.param.b64 	[param0], %rd106;
	.param .b64 param1;
	st.param.b64 	[param1], %rd108;
	.param .b32 param2;
	st.param.b32 	[param2], 192;
	.param .b64 param3;
	st.param.b64 	[param3], %rd110;
	.param .b64 param4;
	st.param.b64 	[param4], 1;
	call.uni 
	__assertfail, 
	(
	param0, 
	param1, 
	param2, 
	param3, 
	param4
	);
	} // callseq 40
$L__BB3_107:
	ld.global.u32 	%r147, [%rd39+4];
	setp.gt.s32 	%p25, %r257, %r147;
	@%p25 bra 	$L__BB3_111;
	mul.wide.s32 	%rd111, %r257, 4;
	add.s64 	%rd112, %rd9, %rd111;
	ld.global.u32 	%r148, [%rd112+52992];
	setp.eq.s32 	%p26, %r148, %r83;
	add.s32 	%r257, %r257, 1;
	mov.b16 	%rs24, 1;
	@%p26 bra 	$L__BB3_112;
	bra.uni 	$L__BB3_105;
$L__BB3_109:
	setp.eq.s32 	%p31, %r265, 0;
	@%p31 bra 	$L__BB3_115;
	max.u32 	%r85, %r265, 1;
	mov.b32 	%r258, 0;
	bra.uni 	$L__BB3_114;
$L__BB3_111:
	and.b16  	%rs8, %rs23, 255;
	setp.ne.s16 	%p27, %rs8, 0;
	setp.gt.s32 	%p28, %r87, %r83;
	and.pred  	%p29, %p27, %p28;
	mov.u16 	%rs24, %rs23;
	@%p29 bra 	$L__BB3_132;
$L__BB3_112:
	add.s32 	%r256, %r256, 1;
	setp.eq.s32 	%p30, %r256, %r84;
	mov.u16 	%rs23, %rs24;
	@%p30 bra 	$L__BB3_109;
	bra.uni 	$L__BB3_101;
$L__BB3_113:
	add.s32 	%r258, %r258, 1;
	setp.eq.s32 	%p33, %r258, %r85;
	@%p33 bra 	$L__BB3_115;
$L__BB3_114:
	mul.wide.u32 	%rd113, %r258, 4;
	add.s64 	%rd114, %rd13, %rd113;
	ld.local.u32 	%r150, [%rd114];
	setp.eq.s32 	%p32, %r150, %r83;
	@%p32 bra 	$L__BB3_132;
	bra.uni 	$L__BB3_113;
$L__BB3_115:
	add.s32 	%r151, %r265, 1;
	st.local.u32 	[%rd13+16], %r151;
	mul.wide.u32 	%rd115, %r265, 4;
	add.s64 	%rd116, %rd13, %rd115;
	st.local.u32 	[%rd116], %r83;
	ld.local.u32 	%r95, [%rd13+16];
	setp.eq.s32 	%p34, %r95, 0;
	@%p34 bra 	$L__BB3_128;
	mov.b32 	%r259, 0;
$L__BB3_117:
	mul.wide.u32 	%rd117, %r259, 4;
	add.s64 	%rd118, %rd13, %rd117;
	ld.local.u32 	%r97, [%rd118];
	mul.wide.s32 	%rd119, %r97, 16;
	add.s64 	%rd120, %rd9, %rd119;
	add.s64 	%rd40, %rd120, 8;
	mov.b32 	%r260, 0;
$L__BB3_118:
	mul.wide.u32 	%rd121, %r260, 4;
	add.s64 	%rd122, %rd13, %rd121;
	ld.local.u32 	%r99, [%rd122];
	setp.eq.s32 	%p35, %r97, %r99;
	@%p35 bra 	$L__BB3_126;
	setp.gt.s32 	%p36, %r97, -1;
	ld.global.u32 	%r100, [%rd9+89288];
	setp.lt.s32 	%p37, %r97, %r100;
	and.pred  	%p38, %p36, %p37;
	@%p38 bra 	$L__BB3_121;
	st.local.v2.u32 	[%rd11], {%r97, %r100};
	mov.u64 	%rd123, $str$4;
	cvta.global.u64 	%rd124, %rd123;
	add.u64 	%rd125, %SP, 0;
	{ // callseq 41, 0
	.param .b64 param0;
	st.param.b64 	[param0], %rd124;
	.param .b64 param1;
	st.param.b64 	[param1], %rd125;
	.param .b32 retval0;
	call.uni (retval0), 
	vprintf, 
	(
	param0, 
	param1
	);
	ld.param.b32 	%r154, [retval0];
	} // callseq 41
	mov.u64 	%rd126, $str$5;
	cvta.global.u64 	%rd127, %rd126;
	mov.u64 	%rd128, $str$6;
	cvta.global.u64 	%rd129, %rd128;
	mov.u64 	%rd130, __unnamed_1;
	cvta.global.u64 	%rd131, %rd130;
	{ // callseq 42, 0
	.param .b64 param0;
	st.param.b64 	[param0], %rd127;
	.param .b64 param1;
	st.param.b64 	[param1], %rd129;
	.param .b32 param2;
	st.param.b32 	[param2], 184;
	.param .b64 param3;
	st.param.b64 	[param3], %rd131;
	.param .b64 param4;
	st.param.b64 	[param4], 1;
	call.uni 
	__assertfail, 
	(
	param0, 
	param1, 
	param2, 
	param3, 
	param4
	);
	} // callseq 42
$L__BB3_121:
	ld.global.u32 	%r261, [%rd40];
$L__BB3_122:
	ld.global.u32 	%r156, [%rd9+89288];
	setp.lt.s32 	%p40, %r97, %r156;
	and.pred  	%p41, %p36, %p40;
	@%p41 bra 	$L__BB3_124;
	mov.u64 	%rd132, $str$7;
	cvta.global.u64 	%rd133, %rd132;
	mov.u64 	%rd134, $str$6;
	cvta.global.u64 	%rd135, %rd134;
	mov.u64 	%rd136, __unnamed_2;
	cvta.global.u64 	%rd137, %rd136;
	{ // callseq 43, 0
	.param .b64 param0;
	st.param.b64 	[param0], %rd133;
	.param .b64 param1;
	st.param.b64 	[param1], %rd135;
	.param .b32 param2;
	st.param.b32 	[param2], 192;
	.param .b64 param3;
	st.param.b64 	[param3], %rd137;
	.param .b64 param4;
	st.param.b64 	[param4], 1;
	call.uni 
	__assertfail, 
	(
	param0, 
	param1, 
	param2, 
	param3, 
	param4
	);
	} // callseq 43
$L__BB3_124:
	ld.global.u32 	%r157, [%rd40+4];
	setp.gt.s32 	%p42, %r261, %r157;
	@%p42 bra 	$L__BB3_129;
	mul.wide.s32 	%rd138, %r261, 4;
	add.s64 	%rd139, %rd9, %rd138;
	ld.global.u32 	%r158, [%rd139+52992];
	setp.ne.s32 	%p43, %r158, %r99;
	add.s32 	%r261, %r261, 1;
	@%p43 bra 	$L__BB3_122;
$L__BB3_126:
	add.s32 	%r260, %r260, 1;
	setp.ne.s32 	%p44, %r260, %r95;
	@%p44 bra 	$L__BB3_118;
	add.s32 	%r259, %r259, 1;
	setp.ne.s32 	%p45, %r259, %r95;
	@%p45 bra 	$L__BB3_117;
$L__BB3_128:
	atom.global.add.u32 	%r159, [%rd8], 1;
	atom.global.add.u32 	%r160, [%rd7], 1;
	shl.b32 	%r161, %r160, 1;
	mul.wide.s32 	%rd140, %r161, 4;
	add.s64 	%rd141, %rd6, %rd140;
	st.global.u32 	[%rd141], %r1;
	st.global.u32 	[%rd141+4], %r83;
	shl.b32 	%r162, %r159, 1;
	mul.wide.s32 	%rd142, %r162, 4;
	add.s64 	%rd143, %rd5, %rd142;
	st.global.u32 	[%rd143], %r1;
	st.global.u32 	[%rd143+4], %r83;
$L__BB3_129:
	setp.ne.s32 	%p46, %r95, 0;
	@%p46 bra 	$L__BB3_131;
	mov.u64 	%rd144, $str$11;
	cvta.global.u64 	%rd145, %rd144;
	mov.u64 	%rd146, $str$6;
	cvta.global.u64 	%rd147, %rd146;
	mov.u64 	%rd148, __unnamed_5;
	cvta.global.u64 	%rd149, %rd148;
	{ // callseq 44, 0
	.param .b64 param0;
	st.param.b64 	[param0], %rd145;
	.param .b64 param1;
	st.param.b64 	[param1], %rd147;
	.param .b32 param2;
	st.param.b32 	[param2], 509;
	.param .b64 param3;
	st.param.b64 	[param3], %rd149;
	.param .b64 param4;
	st.param.b64 	[param4], 1;
	call.uni 
	__assertfail, 
	(
	param0, 
	param1, 
	param2, 
	param3, 
	param4
	);
	} // callseq 44
$L__BB3_131:
	add.s32 	%r265, %r95, -1;
	st.local.u32 	[%rd13+16], %r265;
$L__BB3_132:
	add.s32 	%r255, %r255, 1;
	bra.uni 	$L__BB3_95;
$L__BB3_133:
	add.s32 	%r250, %r250, 1;
	setp.gt.u32 	%p47, %r265, %r250;
	@%p47 bra 	$L__BB3_92;
$L__BB3_134:
	ret;

}
	// .globl	_Z38run_single_step_vectorvertex_embeddingILm4EEvPviP3CSRS0_PiS0_S3_PV13BUFFER_STATUSS0_S3_S6_PVii
.visible .entry _Z38run_single_step_vectorvertex_embeddingILm4EEvPviP3CSRS0_PiS0_S3_PV13BUFFER_STATUSS0_S3_S6_PVii(
	.param .u64 .ptr .align 1 _Z38run_single_step_vectorvertex_embeddingILm4EEvPviP3CSRS0_PiS0_S3_PV13BUFFER_STATUSS0_S3_S6_PVii_param_0,
	.param .u32 _Z38run_single_step_vectorvertex_embeddingILm4EEvPviP3CSRS0_PiS0_S3_PV13BUFFER_STATUSS0_S3_S6_PVii_param_1,
	.param .u64 .ptr .align 1 _Z38run_single_step_vectorvertex_embeddingILm4EEvPviP3CSRS0_PiS0_S3_PV13BUFFER_STATUSS0_S3_S6_PVii_param_2,
	.param .u64 .ptr .align 1 _Z38run_single_step_vectorvertex_embeddingILm4EEvPviP3CSRS0_PiS0_S3_PV13BUFFER_STATUSS0_S3_S6_PVii_param_3,
	.param .u64 .ptr .align 1 _Z38run_single_step_vectorvertex_embeddingILm4EEvPviP3CSRS0_PiS0_S3_PV13BUFFER_STATUSS0_S3_S6_PVii_param_4,
	.param .u64 .ptr .align 1 _Z38run_single_step_vectorvertex_embeddingILm4EEvPviP3CSRS0_PiS0_S3_PV13BUFFER_STATUSS0_S3_S6_PVii_param_5,
	.param .u64 .ptr .align 1 _Z38run_single_step_vectorvertex_embeddingILm4EEvPviP3CSRS0_PiS0_S3_PV13BUFFER_STATUSS0_S3_S6_PVii_param_6,
	.param .u64 .ptr .align 1 _Z38run_single_step_vectorvertex_embeddingILm4EEvPviP3CSRS0_PiS0_S3_PV13BUFFER_STATUSS0_S3_S6_PVii_param_7,
	.param .u64 .ptr .align 1 _Z38run_single_step_vectorvertex_embeddingILm4EEvPviP3CSRS0_PiS0_S3_PV13BUFFER_STATUSS0_S3_S6_PVii_param_8,
	.param .u64 .ptr .align 1 _Z38run_single_step_vectorvertex_embeddingILm4EEvPviP3CSRS0_PiS0_S3_PV13BUFFER_STATUSS0_S3_S6_PVii_param_9,
	.param .u64 .ptr .align 1 _Z38run_single_step_vectorvertex_embeddingILm4EEvPviP3CSRS0_PiS0_S3_PV13BUFFER_STATUSS0_S3_S6_PVii_param_10,
	.param .u64 .ptr .align 1 _Z38run_single_step_vectorvertex_embeddingILm4EEvPviP3CSRS0_PiS0_S3_PV13BUFFER_STATUSS0_S3_S6_PVii_param_11,
	.param .u32 _Z38run_single_step_vectorvertex_embeddingILm4EEvPviP3CSRS0_PiS0_S3_PV13BUFFER_STATUSS0_S3_S6_PVii_param_12
)
{
	.local .align 8 .b8 	__local_depot4[32];
	.reg .b64 	%SP;
	.reg .b64 	%SPL;
	.reg .pred 	%p<111>;
	.reg .b16 	%rs<25>;
	.reg .b32 	%r<266>;
	.reg .b64 	%rd<296>;

	mov.u64 	%SPL, __local_depot4;
	cvta.local.u64 	%SP, %SPL;
	ld.param.u64 	%rd44, [_Z38run_single_step_vectorvertex_embeddingILm4EEvPviP3CSRS0_PiS0_S3_PV13BUFFER_STATUSS0_S3_S6_PVii_param_0];
	ld.param.u32 	%r114, [_Z38run_single_step_vectorvertex_embeddingILm4EEvPviP3CSRS0_PiS0_S3_PV13BUFFER_STATUSS0_S3_S6_PVii_param_1];
	ld.param.u64 	%rd45, [_Z38run_single_step_vectorvertex_embeddingILm4EEvPviP3CSRS0_PiS0_S3_PV13BUFFER_STATUSS0_S3_S6_PVii_param_2];
	ld.param.u64 	%rd46, [_Z38run_single_step_vectorvertex_embeddingILm4EEvPviP3CSRS0_PiS0_S3_PV13BUFFER_STATUSS0_S3_S6_PVii_param_3];
	ld.param.u64 	%rd41, [_Z38run_single_step_vectorvertex_embeddingILm4EEvPviP3CSRS0_PiS0_S3_PV13BUFFER_STATUSS0_S3_S6_PVii_param_4];
	ld.param.u64 	%rd42, [_Z38run_single_step_vectorvertex_embeddingILm4EEvPviP3CSRS0_PiS0_S3_PV13BUFFER_STATUSS0_S3_S6_PVii_param_5];
	ld.param.u64 	%rd47, [_Z38run_single_step_vectorvertex_embeddingILm4EEvPviP3CSRS0_PiS0_S3_PV13BUFFER_STATUSS0_S3_S6_PVii_param_6];
	ld.param.u64 	%rd48, [_Z38run_single_step_vectorvertex_embeddingILm4EEvPviP3CSRS0_PiS0_S3_PV13BUFFER_STATUSS0_S3_S6_PVii_param_7];
	ld.param.u64 	%rd49, [_Z38run_single_step_vectorvertex_embeddingILm4EEvPviP3CSRS0_PiS0_S3_PV13BUFFER_STATUSS0_S3_S6_PVii_param_9];
	ld.param.u64 	%rd50, [_Z38run_single_step_vectorvertex_embeddingILm4EEvPviP3CSRS0_PiS0_S3_PV13BUFFER_STATUSS0_S3_S6_PVii_param_10];
	ld.param.u64 	%rd51, [_Z38run_single_step_vectorvertex_embeddingILm4EEvPviP3CSRS0_PiS0_S3_PV13BUFFER_STATUSS0_S3_S6_PVii_param_11];
	cvta.to.global.u64 	%rd1, %rd48;
	cvta.to.global.u64 	%rd2, %rd50;
	cvta.to.global.u64 	%rd3, %rd49;
	cvta.to.global.u64 	%rd4, %rd51;
	cvta.to.global.u64 	%rd5, %rd46;
	cvta.to.global.u64 	%rd6, %rd42;
	cvta.to.global.u64 	%rd7, %rd47;
	cvta.to.global.u64 	%rd8, %rd41;
	cvta.to.global.u64 	%rd9, %rd45;
	cvta.to.global.u64 	%rd10, %rd44;
	add.u64 	%rd52, %SP, 0;
	add.u64 	%rd11, %SPL, 0;
	add.u64 	%rd12, %SPL, 0;
	add.u64 	%rd13, %SPL, 8;
	mov.u32 	%r115, %ctaid.x;
	mov.u32 	%r116, %ntid.x;
	mov.u32 	%r117, %tid.x;
	mad.lo.s32 	%r1, %r115, %r116, %r117;
	setp.ge.s32 	%p1, %r1, %r114;
	@%p1 bra 	$L__BB4_134;
	ld.param.u32 	%r221, [_Z38run_single_step_vectorvertex_embeddingILm4EEvPviP3CSRS0_PiS0_S3_PV13BUFFER_STATUSS0_S3_S6_PVii_param_12];
	setp.ne.s32 	%p2, %r221, 0;
	@%p2 bra 	$L__BB4_83;
	mov.b32 	%r163, 0;
	st.local.u32 	[%rd13+20], %r163;
	mul.wide.s32 	%rd150, %r1, 20;
	add.s64 	%rd14, %rd10, %rd150;
	ld.global.u32 	%r2, [%rd14+16];
	setp.eq.s32 	%p48, %r2, 0;
	@%p48 bra 	$L__BB4_9;
	and.b32  	%r3, %r2, 3;
	setp.lt.u32 	%p49, %r2, 4;
	mov.b32 	%r224, 0;
	@%p49 bra 	$L__BB4_6;
	and.b32  	%r224, %r2, -4;
	mov.b32 	%r222, 0;
$L__BB4_5:
	mul.wide.u32 	%rd151, %r222, 4;
	add.s64 	%rd152, %rd14, %rd151;
	ld.global.u32 	%r166, [%rd152];
	ld.local.u32 	%r167, [%rd13+20];
	add.s32 	%r168, %r167, 1;
	st.local.u32 	[%rd13+20], %r168;
	mul.wide.u32 	%rd153, %r167, 4;
	add.s64 	%rd154, %rd13, %rd153;
	st.local.u32 	[%rd154], %r166;
	ld.global.u32 	%r169, [%rd152+4];
	ld.local.u32 	%r170, [%rd13+20];
	add.s32 	%r171, %r170, 1;
	st.local.u32 	[%rd13+20], %r171;
	mul.wide.u32 	%rd155, %r170, 4;
	add.s64 	%rd156, %rd13, %rd155;
	st.local.u32 	[%rd156], %r169;
	ld.global.u32 	%r172, [%rd152+8];
	ld.local.u32 	%r173, [%rd13+20];
	add.s32 	%r174, %r173, 1;
	st.local.u32 	[%rd13+20], %r174;
	mul.wide.u32 	%rd157, %r173, 4;
	add.s64 	%rd158, %rd13, %rd157;
	st.local.u32 	[%rd158], %r172;
	ld.global.u32 	%r175, [%rd152+12];
	ld.local.u32 	%r176, [%rd13+20];
	add.s32 	%r177, %r176, 1;
	st.local.u32 	[%rd13+20], %r177;
	mul.wide.u32 	%rd159, %r176, 4;
	add.s64 	%rd160, %rd13, %rd159;
	st.local.u32 	[%rd160], %r175;
	add.s32 	%r222, %r222, 4;
	setp.ne.s32 	%p50, %r222, %r224;
	@%p50 bra 	$L__BB4_5;
$L__BB4_6:
	setp.eq.s32 	%p51, %r3, 0;
	@%p51 bra 	$L__BB4_9;
	mov.b32 	%r225, 0;
$L__BB4_8:
	.pragma "nounroll";
	mul.wide.u32 	%rd161, %r224, 4;
	add.s64 	%rd162, %rd14, %rd161;
	ld.global.u32 	%r179, [%rd162];
	ld.local.u32 	%r180, [%rd13+20];
	add.s32 	%r181, %r180, 1;
	st.local.u32 	[%rd13+20], %r181;
	mul.wide.u32 	%rd163, %r180, 4;
	add.s64 	%rd164, %rd13, %rd163;
	st.local.u32 	[%rd164], %r179;
	add.s32 	%r224, %r224, 1;
	add.s32 	%r225, %r225, 1;
	setp.ne.s32 	%p52, %r225, %r3;
	@%p52 bra 	$L__BB4_8;
$L__BB4_9:
	ld.local.u32 	%r244, [%rd13+20];
	setp.eq.s32 	%p53, %r244, 0;
	@%p53 bra 	$L__BB4_134;
	add.s64 	%rd15, %rd9, 52992;
	mov.b32 	%r227, 0;
	mov.u64 	%rd169, $str$4;
	mov.u64 	%rd171, $str$5;
$L__BB4_11:
	mul.wide.u32 	%rd165, %r227, 4;
	add.s64 	%rd166, %rd13, %rd165;
	ld.local.u32 	%r15, [%rd166];
	ld.global.u32 	%r16, [%rd9+89288];
	setp.lt.s32 	%p54, %r15, %r16;
	setp.gt.s32 	%p55, %r15, -1;
	and.pred  	%p56, %p55, %p54;
	@%p56 bra 	$L__BB4_13;
	cvta.to.local.u64 	%rd168, %rd52;
	st.local.v2.u32 	[%rd168], {%r15, %r16};
	cvta.global.u64 	%rd170, %rd169;
	{ // callseq 65, 0
	.param .b64 param0;
	st.param.b64 	[param0], %rd170;
	.param .b64 param1;
	st.param.b64 	[param1], %rd52;
	.param .b32 retval0;
	call.uni (retval0), 
	vprintf, 
	(
	param0, 
	param1
	);
	ld.param.b32 	%r183, [retval0];
	} // callseq 65
	cvta.global.u64 	%rd172, %rd171;
	mov.u64 	%rd173, $str$6;
	cvta.global.u64 	%rd174, %rd173;
	mov.u64 	%rd175, __unnamed_1;
	cvta.global.u64 	%rd176, %rd175;
	{ // callseq 66, 0
	.param .b64 param0;
	st.param.b64 	[param0], %rd172;
	.param .b64 param1;
	st.param.b64 	[param1], %rd174;
	.param .b32 param2;
	st.param.b32 	[param2], 184;
	.param .b64 param3;
	st.param.b64 	[param3], %rd176;
	.param .b64 param4;
	st.param.b64 	[param4], 1;
	call.uni 
	__assertfail, 
	(
	param0, 
	param1, 
	param2, 
	param3, 
	param4
	);
	} // callseq 66
$L__BB4_13:
	mul.wide.s32 	%rd177, %r15, 16;
	add.s64 	%rd178, %rd9, %rd177;
	ld.global.u32 	%r232, [%rd178+8];
$L__BB4_14:
	setp.gt.s32 	%p57, %r15, -1;
	ld.global.u32 	%r185, [%rd9+89288];
	setp.lt.s32 	%p58, %r15, %r185;
	and.pred  	%p59, %p57, %p58;
	@%p59 bra 	$L__BB4_16;
	mov.u64 	%rd179, $str$7;
	cvta.global.u64 	%rd180, %rd179;
	mov.u64 	%rd181, $str$6;
	cvta.global.u64 	%rd182, %rd181;
	mov.u64 	%rd183, __unnamed_2;
	cvta.global.u64 	%rd184, %rd183;
	{ // callseq 67, 0
	.param .b64 param0;
	st.param.b64 	[param0], %rd180;
	.param .b64 param1;
	st.param.b64 	[param1], %rd182;
	.param .b32 param2;
	st.param.b32 	[param2], 192;
	.param .b64 param3;
	st.param.b64 	[param3], %rd184;
	.param .b64 param4;
	st.param.b64 	[param4], 1;
	call.uni 
	__assertfail, 
	(
	param0, 
	param1, 
	param2, 
	param3, 
	param4
	);
	} // callseq 67
$L__BB4_16:
	ld.global.u32 	%r186, [%rd178+12];
	setp.gt.s32 	%p60, %r232, %r186;
	@%p60 bra 	$L__BB4_82;
	mul.wide.s32 	%rd187, %r232, 4;
	add.s64 	%rd188, %rd9, %rd187;
	ld.global.u32 	%r23, [%rd188+52992];
	ld.local.u32 	%r187, [%rd13];
	setp.gt.s32 	%p61, %r187, %r23;
	@%p61 bra 	$L__BB4_81;
	setp.eq.s32 	%p62, %r244, 0;
	@%p62 bra 	$L__BB4_30;
	max.u32 	%r24, %r244, 1;
	mov.b16 	%rs21, 0;
	mov.b32 	%r233, 0;
$L__BB4_20:
	mul.wide.u32 	%rd189, %r233, 4;
	add.s64 	%rd190, %rd13, %rd189;
	ld.local.u32 	%r26, [%rd190];
	and.b16  	%rs10, %rs21, 255;
	setp.ne.s16 	%p63, %rs10, 0;
	@%p63 bra 	$L__BB4_28;
	ld.global.u32 	%r27, [%rd9+89288];
	setp.lt.s32 	%p64, %r26, %r27;
	setp.gt.s32 	%p65, %r26, -1;
	and.pred  	%p66, %p65, %p64;
	@%p66 bra 	$L__BB4_23;
	cvta.to.local.u64 	%rd192, %rd52;
	st.local.v2.u32 	[%rd192], {%r26, %r27};
	mov.u64 	%rd193, $str$4;
	cvta.global.u64 	%rd194, %rd193;
	{ // callseq 68, 0
	.param .b64 param0;
	st.param.b64 	[param0], %rd194;
	.param .b64 param1;
	st.param.b64 	[param1], %rd52;
	.param .b32 retval0;
	call.uni (retval0), 
	vprintf, 
	(
	param0, 
	param1
	);
	ld.param.b32 	%r189, [retval0];
	} // callseq 68
	mov.u64 	%rd195, $str$5;
	cvta.global.u64 	%rd196, %rd195;
	mov.u64 	%rd197, $str$6;
	cvta.global.u64 	%rd198, %rd197;
	mov.u64 	%rd199, __unnamed_1;
	cvta.global.u64 	%rd200, %rd199;
	{ // callseq 69, 0
	.param .b64 param0;
	st.param.b64 	[param0], %rd196;
	.param .b64 param1;
	st.param.b64 	[param1], %rd198;
	.param .b32 param2;
	st.param.b32 	[param2], 184;
	.param .b64 param3;
	st.param.b64 	[param3], %rd200;
	.param .b64 param4;
	st.param.b64 	[param4], 1;
	call.uni 
	__assertfail, 
	(
	param0, 
	param1, 
	param2, 
	param3, 
	param4
	);
	} // callseq 69
$L__BB4_23:
	mul.wide.s32 	%rd201, %r26, 16;
	add.s64 	%rd202, %rd9, %rd201;
	add.s64 	%rd16, %rd202, 8;
	ld.global.u32 	%r234, [%rd202+8];
$L__BB4_24:
	ld.global.u32 	%r191, [%rd9+89288];
	setp.lt.s32 	%p68, %r26, %r191;
	and.pred  	%p69, %p65, %p68;
	@%p69 bra 	$L__BB4_26;
	mov.u64 	%rd203, $str$7;
	cvta.global.u64 	%rd204, %rd203;
	mov.u64 	%rd205, $str$6;
	cvta.global.u64 	%rd206, %rd205;
	mov.u64 	%rd207, __unnamed_2;
	cvta.global.u64 	%rd208, %rd207;
	{ // callseq 70, 0
	.param .b64 param0;
	st.param.b64 	[param0], %rd204;
	.param .b64 param1;
	st.param.b64 	[param1], %rd206;
	.param .b32 param2;
	st.param.b32 	[param2], 192;
	.param .b64 param3;
	st.param.b64 	[param3], %rd208;
	.param .b64 param4;
	st.param.b64 	[param4], 1;
	call.uni 
	__assertfail, 
	(
	param0, 
	param1, 
	param2, 
	param3, 
	param4
	);
	} // callseq 70
$L__BB4_26:
	ld.global.u32 	%r192, [%rd16+4];
	setp.gt.s32 	%p70, %r234, %r192;
	@%p70 bra 	$L__BB4_28;
	mul.wide.s32 	%rd209, %r234, 4;
	add.s64 	%rd210, %rd15, %rd209;
	ld.global.u32 	%r193, [%rd210];
	setp.eq.s32 	%p71, %r193, %r23;
	add.s32 	%r234, %r234, 1;
	mov.b16 	%rs22, 1;
	@%p71 bra 	$L__BB4_29;
	bra.uni 	$L__BB4_24;
$L__BB4_28:
	and.b16  	%rs12, %rs21, 255;
	setp.ne.s16 	%p72, %rs12, 0;
	setp.gt.s32 	%p73, %r26, %r23;
	and.pred  	%p74, %p72, %p73;
	mov.u16 	%rs22, %rs21;
	@%p74 bra 	$L__BB4_81;
$L__BB4_29:
	add.s32 	%r233, %r233, 1;
	setp.ne.s32 	%p75, %r233, %r24;
	mov.u16 	%rs21, %rs22;
	@%p75 bra 	$L__BB4_20;
$L__BB4_30:
	setp.eq.s32 	%p76, %r244, 0;
	@%p76 bra 	$L__BB4_34;
	max.u32 	%r32, %r244, 1;
	mov.b32 	%r235, 0;
$L__BB4_32:
	mul.wide.u32 	%rd211, %r235, 4;
	add.s64 	%rd212, %rd13, %rd211;
	ld.local.u32 	%r195, [%rd212];
	setp.eq.s32 	%p77, %r195, %r23;
	@%p77 bra 	$L__BB4_81;
	add.s32 	%r235, %r235, 1;
	setp.ne.s32 	%p78, %r235, %r32;
	@%p78 bra 	$L__BB4_32;
$L__BB4_34:
	add.s32 	%r196, %r244, 1;
	st.local.u32 	[%rd13+20], %r196;
	mul.wide.u32 	%rd213, %r244, 4;
	add.s64 	%rd214, %rd13, %rd213;
	st.local.u32 	[%rd214], %r23;
	ld.local.u32 	%r35, [%rd13+20];
	setp.eq.s32 	%p79, %r35, 0;
	@%p79 bra 	$L__BB4_47;
	mov.b32 	%r236, 0;
$L__BB4_36:
	mul.wide.u32 	%rd215, %r236, 4;
	add.s64 	%rd216, %rd13, %rd215;
	ld.local.u32 	%r37, [%rd216];
	mul.wide.s32 	%rd217, %r37, 16;
	add.s64 	%rd218, %rd9, %rd217;
	add.s64 	%rd17, %rd218, 8;
	mov.b32 	%r237, 0;
$L__BB4_37:
	mul.wide.u32 	%rd219, %r237, 4;
	add.s64 	%rd220, %rd13, %rd219;
	ld.local.u32 	%r39, [%rd220];
	setp.eq.s32 	%p80, %r37, %r39;
	@%p80 bra 	$L__BB4_45;
	setp.gt.s32 	%p81, %r37, -1;
	ld.global.u32 	%r40, [%rd9+89288];
	setp.lt.s32 	%p82, %r37, %r40;
	and.pred  	%p83, %p81, %p82;
	@%p83 bra 	$L__BB4_40;
	cvta.to.local.u64 	%rd222, %rd52;
	st.local.v2.u32 	[%rd222], {%r37, %r40};
	mov.u64 	%rd223, $str$4;
	cvta.global.u64 	%rd224, %rd223;
	{ // callseq 71, 0
	.param .b64 param0;
	st.param.b64 	[param0], %rd224;
	.param .b64 param1;
	st.param.b64 	[param1], %rd52;
	.param .b32 retval0;
	call.uni (retval0), 
	vprintf, 
	(
	param0, 
	param1
	);
	ld.param.b32 	%r199, [retval0];
	} // callseq 71
	mov.u64 	%rd225, $str$5;
	cvta.global.u64 	%rd226, %rd225;
	mov.u64 	%rd227, $str$6;
	cvta.global.u64 	%rd228, %rd227;
	mov.u64 	%rd229, __unnamed_1;
	cvta.global.u64 	%rd230, %rd229;
	{ // callseq 72, 0
	.param .b64 param0;
	st.param.b64 	[param0], %rd226;
	.param .b64 param1;
	st.param.b64 	[param1], %rd228;
	.param .b32 param2;
	st.param.b32 	[param2], 184;
	.param .b64 param3;
	st.param.b64 	[param3], %rd230;
	.param .b64 param4;
	st.param.b64 	[param4], 1;
	call.uni 
	__assertfail, 
	(
	param0, 
	param1, 
	param2, 
	param3, 
	param4
	);
	} // callseq 72
$L__BB4_40:
	ld.global.u32 	%r238, [%rd17];
$L__BB4_41:
	setp.gt.s32 	%p84, %r37, -1;
	ld.global.u32 	%r201, [%rd9+89288];
	setp.lt.s32 	%p85, %r37, %r201;
	and.pred  	%p86, %p84, %p85;
	@%p86 bra 	$L__BB4_43;
	mov.u64 	%rd231, $str$7;
	cvta.global.u64 	%rd232, %rd231;
	mov.u64 	%rd233, $str$6;
	cvta.global.u64 	%rd234, %rd233;
	mov.u64 	%rd235, __unnamed_2;
	cvta.global.u64 	%rd236, %rd235;
	{ // callseq 73, 0
	.param .b64 param0;
	st.param.b64 	[param0], %rd232;
	.param .b64 param1;
	st.param.b64 	[param1], %rd234;
	.param .b32 param2;
	st.param.b32 	[param2], 192;
	.param .b64 param3;
	st.param.b64 	[param3], %rd236;
	.param .b64 param4;
	st.param.b64 	[param4], 1;
	call.uni 
	__assertfail, 
	(
	param0, 
	param1, 
	param2, 
	param3, 
	param4
	);
	} // callseq 73
$L__BB4_43:
	ld.global.u32 	%r202, [%rd17+4];
	setp.gt.s32 	%p87, %r238, %r202;
	@%p87 bra 	$L__BB4_78;
	mul.wide.s32 	%rd237, %r238, 4;
	add.s64 	%rd238, %rd9, %rd237;
	ld.global.u32 	%r203, [%rd238+52992];
	setp.ne.s32 	%p88, %r203, %r39;
	add.s32 	%r238, %r238, 1;
	@%p88 bra 	$L__BB4_41;
$L__BB4_45:
	add.s32 	%r237, %r237, 1;
	setp.ne.s32 	%p89, %r237, %r35;
	@%p89 bra 	$L__BB4_37;
	add.s32 	%r236, %r236, 1;
	setp.ne.s32 	%p90, %r236, %r35;
	@%p90 bra 	$L__BB4_36;
$L__BB4_47:
	ld.param.u64 	%rd287, [_Z38run_single_step_vectorvertex_embeddingILm4EEvPviP3CSRS0_PiS0_S3_PV13BUFFER_STATUSS0_S3_S6_PVii_param_8];
	ld.param.u64 	%rd286, [_Z38run_single_step_vectorvertex_embeddingILm4EEvPviP3CSRS0_PiS0_S3_PV13BUFFER_STATUSS0_S3_S6_PVii_param_5];
	ld.param.u64 	%rd285, [_Z38run_single_step_vectorvertex_embeddingILm4EEvPviP3CSRS0_PiS0_S3_PV13BUFFER_STATUSS0_S3_S6_PVii_param_4];
	cvta.to.global.u64 	%rd18, %rd285;
	cvta.to.global.u64 	%rd19, %rd286;
	cvta.to.global.u64 	%rd20, %rd287;
	ld.volatile.global.u32 	%r204, [%rd4];
	setp.eq.s32 	%p91, %r204, 0;
	@%p91 bra 	$L__BB4_60;
	setp.ne.s32 	%p92, %r204, 1;
	@%p92 bra 	$L__BB4_78;
	atom.global.add.u32 	%r46, [%rd18], 1;
	atom.global.add.u32 	%r47, [%rd3], 1;
	setp.gt.u32 	%p93, %r47, 5592404;
	@%p93 bra 	$L__BB4_54;
	mov.b64 	%rd288, 0;
$L__BB4_51:
	add.s64 	%rd240, %rd13, %rd288;
	ld.local.u8 	%rs13, [%rd240];
	mul.wide.s32 	%rd241, %r46, 24;
	add.s64 	%rd242, %rd5, %rd241;
	add.s64 	%rd243, %rd242, %rd288;
	st.global.u8 	[%rd243], %rs13;
	add.s64 	%rd22, %rd288, 1;
	setp.lt.u64 	%p94, %rd288, 23;
	mov.u64 	%rd288, %rd22;
	@%p94 bra 	$L__BB4_51;
	mov.b64 	%rd289, 0;
$L__BB4_53:
	add.s64 	%rd245, %rd13, %rd289;
	ld.local.u8 	%rs14, [%rd245];
	mul.wide.u32 	%rd246, %r47, 24;
	add.s64 	%rd247, %rd20, %rd246;
	add.s64 	%rd248, %rd247, %rd289;
	st.global.u8 	[%rd248], %rs14;
	add.s64 	%rd24, %rd289, 1;
	setp.lt.u64 	%p95, %rd289, 23;
	mov.u64 	%rd289, %rd24;
	@%p95 bra 	$L__BB4_53;
	bra.uni 	$L__BB4_78;
$L__BB4_54:
	atom.global.add.u32 	%r205, [%rd3], -1;
	mov.b32 	%r206, 0;
	st.volatile.global.u32 	[%rd4], %r206;
	mov.b32 	%r207, 1;
	st.volatile.global.u32 	[%rd2], %r207;
$L__BB4_55:
	ld.volatile.global.u32 	%r208, [%rd1];
	setp.eq.s32 	%p96, %r208, 1;
	@%p96 bra 	$L__BB4_55;
	mov.b32 	%r209, 0;
	st.volatile.global.u32 	[%rd1], %r209;
	atom.global.add.u32 	%r48, [%rd7], 1;
	mov.b64 	%rd290, 0;
$L__BB4_57:
	add.s64 	%rd250, %rd13, %rd290;
	ld.local.u8 	%rs15, [%rd250];
	mul.wide.s32 	%rd251, %r46, 24;
	add.s64 	%rd252, %rd5, %rd251;
	add.s64 	%rd253, %rd252, %rd290;
	st.global.u8 	[%rd253], %rs15;
	add.s64 	%rd26, %rd290, 1;
	setp.lt.u64 	%p97, %rd290, 23;
	mov.u64 	%rd290, %rd26;
	@%p97 bra 	$L__BB4_57;
	mov.b64 	%rd291, 0;
$L__BB4_59:
	add.s64 	%rd255, %rd13, %rd291;
	ld.local.u8 	%rs16, [%rd255];
	mul.wide.s32 	%rd256, %r48, 24;
	add.s64 	%rd257, %rd19, %rd256;
	add.s64 	%rd258, %rd257, %rd291;
	st.global.u8 	[%rd258], %rs16;
	add.s64 	%rd28, %rd291, 1;
	setp.lt.u64 	%p98, %rd291, 23;
	mov.u64 	%rd291, %rd28;
	@%p98 bra 	$L__BB4_59;
	bra.uni 	$L__BB4_78;
$L__BB4_60:
	atom.global.add.u32 	%r49, [%rd18], 1;
	atom.global.add.u32 	%r240, [%rd7], 1;
	setp.lt.u32 	%p99, %r240, 5592405;
	@%p99 bra 	$L__BB4_69;
$L__BB4_61:
	ld.volatile.global.u32 	%r210, [%rd4];
	setp.eq.s32 	%p100, %r210, 0;
	@%p100 bra 	$L__BB4_65;
	atom.global.add.u32 	%r211, [%rd3], -1;
	mov.b32 	%r212, 0;
	st.volatile.global.u32 	[%rd4], %r212;
	mov.b32 	%r213, 1;
	st.volatile.global.u32 	[%rd2], %r213;
$L__BB4_63:
	ld.volatile.global.u32 	%r214, [%rd1];
	setp.eq.s32 	%p101, %r214, 1;
	@%p101 bra 	$L__BB4_63;
	mov.b32 	%r215, 0;
	st.volatile.global.u32 	[%rd1], %r215;
	atom.global.add.u32 	%r240, [%rd7], 1;
	bra.uni 	$L__BB4_68;
$L__BB4_65:
	atom.global.add.u32 	%r216, [%rd7], -1;
	mov.b32 	%r217, 1;
	st.volatile.global.u32 	[%rd4], %r217;
	st.volatile.global.u32 	[%rd1], %r217;
$L__BB4_66:
	ld.volatile.global.u32 	%r218, [%rd2];
	setp.eq.s32 	%p102, %r218, 1;
	@%p102 bra 	$L__BB4_66;
	mov.b32 	%r219, 0;
	st.volatile.global.u32 	[%rd2], %r219;
	atom.global.add.u32 	%r240, [%rd3], 1;
$L__BB4_68:
	setp.gt.u32 	%p103, %r240, 5592404;
	@%p103 bra 	$L__BB4_61;
$L__BB4_69:
	ld.volatile.global.u32 	%r220, [%rd4];
	setp.eq.s32 	%p104, %r220, 1;
	@%p104 bra 	$L__BB4_74;
	mov.b64 	%rd292, 0;
$L__BB4_71:
	add.s64 	%rd260, %rd13, %rd292;
	ld.local.u8 	%rs17, [%rd260];
	mul.wide.s32 	%rd261, %r49, 24;
	add.s64 	%rd262, %rd5, %rd261;
	add.s64 	%rd263, %rd262, %rd292;
	st.global.u8 	[%rd263], %rs17;
	add.s64 	%rd30, %rd292, 1;
	setp.lt.u64 	%p105, %rd292, 23;
	mov.u64 	%rd292, %rd30;
	@%p105 bra 	$L__BB4_71;
	mov.b64 	%rd293, 0;
$L__BB4_73:
	add.s64 	%rd265, %rd13, %rd293;
	ld.local.u8 	%rs18, [%rd265];
	mul.wide.u32 	%rd266, %r240, 24;
	add.s64 	%rd267, %rd19, %rd266;
	add.s64 	%rd268, %rd267, %rd293;
	st.global.u8 	[%rd268], %rs18;
	add.s64 	%rd32, %rd293, 1;
	setp.lt.u64 	%p106, %rd293, 23;
	mov.u64 	%rd293, %rd32;
	@%p106 bra 	$L__BB4_73;
	bra.uni 	$L__BB4_78;
$L__BB4_74:
	mov.b64 	%rd294, 0;
$L__BB4_75:
	add.s64 	%rd270, %rd13, %rd294;
	ld.local.u8 	%rs19, [%rd270];
	mul.wide.s32 	%rd271, %r49, 24;
	add.s64 	%rd272, %rd5, %rd271;
	add.s64 	%rd273, %rd272, %rd294;
	st.global.u8 	[%rd273], %rs19;
	add.s64 	%rd34, %rd294, 1;
	setp.lt.u64 	%p107, %rd294, 23;
	mov.u64 	%rd294, %rd34;
	@%p107 bra 	$L__BB4_75;
	mov.b64 	%rd295, 0;
$L__BB4_77:
	add.s64 	%rd275, %rd13, %rd295;
	ld.local.u8 	%rs20, [%rd275];
	mul.wide.u32 	%rd276, %r240, 24;
	add.s64 	%rd277, %rd20, %rd276;
	add.s64 	%rd278, %rd277, %rd295;
	st.global.u8 	[%rd278], %rs20;
	add.s64 	%rd36, %rd295, 1;
	setp.lt.u64 	%p108, %rd295, 23;
	mov.u64 	%rd295, %rd36;
	@%p108 bra 	$L__BB4_77;
$L__BB4_78:
	setp.ne.s32 	%p109, %r35, 0;
	@%p109 bra 	$L__BB4_80;
	mov.u64 	%rd279, $str$11;
	cvta.global.u64 	%rd280, %rd279;
	mov.u64 	%rd281, $str$6;
	cvta.global.u64 	%rd282, %rd281;
	mov.u64 	%rd283, __unnamed_6;
	cvta.global.u64 	%rd284, %rd283;
	{ // callseq 74, 0
	.param .b64 param0;
	st.param.b64 	[param0], %rd280;
	.param .b64 param1;
	st.param.b64 	[param1], %rd282;
	.param .b32 param2;
	st.param.b32 	[param2], 509;
	.param .b64 param3;
	st.param.b64 	[param3], %rd284;
	.param .b64 param4;
	st.param.b64 	[param4], 1;
	call.uni 
	__assertfail, 
	(
	param0, 
	param1, 
	param2, 
	param3, 
	param4
	);
	} // callseq 74
$L__BB4_80:
	add.s32 	%r244, %r35, -1;
	st.local.u32 	[%rd13+20], %r244;
$L__BB4_81:
	add.s32 	%r232, %r232, 1;
	bra.uni 	$L__BB4_14;
$L__BB4_82:
	add.s32 	%r227, %r227, 1;
	setp.gt.u32 	%p110, %r244, %r227;
	@%p110 bra 	$L__BB4_11;
	bra.uni 	$L__BB4_134;
$L__BB4_83:
	mov.b32 	%r118, 0;
	st.local.u32 	[%rd13+20], %r118;
	mul.wide.s32 	%rd55, %r1, 20;
	add.s64 	%rd37, %rd10, %rd55;
	ld.global.u32 	%r62, [%rd37+16];
	setp.eq.s32 	%p3, %r62, 0;
	@%p3 bra 	$L__BB4_90;
	and.b32  	%r63, %r62, 3;
	setp.lt.u32 	%p4, %r62, 4;
	mov.b32 	%r245, 0;
	@%p4 bra 	$L__BB4_87;
	and.b32  	%r245, %r62, -4;
	mov.b32 	%r248, 0;
$L__BB4_86:
	mul.wide.u32 	%rd56, %r248, 4;
	add.s64 	%rd57, %rd37, %rd56;
	ld.global.u32 	%r121, [%rd57];
	ld.local.u32 	%r122, [%rd13+20];
	add.s32 	%r123, %r122, 1;
	st.local.u32 	[%rd13+20], %r123;
	mul.wide.u32 	%rd58, %r122, 4;
	add.s64 	%rd59, %rd13, %rd58;
	st.local.u32 	[%rd59], %r121;
	ld.global.u32 	%r124, [%rd57+4];
	ld.local.u32 	%r125, [%rd13+20];
	add.s32 	%r126, %r125, 1;
	st.local.u32 	[%rd13+20], %r126;
	mul.wide.u32 	%rd60, %r125, 4;
	add.s64 	%rd61, %rd13, %rd60;
	st.local.u32 	[%rd61], %r124;
	ld.global.u32 	%r127, [%rd57+8];
	ld.local.u32 	%r128, [%rd13+20];
	add.s32 	%r129, %r128, 1;
	st.local.u32 	[%rd13+20], %r129;
	mul.wide.u32 	%rd62, %r128, 4;
	add.s64 	%rd63, %rd13, %rd62;
	st.local.u32 	[%rd63], %r127;
	ld.global.u32 	%r130, [%rd57+12];
	ld.local.u32 	%r131, [%rd13+20];
	add.s32 	%r132, %r131, 1;
	st.local.u32 	[%rd13+20], %r132;
	mul.wide.u32 	%rd64, %r131, 4;
	add.s64 	%rd65, %rd13, %rd64;
	st.local.u32 	[%rd65], %r130;
	add.s32 	%r248, %r248, 4;
	setp.eq.s32 	%p5, %r248, %r245;
	@%p5 bra 	$L__BB4_87;
	bra.uni 	$L__BB4_86;
$L__BB4_87:
	setp.eq.s32 	%p6, %r63, 0;
	@%p6 bra 	$L__BB4_90;
	mov.b32 	%r247, 0;
$L__BB4_89:
	.pragma "nounroll";
	mul.wide.u32 	%rd66, %r245, 4;
	add.s64 	%rd67, %rd37, %rd66;
	ld.global.u32 	%r134, [%rd67];
	ld.local.u32 	%r135, [%rd13+20];
	add.s32 	%r136, %r135, 1;
	st.local.u32 	[%rd13+20], %r136;
	mul.wide.u32 	%rd68, %r135, 4;
	add.s64 	%rd69, %rd13, %rd68;
	st.local.u32 	[%rd69], %r134;
	add.s32 	%r245, %r245, 1;
	add.s32 	%r247, %r247, 1;
	setp.ne.s32 	%p7, %r247, %r63;
	@%p7 bra 	$L__BB4_89;
$L__BB4_90:
	ld.local.u32 	%r265, [%rd13+20];
	setp.eq.s32 	%p8, %r265, 0;
	@%p8 bra 	$L__BB4_134;
	mov.b32 	%r250, 0;
	mov.u64 	%rd74, $str$4;
	mov.u64 	%rd76, $str$5;
	mov.u64 	%rd78, $str$6;
	mov.u64 	%rd80, __unnamed_1;
$L__BB4_92:
	mul.wide.u32 	%rd70, %r250, 4;
	add.s64 	%rd71, %rd13, %rd70;
	ld.local.u32 	%r75, [%rd71];
	ld.global.u32 	%r76, [%rd9+89288];
	setp.lt.s32 	%p9, %r75, %r76;
	setp.gt.s32 	%p10, %r75, -1;
	and.pred  	%p11, %p10, %p9;
	@%p11 bra 	$L__BB4_94;
	cvta.to.local.u64 	%rd73, %rd52;
	st.local.v2.u32 	[%rd73], {%r75, %r76};
	cvta.global.u64 	%rd75, %rd74;
	{ // callseq 55, 0
	.param .b64 param0;
	st.param.b64 	[param0], %rd75;
	.param .b64 param1;
	st.param.b64 	[param1], %rd52;
	.param .b32 retval0;
	call.uni (retval0), 
	vprintf, 
	(
	param0, 
	param1
	);
	ld.param.b32 	%r138, [retval0];
	} // callseq 55
	cvta.global.u64 	%rd77, %rd76;
	cvta.global.u64 	%rd79, %rd78;
	cvta.global.u64 	%rd81, %rd80;
	{ // callseq 56, 0
	.param .b64 param0;
	st.param.b64 	[param0], %rd77;
	.param .b64 param1;
	st.param.b64 	[param1], %rd79;
	.param .b32 param2;
	st.param.b32 	[param2], 184;
	.param .b64 param3;
	st.param.b64 	[param3], %rd81;
	.param .b64 param4;
	st.param.b64 	[param4], 1;
	call.uni 
	__assertfail, 
	(
	param0, 
	param1, 
	param2, 
	param3, 
	param4
	);
	} // callseq 56
$L__BB4_94:
	mul.wide.s32 	%rd82, %r75, 16;
	add.s64 	%rd83, %rd9, %rd82;
	add.s64 	%rd38, %rd83, 8;
	ld.global.u32 	%r255, [%rd83+8];
$L__BB4_95:
	setp.gt.s32 	%p12, %r75, -1;
	ld.global.u32 	%r140, [%rd9+89288];
	setp.lt.s32 	%p13, %r75, %r140;
	and.pred  	%p14, %p12, %p13;
	@%p14 bra 	$L__BB4_97;
	mov.u64 	%rd84, $str$7;
	cvta.global.u64 	%rd85, %rd84;
	mov.u64 	%rd86, $str$6;
	cvta.global.u64 	%rd87, %rd86;
	mov.u64 	%rd88, __unnamed_2;
	cvta.global.u64 	%rd89, %rd88;
	{ // callseq 57, 0
	.param .b64 param0;
	st.param.b64 	[param0], %rd85;
	.param .b64 param1;
	st.param.b64 	[param1], %rd87;
	.param .b32 param2;
	st.param.b32 	[param2], 192;
	.param .b64 param3;
	st.param.b64 	[param3], %rd89;
	.param .b64 param4;
	st.param.b64 	[param4], 1;
	call.uni 
	__assertfail, 
	(
	param0, 
	param1, 
	param2, 
	param3, 
	param4
	);
	} // callseq 57
$L__BB4_97:
	ld.global.u32 	%r141, [%rd38+4];
	setp.gt.s32 	%p15, %r255, %r141;
	@%p15 bra 	$L__BB4_133;
	mul.wide.s32 	%rd90, %r255, 4;
	add.s64 	%rd91, %rd9, %rd90;
	ld.global.u32 	%r83, [%rd91+52992];
	ld.local.u32 	%r142, [%rd13];
	setp.gt.s32 	%p16, %r142, %r83;
	@%p16 bra 	$L__BB4_132;
	setp.eq.s32 	%p17, %r265, 0;
	@%p17 bra 	$L__BB4_109;
	max.u32 	%r84, %r265, 1;
	mov.b16 	%rs23, 0;
	mov.b32 	%r256, 0;
$L__BB4_101:
	mul.wide.u32 	%rd92, %r256, 4;
	add.s64 	%rd93, %rd13, %rd92;
	ld.local.u32 	%r87, [%rd93];
	and.b16  	%rs6, %rs23, 255;
	setp.ne.s16 	%p18, %rs6, 0;
	@%p18 bra 	$L__BB4_111;
	ld.global.u32 	%r88, [%rd9+89288];
	setp.lt.s32 	%p19, %r87, %r88;
	setp.gt.s32 	%p20, %r87, -1;
	and.pred  	%p21, %p20, %p19;
	@%p21 bra 	$L__BB4_104;
	st.local.v2.u32 	[%rd12], {%r87, %r88};
	mov.u64 	%rd94, $str$4;
	cvta.global.u64 	%rd95, %rd94;
	add.u64 	%rd96, %SP, 0;
	{ // callseq 58, 0
	.param .b64 param0;
	st.param.b64 	[param0], %rd95;
	.param .b64 param1;
	st.param.b64 	[param1], %rd96;
	.param .b32 retval0;
	call.uni (retval0), 
	vprintf, 
	(
	param0, 
	param1
	);
	ld.param.b32 	%r144, [retval0];
	} // callseq 58
	mov.u64 	%rd97, $str$5;
	cvta.global.u64 	%rd98, %rd97;
	mov.u64 	%rd99, $str$6;
	cvta.global.u64 	%rd100, %rd99;
	mov.u64 	%rd101, __unnamed_1;
	cvta.global.u64 	%rd102, %rd101;
	{ // callseq 59, 0
	.param .b64 param0;
	st.param.b64 	[param0], %rd98;
	.param .b64 param1;
	st.param.b64 	[param1], %rd100;
	.param .b32 param2;
	st.param.b32 	[param2], 184;
	.param .b64 param3;
	st.param.b64 	[param3], %rd102;
	.param .b64 param4;
	st.param.b64 	[param4], 1;
	call.uni 
	__assertfail, 
	(
	param0, 
	param1, 
	param2, 
	param3, 
	param4
	);
	} // callseq 59
$L__BB4_104:
	mul.wide.s32 	%rd103, %r87, 16;
	add.s64 	%rd104, %rd9, %rd103;
	add.s64 	%rd39, %rd104, 8;
	ld.global.u32 	%r257, [%rd104+8];
$L__BB4_105:
	ld.global.u32 	%r146, [%rd9+89288];
	setp.lt.s32 	%p23, %r87, %r146;
	and.pred  	%p24, %p20, %p23;
	@%p24 bra 	$L__BB4_107;
	mov.u64 	%rd105, $str$7;
	cvta.global.u64 	%rd106, %rd105;
	mov.u64 	%rd107, $str$6;
	cvta.global.u64 	%rd108, %rd107;
	mov.u64 	%rd109, __unnamed_2;
	cvta.global.u64 	%rd110, %rd109;
	{ // callseq 60, 0
	.param .b64 param0;
	st.param.b64 	[param0], %rd106;
	.param .b64 param1;
	st.param.b64 	[param1], %rd108;
	.param .b32 param2;
	st.param.b32 	[param2], 192;
	.param .b64 param3;
	st.param.b64 	[param3], %rd110;
	.param .b64 param4;
	st.param.b64 	[param4], 1;
	call.uni 
	__assertfail, 
	(
	param0, 
	param1, 
	param2, 
	param3, 
	param4
	);
	} // callseq 60
$L__BB4_107:
	ld.global.u32 	%r147, [%rd39+4];
	setp.gt.s32 	%p25, %r257, %r147;
	@%p25 bra 	$L__BB4_111;
	mul.wide.s32 	%rd111, %r257, 4;
	add.s64 	%rd112, %rd9, %rd111;
	ld.global.u32 	%r148, [%rd112+52992];
	setp.eq.s32 	%p26, %r148, %r83;
	add.s32 	%r257, %r257, 1;
	mov.b16 	%rs24, 1;
	@%p26 bra 	$L__BB4_112;
	bra.uni 	$L__BB4_105;
$L__BB4_109:
	setp.eq.s32 	%p31, %r265, 0;
	@%p31 bra 	$L__BB4_115;
	max.u32 	%r85, %r265, 1;
	mov.b32 	%r258, 0;
	bra.uni 	$L__BB4_114;
$L__BB4_111:
	and.b16  	%rs8, %rs23, 255;
	setp.ne.s16 	%p27, %rs8, 0;
	setp.gt.s32 	%p28, %r87, %r83;
	and.pred  	%p29, %p27, %p28;
	mov.u16 	%rs24, %rs23;
	@%p29 bra 	$L__BB4_132;
$L__BB4_112:
	add.s32 	%r256, %r256, 1;
	setp.eq.s32 	%p30, %r256, %r84;
	mov.u16 	%rs23, %rs24;
	@%p30 bra 	$L__BB4_109;
	bra.uni 	$L__BB4_101;
$L__BB4_113:
	add.s32 	%r258, %r258, 1;
	setp.eq.s32 	%p33, %r258, %r85;
	@%p33 bra 	$L__BB4_115;
$L__BB4_114:
	mul.wide.u32 	%rd113, %r258, 4;
	add.s64 	%rd114, %rd13, %rd113;
	ld.local.u32 	%r150, [%rd114];
	setp.eq.s32 	%p32, %r150, %r83;
	@%p32 bra 	$L__BB4_132;
	bra.uni 	$L__BB4_113;
$L__BB4_115:
	add.s32 	%r151, %r265, 1;
	st.local.u32 	[%rd13+20], %r151;
	mul.wide.u32 	%rd115, %r265, 4;
	add.s64 	%rd116, %rd13, %rd115;
	st.local.u32 	[%rd116], %r83;
	ld.local.u32 	%r95, [%rd13+20];
	setp.eq.s32 	%p34, %r95, 0;
	@%p34 bra 	$L__BB4_128;
	mov.b32 	%r259, 0;
$L__BB4_117:
	mul.wide.u32 	%rd117, %r259, 4;
	add.s64 	%rd118, %rd13, %rd117;
	ld.local.u32 	%r97, [%rd118];
	mul.wide.s32 	%rd119, %r97, 16;
	add.s64 	%rd120, %rd9, %rd119;
	add.s64 	%rd40, %rd120, 8;
	mov.b32 	%r260, 0;
$L__BB4_118:
	mul.wide.u32 	%rd121, %r260, 4;
	add.s64 	%rd122, %rd13, %rd121;
	ld.local.u32 	%r99, [%rd122];
	setp.eq.s32 	%p35, %r97, %r99;
	@%p35 bra 	$L__BB4_126;
	setp.gt.s32 	%p36, %r97, -1;
	ld.global.u32 	%r100, [%rd9+89288];
	setp.lt.s32 	%p37, %r97, %r100;
	and.pred  	%p38, %p36, %p37;
	@%p38 bra 	$L__BB4_121;
	st.local.v2.u32 	[%rd11], {%r97, %r100};
	mov.u64 	%rd123, $str$4;
	cvta.global.u64 	%rd124, %rd123;
	add.u64 	%rd125, %SP, 0;
	{ // callseq 61, 0
	.param .b64 param0;
	st.param.b64 	[param0], %rd124;
	.param .b64 param1;
	st.param.b64 	[param1], %rd125;
	.param .b32 retval0;
	call.uni (retval0), 
	vprintf, 
	(
	param0, 
	param1
	);
	ld.param.b32 	%r154, [retval0];
	} // callseq 61
	mov.u64 	%rd126, $str$5;
	cvta.global.u64 	%rd127, %rd126;
	mov.u64 	%rd128, $str$6;
	cvta.global.u64 	%rd129, %rd128;
	mov.u64 	%rd130, __unnamed_1;
	cvta.global.u64 	%rd131, %rd130;
	{ // callseq 62, 0
	.param .b64 param0;
	st.param.b64 	[param0], %rd127;
	.param .b64 param1;
	st.param.b64 	[param1], %rd129;
	.param .b32 param2;
	st.param.b32 	[param2], 184;
	.param .b64 param3;
	st.param.b64 	[param3], %rd131;
	.param .b64 param4;
	st.param.b64 	[param4], 1;
	call.uni 
	__assertfail, 
	(
	param0, 
	param1, 
	param2, 
	param3, 
	param4
	);
	} // callseq 62
$L__BB4_121:
	ld.global.u32 	%r261, [%rd40];
$L__BB4_122:
	ld.global.u32 	%r156, [%rd9+89288];
	setp.lt.s32 	%p40, %r97, %r156;
	and.pred  	%p41, %p36, %p40;
	@%p41 bra 	$L__BB4_124;
	mov.u64 	%rd132, $str$7;
	cvta.global.u64 	%rd133, %rd132;
	mov.u64 	%rd134, $str$6;
	cvta.global.u64 	%rd135, %rd134;
	mov.u64 	%rd136, __unnamed_2;
	cvta.global.u64 	%rd137, %rd136;
	{ // callseq 63, 0
	.param .b64 param0;
	st.param.b64 	[param0], %rd133;
	.param .b64 param1;
	st.param.b64 	[param1], %rd135;
	.param .b32 param2;
	st.param.b32 	[param2], 192;
	.param .b64 param3;
	st.param.b64 	[param3], %rd137;
	.param .b64 param4;
	st.param.b64 	[param4], 1;
	call.uni 
	__assertfail, 
	(
	param0, 
	param1, 
	param2, 
	param3, 
	param4
	);
	} // callseq 63
$L__BB4_124:
	ld.global.u32 	%r157, [%rd40+4];
	setp.gt.s32 	%p42, %r261, %r157;
	@%p42 bra 	$L__BB4_129;
	mul.wide.s32 	%rd138, %r261, 4;
	add.s64 	%rd139, %rd9, %rd138;
	ld.global.u32 	%r158, [%rd139+52992];
	setp.ne.s32 	%p43, %r158, %r99;
	add.s32 	%r261, %r261, 1;
	@%p43 bra 	$L__BB4_122;
$L__BB4_126:
	add.s32 	%r260, %r260, 1;
	setp.ne.s32 	%p44, %r260, %r95;
	@%p44 bra 	$L__BB4_118;
	add.s32 	%r259, %r259, 1;
	setp.ne.s32 	%p45, %r259, %r95;
	@%p45 bra 	$L__BB4_117;
$L__BB4_128:
	atom.global.add.u32 	%r159, [%rd8], 1;
	atom.global.add.u32 	%r160, [%rd7], 1;
	shl.b32 	%r161, %r160, 1;
	mul.wide.s32 	%rd140, %r161, 4;
	add.s64 	%rd141, %rd6, %rd140;
	st.global.u32 	[%rd141], %r1;
	st.global.u32 	[%rd141+4], %r83;
	shl.b32 	%r162, %r159, 1;
	mul.wide.s32 	%rd142, %r162, 4;
	add.s64 	%rd143, %rd5, %rd142;
	st.global.u32 	[%rd143], %r1;
	st.global.u32 	[%rd143+4], %r83;
$L__BB4_129:
	setp.ne.s32 	%p46, %r95, 0;
	@%p46 bra 	$L__BB4_131;
	mov.u64 	%rd144, $str$11;
	cvta.global.u64 	%rd145, %rd144;
	mov.u64 	%rd146, $str$6;
	cvta.global.u64 	%rd147, %rd146;
	mov.u64 	%rd148, __unnamed_6;
	cvta.global.u64 	%rd149, %rd148;
	{ // callseq 64, 0
	.param .b64 param0;
	st.param.b64 	[param0], %rd145;
	.param .b64 param1;
	st.param.b64 	[param1], %rd147;
	.param .b32 param2;
	st.param.b32 	[param2], 509;
	.param .b64 param3;
	st.param.b64 	[param3], %rd149;
	.param .b64 param4;
	st.param.b64 	[param4], 1;
	call.uni 
	__assertfail, 
	(
	param0, 
	param1, 
	param2, 
	param3, 
	param4
	);
	} // callseq 64
$L__BB4_131:
	add.s32 	%r265, %r95, -1;
	st.local.u32 	[%rd13+20], %r265;
$L__BB4_132:
	add.s32 	%r255, %r255, 1;
	bra.uni 	$L__BB4_95;
$L__BB4_133:
	add.s32 	%r250, %r250, 1;
	setp.gt.u32 	%p47, %r265, %r250;
	@%p47 bra 	$L__BB4_92;
$L__BB4_134:
	ret;

}
	// .globl	_Z38run_single_step_vectorvertex_embeddingILm5EEvPviP3CSRS0_PiS0_S3_PV13BUFFER_STATUSS0_S3_S6_PVii
.visible .entry _Z38run_single_step_vectorvertex_embeddingILm5EEvPviP3CSRS0_PiS0_S3_PV13BUFFER_STATUSS0_S3_S6_PVii(
	.param .u64 .ptr .align 1 _Z38run_single_step_vectorvertex_embeddingILm5EEvPviP3CSRS0_PiS0_S3_PV13BUFFER_STATUSS0_S3_S6_PVii_param_0,
	.param .u32 _Z38run_single_step_vectorvertex_embeddingILm5EEvPviP3CSRS0_PiS0_S3_PV13BUFFER_STATUSS0_S3_S6_PVii_param_1,
	.param .u64 .ptr .align 1 _Z38run_single_step_vectorvertex_embeddingILm5EEvPviP3CSRS0_PiS0_S3_PV13BUFFER_STATUSS0_S3_S6_PVii_param_2,
	.param .u64 .ptr .align 1 _Z38run_single_step_vectorvertex_embeddingILm5EEvPviP3CSRS0_PiS0_S3_PV13BUFFER_STATUSS0_S3_S6_PVii_param_3,
	.param .u64 .ptr .align 1 _Z38run_single_step_vectorvertex_embeddingILm5EEvPviP3CSRS0_PiS0_S3_PV13BUFFER_STATUSS0_S3_S6_PVii_param_4,
	.param .u64 .ptr .align 1 _Z38run_single_step_vectorvertex_embeddingILm5EEvPviP3CSRS0_PiS0_S3_PV13BUFFER_STATUSS0_S3_S6_PVii_param_5,
	.param .u64 .ptr .align 1 _Z38run_single_step_vectorvertex_embeddingILm5EEvPviP3CSRS0_PiS0_S3_PV13BUFFER_STATUSS0_S3_S6_PVii_param_6,
	.param .u64 .ptr .align 1 _Z38run_single_step_vectorvertex_embeddingILm5EEvPviP3CSRS0_PiS0_S3_PV13BUFFER_STATUSS0_S3_S6_PVii_param_7,
	.param .u64 .ptr .align 1 _Z38run_single_step_vectorvertex_embeddingILm5EEvPviP3CSRS0_PiS0_S3_PV13BUFFER_STATUSS0_S3_S6_PVii_param_8,
	.param .u64 .ptr .align 1 _Z38run_single_step_vectorvertex_embeddingILm5EEvPviP3CSRS0_PiS0_S3_PV13BUFFER_STATUSS0_S3_S6_PVii_param_9,
	.param .u64 .ptr .align 1 _Z38run_single_step_vectorvertex_embeddingILm5EEvPviP3CSRS0_PiS0_S3_PV13BUFFER_STATUSS0_S3_S6_PVii_param_10,
	.param .u64 .ptr .align 1 _Z38run_single_step_vectorvertex_embeddingILm5EEvPviP3CSRS0_PiS0_S3_PV13BUFFER_STATUSS0_S3_S6_PVii_param_11,
	.param .u32 _Z38run_single_step_vectorvertex_embeddingILm5EEvPviP3CSRS0_PiS0_S3_PV13BUFFER_STATUSS0_S3_S6_PVii_param_12
)
{
	.local .align 8 .b8 	__local_depot5[40];
	.reg .b64 	%SP;
	.reg .b64 	%SPL;
	.reg .pred 	%p<111>;
	.reg .b16 	%rs<25>;
	.reg .b32 	%r<266>;
	.reg .b64 	%rd<296>;

	mov.u64 	%SPL, __local_depot5;
	cvta.local.u64 	%SP, %SPL;
	ld.param.u64 	%rd44, [_Z38run_single_step_vectorvertex_embeddingILm5EEvPviP3CSRS0_PiS0_S3_PV13BUFFER_STATUSS0_S3_S6_PVii_param_0];
	ld.param.u32 	%r114, [_Z38run_single_step_vectorvertex_embeddingILm5EEvPviP3CSRS0_PiS0_S3_PV13BUFFER_STATUSS0_S3_S6_PVii_param_1];
	ld.param.u64 	%rd45, [_Z38run_single_step_vectorvertex_embeddingILm5EEvPviP3CSRS0_PiS0_S3_PV13BUFFER_STATUSS0_S3_S6_PVii_param_2];
	ld.param.u64 	%rd46, [_Z38run_single_step_vectorvertex_embeddingILm5EEvPviP3CSRS0_PiS0_S3_PV13BUFFER_STATUSS0_S3_S6_PVii_param_3];
	ld.param.u64 	%rd41, [_Z38run_single_step_vectorvertex_embeddingILm5EEvPviP3CSRS0_PiS0_S3_PV13BUFFER_STATUSS0_S3_S6_PVii_param_4];
	ld.param.u64 	%rd42, [_Z38run_single_step_vectorvertex_embeddingILm5EEvPviP3CSRS0_PiS0_S3_PV13BUFFER_STATUSS0_S3_S6_PVii_param_5];
	ld.param.u64 	%rd47, [_Z38run_single_step_vectorvertex_embeddingILm5EEvPviP3CSRS0_PiS0_S3_PV13BUFFER_STATUSS0_S3_S6_PVii_param_6];
	ld.param.u64 	%rd48, [_Z38run_single_step_vectorvertex_embeddingILm5EEvPviP3CSRS0_PiS0_S3_PV13BUFFER_STATUSS0_S3_S6_PVii_param_7];
	ld.param.u64 	%rd49, [_Z38run_single_step_vectorvertex_embeddingILm5EEvPviP3CSRS0_PiS0_S3_PV13BUFFER_STATUSS0_S3_S6_PVii_param_9];
	ld.param.u64 	%rd50, [_Z38run_single_step_vectorvertex_embeddingILm5EEvPviP3CSRS0_PiS0_S3_PV13BUFFER_STATUSS0_S3_S6_PVii_param_10];
	ld.param.u64 	%rd51, [_Z38run_single_step_vectorvertex_embeddingILm5EEvPviP3CSRS0_PiS0_S3_PV13BUFFER_STATUSS0_S3_S6_PVii_param_11];
	cvta.to.global.u64 	%rd1, %rd48;
	cvta.to.global.u64 	%rd2, %rd50;
	cvta.to.global.u64 	%rd3, %rd49;
	cvta.to.global.u64 	%rd4, %rd51;
	cvta.to.global.u64 	%rd5, %rd46;
	cvta.to.global.u64 	%rd6, %rd42;
	cvta.to.global.u64 	%rd7, %rd47;
	cvta.to.global.u64 	%rd8, %rd41;
	cvta.to.global.u64 	%rd9, %rd45;
	cvta.to.global.u64 	%rd10, %rd44;
	add.u64 	%rd52, %SP, 0;
	add.u64 	%rd11, %SPL, 0;
	add.u64 	%rd12, %SPL, 0;
	add.u64 	%rd13, %SPL, 8;
	mov.u32 	%r115, %ctaid.x;
	mov.u32 	%r116, %ntid.x;
	mov.u32 	%r117, %tid.x;
	mad.lo.s32 	%r1, %r115, %r116, %r117;
	setp.ge.s32 	%p1, %r1, %r114;
	@%p1 bra 	$L__BB5_134;
	ld.param.u32 	%r221, [_Z38run_single_step_vectorvertex_embeddingILm5EEvPviP3CSRS0_PiS0_S3_PV13BUFFER_STATUSS0_S3_S6_PVii_param_12];
	setp.ne.s32 	%p2, %r221, 0;
	@%p2 bra 	$L__BB5_83;
	mov.b32 	%r163, 0;
	st.local.u32 	[%rd13+24], %r163;
	mul.wide.s32 	%rd150, %r1, 24;
	add.s64 	%rd14, %rd10, %rd150;
	ld.global.u32 	%r2, [%rd14+20];
	setp.eq.s32 	%p48, %r2, 0;
	@%p48 bra 	$L__BB5_9;
	and.b32  	%r3, %r2, 3;
	setp.lt.u32 	%p49, %r2, 4;
	mov.b32 	%r224, 0;
	@%p49 bra 	$L__BB5_6;
	and.b32  	%r224, %r2, -4;
	mov.b32 	%r222, 0;
$L__BB5_5:
	mul.wide.u32 	%rd151, %r222, 4;
	add.s64 	%rd152, %rd14, %rd151;
	ld.global.u32 	%r166, [%rd152];
	ld.local.u32 	%r167, [%rd13+24];
	add.s32 	%r168, %r167, 1;
	st.local.u32 	[%rd13+24], %r168;
	mul.wide.u32 	%rd153, %r167, 4;
	add.s64 	%rd154, %rd13, %rd153;
	st.local.u32 	[%rd154], %r166;
	ld.global.u32 	%r169, [%rd152+4];
	ld.local.u32 	%r170, [%rd13+24];
	add.s32 	%r171, %r170, 1;
	st.local.u32 	[%rd13+24], %r171;
	mul.wide.u32 	%rd155, %r170, 4;
	add.s64 	%rd156, %rd13, %rd155;
	st.local.u32 	[%rd156], %r169;
	ld.global.u32 	%r172, [%rd152+8];
	ld.local.u32 	%r173, [%rd13+24];
	add.s32 	%r174, %r173, 1;
	st.local.u32 	[%rd13+24], %r174;
	mul.wide.u32 	%rd157, %r173, 4;
	add.s64 	%rd158, %rd13, %rd157;
	st.local.u32 	[%rd158], %r172;
	ld.global.u32 	%r175, [%rd152+12];
	ld.local.u32 	%r176, [%rd13+24];
	add.s32 	%r177, %r176, 1;
	st.local.u32 	[%rd13+24], %r177;
	mul.wide.u32 	%rd159, %r176, 4;
	add.s64 	%rd160, %rd13, %rd159;
	st.local.u32 	[%rd160], %r175;
	add.s32 	%r222, %r222, 4;
	setp.ne.s32 	%p50, %r222, %r224;
	@%p50 bra 	$L__BB5_5;
$L__BB5_6:
	setp.eq.s32 	%p51, %r3, 0;
	@%p51 bra 	$L__BB5_9;
	mov.b32 	%r225, 0;
$L__BB5_8:
	.pragma "nounroll";
	mul.wide.u32 	%rd161, %r224, 4;
	add.s64 	%rd162, %rd14, %rd161;
	ld.global.u32 	%r179, [%rd162];
	ld.local.u32 	%r180, [%rd13+24];
	add.s32 	%r181, %r180, 1;
	st.local.u32 	[%rd13+24], %r181;
	mul.wide.u32 	%rd163, %r180, 4;
	add.s64 	%rd164, %rd13, %rd163;
	st.local.u32 	[%rd164], %r179;
	add.s32 	%r224, %r224, 1;
	add.s32 	%r225, %r225, 1;
	setp.ne.s32 	%p52, %r225, %r3;
	@%p52 bra 	$L__BB5_8;
$L__BB5_9:
	ld.local.u32 	%r244, [%rd13+24];
	setp.eq.s32 	%p53, %r244, 0;
	@%p53 bra 	$L__BB5_134;
	add.s64 	%rd15, %rd9, 52992;
	mov.b32 	%r227, 0;
	mov.u64 	%rd169, $str$4;
	mov.u64 	%rd171, $str$5;
$L__BB5_11:
	mul.wide.u32 	%rd165, %r227, 4;
	add.s64 	%rd166, %rd13, %rd165;
	ld.local.u32 	%r15, [%rd166];
	ld.global.u32 	%r16, [%rd9+89288];
	setp.lt.s32 	%p54, %r15, %r16;
	setp.gt.s32 	%p55, %r15, -1;
	and.pred  	%p56, %p55, %p54;
	@%p56 bra 	$L__BB5_13;
	cvta.to.local.u64 	%rd168, %rd52;
	st.local.v2.u32 	[%rd168], {%r15, %r16};
	cvta.global.u64 	%rd170, %rd169;
	{ // callseq 85, 0
	.param .b64 param0;
	st.param.b64 	[param0], %rd170;
	.param .b64 param1;
	st.param.b64 	[param1], %rd52;
	.param .b32 retval0;
	call.uni (retval0), 
	vprintf, 
	(
	param0, 
	param1
	);
	ld.param.b32 	%r183, [retval0];
	} // callseq 85
	cvta.global.u64 	%rd172, %rd171;
	mov.u64 	%rd173, $str$6;
	cvta.global.u64 	%rd174, %rd173;
	mov.u64 	%rd175, __unnamed_1;
	cvta.global.u64 	%rd176, %rd175;
	{ // callseq 86, 0
	.param .b64 param0;
	st.param.b64 	[param0], %rd172;
	.param .b64 param1;
	st.param.b64 	[param1], %rd174;
	.param .b32 param2;
	st.param.b32 	[param2], 184;
	.param .b64 param3;
	st.param.b64 	[param3], %rd176;
	.param .b64 param4;
	st.param.b64 	[param4], 1;
	call.uni 
	__assertfail, 
	(
	param0, 
	param1, 
	param2, 
	param3, 
	param4
	);
	} // callseq 86
$L__BB5_13:
	mul.wide.s32 	%rd177, %r15, 16;
	add.s64 	%rd178, %rd9, %rd177;
	ld.global.u32 	%r232, [%rd178+8];
$L__BB5_14:
	setp.gt.s32 	%p57, %r15, -1;
	ld.global.u32 	%r185, [%rd9+89288];
	setp.lt.s32 	%p58, %r15, %r185;
	and.pred  	%p59, %p57, %p58;
	@%p59 bra 	$L__BB5_16;
	mov.u64 	%rd179, $str$7;
	cvta.global.u64 	%rd180, %rd179;
	mov.u64 	%rd181, $str$6;
	cvta.global.u64 	%rd182, %rd181;
	mov.u64 	%rd183, __unnamed_2;
	cvta.global.u64 	%rd184, %rd183;
	{ // callseq 87, 0
	.param .b64 param0;
	st.param.b64 	[param0], %rd180;
	.param .b64 param1;
	st.param.b64 	[param1], %rd182;
	.param .b32 param2;
	st.param.b32 	[param2], 192;
	.param .b64 param3;
	st.param.b64 	[param3], %rd184;
	.param .b64 param4;
	st.param.b64 	[param4], 1;
	call.uni 
	__assertfail, 
	(
	param0, 
	param1, 
	param2, 
	param3, 
	param4
	);
	} // callseq 87
$L__BB5_16:
	ld.global.u32 	%r186, [%rd178+12];
	setp.gt.s32 	%p60, %r232, %r186;
	@%p60 bra 	$L__BB5_82;
	mul.wide.s32 	%rd187, %r232, 4;
	add.s64 	%rd188, %rd9, %rd187;
	ld.global.u32 	%r23, [%rd188+52992];
	ld.local.u32 	%r187, [%rd13];
	setp.gt.s32 	%p61, %r187, %r23;
	@%p61 bra 	$L__BB5_81;
	setp.eq.s32 	%p62, %r244, 0;
	@%p62 bra 	$L__BB5_30;
	max.u32 	%r24, %r244, 1;
	mov.b16 	%rs21, 0;
	mov.b32 	%r233, 0;
$L__BB5_20:
	mul.wide.u32 	%rd189, %r233, 4;
	add.s64 	%rd190, %rd13, %rd189;
	ld.local.u32 	%r26, [%rd190];
	and.b16  	%rs10, %rs21, 255;
	setp.ne.s16 	%p63, %rs10, 0;
	@%p63 bra 	$L__BB5_28;
	ld.global.u32 	%r27, [%rd9+89288];
	setp.lt.s32 	%p64, %r26, %r27;
	setp.gt.s32 	%p65, %r26, -1;
	and.pred  	%p66, %p65, %p64;
	@%p66 bra 	$L__BB5_23;
	cvta.to.local.u64 	%rd192, %rd52;
	st.local.v2.u32 	[%rd192], {%r26, %r27};
	mov.u64 	%rd193, $str$4;
	cvta.global.u64 	%rd194, %rd193;
	{ // callseq 88, 0
	.param .b64 param0;
	st.param.b64 	[param0], %rd194;
	.param .b64 param1;
	st.param.b64 	[param1], %rd52;
	.param .b32 retval0;
	call.uni (retval0), 
	vprintf, 
	(
	param0, 
	param1
	);
	ld.param.b32 	%r189, [retval0];
	} // callseq 88
	mov.u64 	%rd195, $str$5;
	cvta.global.u64 	%rd196, %rd195;
	mov.u64 	%rd197, $str$6;
	cvta.global.u64 	%rd198, %rd197;
	mov.u64 	%rd199, __unnamed_1;
	cvta.global.u64 	%rd200, %rd199;
	{ // callseq 89, 0
	.param .b64 param0;
	st.param.b64 	[param0], %rd196;
	.param .b64 param1;
	st.param.b64 	[param1], %rd198;
	.param .b32 param2;
	st.param.b32 	[param2], 184;
	.param .b64 param3;
	st.param.b64 	[param3], %rd200;
	.param .b64 param4;
	st.param.b64 	[param4], 1;
	call.uni 
	__assertfail, 
	(
	param0, 
	param1, 
	param2, 
	param3, 
	param4
	);
	} // callseq 89
$L__BB5_23:
	mul.wide.s32 	%rd201, %r26, 16;
	add.s64 	%rd202, %rd9, %rd201;
	add.s64 	%rd16, %rd202, 8;
	ld.global.u32 	%r234, [%rd202+8];
$L__BB5_24:
	ld.global.u32 	%r191, [%rd9+89288];
	setp.lt.s32 	%p68, %r26, %r191;
	and.pred  	%p69, %p65, %p68;
	@%p69 bra 	$L__BB5_26;
	mov.u64 	%rd203, $str$7;
	cvta.global.u64 	%rd204, %rd203;
	mov.u64 	%rd205, $str$6;
	cvta.global.u64 	%rd206, %rd205;
	mov.u64 	%rd207, __unnamed_2;
	cvta.global.u64 	%rd208, %rd207;
	{ // callseq 90, 0
	.param .b64 param0;
	st.param.b64 	[param0], %rd204;
	.param .b64 param1;
	st.param.b64 	[param1], %rd206;
	.param .b32 param2;
	st.param.b32 	[param2], 192;
	.param .b64 param3;
	st.param.b64 	[param3], %rd208;
	.param .b64 param4;
	st.param.b64 	[param4], 1;
	call.uni 
	__assertfail, 
	(
	param0, 
	param1, 
	param2, 
	param3, 
	param4
	);
	} // callseq 90
$L__BB5_26:
	ld.global.u32 	%r192, [%rd16+4];
	setp.gt.s32 	%p70, %r234, %r192;
	@%p70 bra 	$L__BB5_28;
	mul.wide.s32 	%rd209, %r234, 4;
	add.s64 	%rd210, %rd15, %rd209;
	ld.global.u32 	%r193, [%rd210];
	setp.eq.s32 	%p71, %r193, %r23;
	add.s32 	%r234, %r234, 1;
	mov.b16 	%rs22, 1;
	@%p71 bra 	$L__BB5_29;
	bra.uni 	$L__BB5_24;
$L__BB5_28:
	and.b16  	%rs12, %rs21, 255;
	setp.ne.s16 	%p72, %rs12, 0;
	setp.gt.s32 	%p73, %r26, %r23;
	and.pred  	%p74, %p72, %p73;
	mov.u16 	%rs22, %rs21;
	@%p74 bra 	$L__BB5_81;
$L__BB5_29:
	add.s32 	%r233, %r233, 1;
	setp.ne.s32 	%p75, %r233, %r24;
	mov.u16 	%rs21, %rs22;
	@%p75 bra 	$L__BB5_20;
$L__BB5_30:
	setp.eq.s32 	%p76, %r244, 0;
	@%p76 bra 	$L__BB5_34;
	max.u32 	%r32, %r244, 1;
	mov.b32 	%r235, 0;
$L__BB5_32:
	mul.wide.u32 	%rd211, %r235, 4;
	add.s64 	%rd212, %rd13, %rd211;
	ld.local.u32 	%r195, [%rd212];
	setp.eq.s32 	%p77, %r195, %r23;
	@%p77 bra 	$L__BB5_81;
	add.s32 	%r235, %r235, 1;
	setp.ne.s32 	%p78, %r235, %r32;
	@%p78 bra 	$L__BB5_32;
$L__BB5_34:
	add.s32 	%r196, %r244, 1;
	st.local.u32 	[%rd13+24], %r196;
	mul.wide.u32 	%rd213, %r244, 4;
	add.s64 	%rd214, %rd13, %rd213;
	st.local.u32 	[%rd214], %r23;
	ld.local.u32 	%r35, [%rd13+24];
	setp.eq.s32 	%p79, %r35, 0;
	@%p79 bra 	$L__BB5_47;
	mov.b32 	%r236, 0;
$L__BB5_36:
	mul.wide.u32 	%rd215, %r236, 4;
	add.s64 	%rd216, %rd13, %rd215;
	ld.local.u32 	%r37, [%rd216];
	mul.wide.s32 	%rd217, %r37, 16;
	add.s64 	%rd218, %rd9, %rd217;
	add.s64 	%rd17, %rd218, 8;
	mov.b32 	%r237, 0;
$L__BB5_37:
	mul.wide.u32 	%rd219, %r237, 4;
	add.s64 	%rd220, %rd13, %rd219;
	ld.local.u32 	%r39, [%rd220];
	setp.eq.s32 	%p80, %r37, %r39;
	@%p80 bra 	$L__BB5_45;
	setp.gt.s32 	%p81, %r37, -1;
	ld.global.u32 	%r40, [%rd9+89288];
	setp.lt.s32 	%p82, %r37, %r40;
	and.pred  	%p83, %p81, %p82;
	@%p83 bra 	$L__BB5_40;
	cvta.to.local.u64 	%rd222, %rd52;
	st.local.v2.u32 	[%rd222], {%r37, %r40};
	mov.u64 	%rd223, $str$4;
	cvta.global.u64 	%rd224, %rd223;
	{ // callseq 91, 0
	.param .b64 param0;
	st.param.b64 	[param0], %rd224;
	.param .b64 param1;
	st.param.b64 	[param1], %rd52;
	.param .b32 retval0;
	call.uni (retval0), 
	vprintf, 
	(
	param0, 
	param1
	);
	ld.param.b32 	%r199, [retval0];
	} // callseq 91
	mov.u64 	%rd225, $str$5;
	cvta.global.u64 	%rd226, %rd225;
	mov.u64 	%rd227, $str$6;
	cvta.global.u64 	%rd228, %rd227;
	mov.u64 	%rd229, __unnamed_1;
	cvta.global.u64 	%rd230, %rd229;
	{ // callseq 92, 0
	.param .b64 param0;
	st.param.b64 	[param0], %rd226;
	.param .b64 param1;
	st.param.b64 	[param1], %rd228;
	.param .b32 param2;
	st.param.b32 	[param2], 184;
	.param .b64 param3;
	st.param.b64 	[param3], %rd230;
	.param .b64 param4;
	st.param.b64 	[param4], 1;
	call.uni 
	__assertfail, 
	(
	param0, 
	param1, 
	param2, 
	param3, 
	param4
	);
	} // callseq 92
$L__BB5_40:
	ld.global.u32 	%r238, [%rd17];
$L__BB5_41:
	setp.gt.s32 	%p84, %r37, -1;
	ld.global.u32 	%r201, [%rd9+89288];
	setp.lt.s32 	%p85, %r37, %r201;
	and.pred  	%p86, %p84, %p85;
	@%p86 bra 	$L__BB5_43;
	mov.u64 	%rd231, $str$7;
	cvta.global.u64 	%rd232, %rd231;
	mov.u64 	%rd233, $str$6;
	cvta.global.u64 	%rd234, %rd233;
	mov.u64 	%rd235, __unnamed_2;
	cvta.global.u64 	%rd236, %rd235;
	{ // callseq 93, 0
	.param .b64 param0;
	st.param.b64 	[param0], %rd232;
	.param .b64 param1;
	st.param.b64 	[param1], %rd234;
	.param .b32 param2;
	st.param.b32 	[param2], 192;
	.param .b64 param3;
	st.param.b64 	[param3], %rd236;
	.param .b64 param4;
	st.param.b64 	[param4], 1;
	call.uni 
	__assertfail, 
	(
	param0, 
	param1, 
	param2, 
	param3, 
	param4
	);
	} // callseq 93
$L__BB5_43:
	ld.global.u32 	%r202, [%rd17+4];
	setp.gt.s32 	%p87, %r238, %r202;
	@%p87 bra 	$L__BB5_78;
	mul.wide.s32 	%rd237, %r238, 4;
	add.s64 	%rd238, %rd9, %rd237;
	ld.global.u32 	%r203, [%rd238+52992];
	setp.ne.s32 	%p88, %r203, %r39;
	add.s32 	%r238, %r238, 1;
	@%p88 bra 	$L__BB5_41;
$L__BB5_45:
	add.s32 	%r237, %r237, 1;
	setp.ne.s32 	%p89, %r237, %r35;
	@%p89 bra 	$L__BB5_37;
	add.s32 	%r236, %r236, 1;
	setp.ne.s32 	%p90, %r236, %r35;
	@%p90 bra 	$L__BB5_36;
$L__BB5_47:
	ld.param.u64 	%rd287, [_Z38run_single_step_vectorvertex_embeddingILm5EEvPviP3CSRS0_PiS0_S3_PV13BUFFER_STATUSS0_S3_S6_PVii_param_8];
	ld.param.u64 	%rd286, [_Z38run_single_step_vectorvertex_embeddingILm5EEvPviP3CSRS0_PiS0_S3_PV13BUFFER_STATUSS0_S3_S6_PVii_param_5];
	ld.param.u64 	%rd285, [_Z38run_single_step_vectorvertex_embeddingILm5EEvPviP3CSRS0_PiS0_S3_PV13BUFFER_STATUSS0_S3_S6_PVii_param_4];
	cvta.to.global.u64 	%rd18, %rd285;
	cvta.to.global.u64 	%rd19, %rd286;
	cvta.to.global.u64 	%rd20, %rd287;
	ld.volatile.global.u32 	%r204, [%rd4];
	setp.eq.s32 	%p91, %r204, 0;
	@%p91 bra 	$L__BB5_60;
	setp.ne.s32 	%p92, %r204, 1;
	@%p92 bra 	$L__BB5_78;
	atom.global.add.u32 	%r46, [%rd18], 1;
	atom.global.add.u32 	%r47, [%rd3], 1;
	setp.gt.u32 	%p93, %r47, 4793489;
	@%p93 bra 	$L__BB5_54;
	mov.b64 	%rd288, 0;
$L__BB5_51:
	add.s64 	%rd240, %rd13, %rd288;
	ld.local.u8 	%rs13, [%rd240];
	mul.wide.s32 	%rd241, %r46, 28;
	add.s64 	%rd242, %rd5, %rd241;
	add.s64 	%rd243, %rd242, %rd288;
	st.global.u8 	[%rd243], %rs13;
	add.s64 	%rd22, %rd288, 1;
	setp.lt.u64 	%p94, %rd288, 27;
	mov.u64 	%rd288, %rd22;
	@%p94 bra 	$L__BB5_51;
	mov.b64 	%rd289, 0;
$L__BB5_53:
	add.s64 	%rd245, %rd13, %rd289;
	ld.local.u8 	%rs14, [%rd245];
	mul.wide.u32 	%rd246, %r47, 28;
	add.s64 	%rd247, %rd20, %rd246;
	add.s64 	%rd248, %rd247, %rd289;
	st.global.u8 	[%rd248], %rs14;
	add.s64 	%rd24, %rd289, 1;
	setp.lt.u64 	%p95, %rd289, 27;
	mov.u64 	%rd289, %rd24;
	@%p95 bra 	$L__BB5_53;
	bra.uni 	$L__BB5_78;
$L__BB5_54:
	atom.global.add.u32 	%r205, [%rd3], -1;
	mov.b32 	%r206, 0;
	st.volatile.global.u32 	[%rd4], %r206;
	mov.b32 	%r207, 1;
	st.volatile.global.u32 	[%rd2], %r207;
$L__BB5_55:
	ld.volatile.global.u32 	%r208, [%rd1];
	setp.eq.s32 	%p96, %r208, 1;
	@%p96 bra 	$L__BB5_55;
	mov.b32 	%r209, 0;
	st.volatile.global.u32 	[%rd1], %r209;
	atom.global.add.u32 	%r48, [%rd7], 1;
	mov.b64 	%rd290, 0;
$L__BB5_57:
	add.s64 	%rd250, %rd13, %rd290;
	ld.local.u8 	%rs15, [%rd250];
	mul.wide.s32 	%rd251, %r46, 28;
	add.s64 	%rd252, %rd5, %rd251;
	add.s64 	%rd253, %rd252, %rd290;
	st.global.u8 	[%rd253], %rs15;
	add.s64 	%rd26, %rd290, 1;
	setp.lt.u64 	%p97, %rd290, 27;
	mov.u64 	%rd290, %rd26;
	@%p97 bra 	$L__BB5_57;
	mov.b64 	%rd291, 0;
$L__BB5_59:
	add.s64 	%rd255, %rd13, %rd291;
	ld.local.u8 	%rs16, [%rd255];
	mul.wide.s32 	%rd256, %r48, 28;
	add.s64 	%rd257, %rd19, %rd256;
	add.s64 	%rd258, %rd257, %rd291;
	st.global.u8 	[%rd258], %rs16;
	add.s64 	%rd28, %rd291, 1;
	setp.lt.u64 	%p98, %rd291, 27;
	mov.u64 	%rd291, %rd28;
	@%p98 bra 	$L__BB5_59;
	bra.uni 	$L__BB5_78;
$L__BB5_60:
	atom.global.add.u32 	%r49, [%rd18], 1;
	atom.global.add.u32 	%r240, [%rd7], 1;
	setp.lt.u32 	%p99, %r240, 4793490;
	@%p99 bra 	$L__BB5_69;
$L__BB5_61:
	ld.volatile.global.u32 	%r210, [%rd4];
	setp.eq.s32 	%p100, %r210, 0;
	@%p100 bra 	$L__BB5_65;
	atom.global.add.u32 	%r211, [%rd3], -1;
	mov.b32 	%r212, 0;
	st.volatile.global.u32 	[%rd4], %r212;
	mov.b32 	%r213, 1;
	st.volatile.global.u32 	[%rd2], %r213;
$L__BB5_63:
	ld.volatile.global.u32 	%r214, [%rd1];
	setp.eq.s32 	%p101, %r214, 1;
	@%p101 bra 	$L__BB5_63;
	mov.b32 	%r215, 0;
	st.volatile.global.u32 	[%rd1], %r215;
	atom.global.add.u32 	%r240, [%rd7], 1;
	bra.uni 	$L__BB5_68;
$L__BB5_65:
	atom.global.add.u32 	%r216, [%rd7], -1;
	mov.b32 	%r217, 1;
	st.volatile.global.u32 	[%rd4], %r217;
	st.volatile.global.u32 	[%rd1], %r217;
$L__BB5_66:
	ld.volatile.global.u32 	%r218, [%rd2];
	setp.eq.s32 	%p102, %r218, 1;
	@%p102 bra 	$L__BB5_66;
	mov.b32 	%r219, 0;
	st.volatile.global.u32 	[%rd2], %r219;
	atom.global.add.u32 	%r240, [%rd3], 1;
$L__BB5_68:
	setp.gt.u32 	%p103, %r240, 4793489;
	@%p103 bra 	$L__BB5_61;
$L__BB5_69:
	ld.volatile.global.u32 	%r220, [%rd4];
	setp.eq.s32 	%p104, %r220, 1;
	@%p104 bra 	$L__BB5_74;
	mov.b64 	%rd292, 0;
$L__BB5_71:
	add.s64 	%rd260, %rd13, %rd292;
	ld.local.u8 	%rs17, [%rd260];
	mul.wide.s32 	%rd261, %r49, 28;
	add.s64 	%rd262, %rd5, %rd261;
	add.s64 	%rd263, %rd262, %rd292;
	st.global.u8 	[%rd263], %rs17;
	add.s64 	%rd30, %rd292, 1;
	setp.lt.u64 	%p105, %rd292, 27;
	mov.u64 	%rd292, %rd30;
	@%p105 bra 	$L__BB5_71;
	mov.b64 	%rd293, 0;
$L__BB5_73:
	add.s64 	%rd265, %rd13, %rd293;
	ld.local.u8 	%rs18, [%rd265];
	mul.wide.u32 	%rd266, %r240, 28;
	add.s64 	%rd267, %rd19, %rd266;
	add.s64 	%rd268, %rd267, %rd293;
	st.global.u8 	[%rd268], %rs18;
	add.s64 	%rd32, %rd293, 1;
	setp.lt.u64 	%p106, %rd293, 27;
	mov.u64 	%rd293, %rd32;
	@%p106 bra 	$L__BB5_73;
	bra.uni 	$L__BB5_78;
$L__BB5_74:
	mov.b64 	%rd294, 0;
$L__BB5_75:
	add.s64 	%rd270, %rd13, %rd294;
	ld.local.u8 	%rs19, [%rd270];
	mul.wide.s32 	%rd271, %r49, 28;
	add.s64 	%rd272, %rd5, %rd271;
	add.s64 	%rd273, %rd272, %rd294;
	st.global.u8 	[%rd273], %rs19;
	add.s64 	%rd34, %rd294, 1;
	setp.lt.u64 	%p107, %rd294, 27;
	mov.u64 	%rd294, %rd34;
	@%p107 bra 	$L__BB5_75;
	mov.b64 	%rd295, 0;
$L__BB5_77:
	add.s64 	%rd275, %rd13, %rd295;
	ld.local.u8 	%rs20, [%rd275];
	mul.wide.u32 	%rd276, %r240, 28;
	add.s64 	%rd277, %rd20, %rd276;
	add.s64 	%rd278, %rd277, %rd295;
	st.global.u8 	[%rd278], %rs20;
	add.s64 	%rd36, %rd295, 1;
	setp.lt.u64 	%p108, %rd295, 27;
	mov.u64 	%rd295, %rd36;
	@%p108 bra 	$L__BB5_77;
$L__BB5_78:
	setp.ne.s32 	%p109, %r35, 0;
	@%p109 bra 	$L__BB5_80;
	mov.u64 	%rd279, $str$11;
	cvta.global.u64 	%rd280, %rd279;
	mov.u64 	%rd281, $str$6;
	cvta.global.u64 	%rd282, %rd281;
	mov.u64 	%rd283, __unnamed_7;
	cvta.global.u64 	%rd284, %rd283;
	{ // callseq 94, 0
	.param .b64 param0;
	st.param.b64 	[param0], %rd280;
	.param .b64 param1;
	st.param.b64 	[param1], %rd282;
	.param .b32 param2;
	st.param.b32 	[param2], 509;
	.param .b64 param3;
	st.param.b64 	[param3], %rd284;
	.param .b64 param4;
	st.param.b64 	[param4], 1;
	call.uni 
	__assertfail, 
	(
	param0, 
	param1, 
	param2, 
	param3, 
	param4
	);
	} // callseq 94
$L__BB5_80:
	add.s32 	%r244, %r35, -1;
	st.local.u32 	[%rd13+24], %r244;
$L__BB5_81:
	add.s32 	%r232, %r232, 1;
	bra.uni 	$L__BB5_14;
$L__BB5_82:
	add.s32 	%r227, %r227, 1;
	setp.gt.u32 	%p110, %r244, %r227;
	@%p110 bra 	$L__BB5_11;
	bra.uni 	$L__BB5_134;
$L__BB5_83:
	mov.b32 	%r118, 0;
	st.local.u32 	[%rd13+24], %r118;
	mul.wide.s32 	%rd55, %r1, 24;
	add.s64 	%rd37, %rd10, %rd55;
	ld.global.u32 	%r62, [%rd37+20];
	setp.eq.s32 	%p3, %r62, 0;
	@%p3 bra 	$L__BB5_90;
	and.b32  	%r63, %r62, 3;
	setp.lt.u32 	%p4, %r62, 4;
	mov.b32 	%r245, 0;
	@%p4 bra 	$L__BB5_87;
	and.b32  	%r245, %r62, -4;
	mov.b32 	%r248, 0;
$L__BB5_86:
	mul.wide.u32 	%rd56, %r248, 4;
	add.s64 	%rd57, %rd37, %rd56;
	ld.global.u32 	%r121, [%rd57];
	ld.local.u32 	%r122, [%rd13+24];
	add.s32 	%r123, %r122, 1;
	st.local.u32 	[%rd13+24], %r123;
	mul.wide.u32 	%rd58, %r122, 4;
	add.s64 	%rd59, %rd13, %rd58;
	st.local.u32 	[%rd59], %r121;
	ld.global.u32 	%r124, [%rd57+4];
	ld.local.u32 	%r125, [%rd13+24];
	add.s32 	%r126, %r125, 1;
	st.local.u32 	[%rd13+24], %r126;
	mul.wide.u32 	%rd60, %r125, 4;
	add.s64 	%rd61, %rd13, %rd60;
	st.local.u32 	[%rd61], %r124;
	ld.global.u32 	%r127, [%rd57+8];
	ld.local.u32 	%r128, [%rd13+24];
	add.s32 	%r129, %r128, 1;
	st.local.u32 	[%rd13+24], %r129;
	mul.wide.u32 	%rd62, %r128, 4;
	add.s64 	%rd63, %rd13, %rd62;
	st.local.u32 	[%rd63], %r127;
	ld.global.u32 	%r130, [%rd57+12];
	ld.local.u32 	%r131, [%rd13+24];
	add.s32 	%r132, %r131, 1;
	st.local.u32 	[%rd13+24], %r132;
	mul.wide.u32 	%rd64, %r131, 4;
	add.s64 	%rd65, %rd13, %rd64;
	st.local.u32 	[%rd65], %r130;
	add.s32 	%r248, %r248, 4;
	setp.eq.s32 	%p5, %r248, %r245;
	@%p5 bra 	$L__BB5_87;
	bra.uni 	$L__BB5_86;
$L__BB5_87:
	setp.eq.s32 	%p6, %r63, 0;
	@%p6 bra 	$L__BB5_90;
	mov.b32 	%r247, 0;
$L__BB5_89:
	.pragma "nounroll";
	mul.wide.u32 	%rd66, %r245, 4;
	add.s64 	%rd67, %rd37, %rd66;
	ld.global.u32 	%r134, [%rd67];
	ld.local.u32 	%r135, [%rd13+24];
	add.s32 	%r136, %r135, 1;
	st.local.u32 	[%rd13+24], %r136;
	mul.wide.u32 	%rd68, %r135, 4;
	add.s64 	%rd69, %rd13, %rd68;
	st.local.u32 	[%rd69], %r134;
	add.s32 	%r245, %r245, 1;
	add.s32 	%r247, %r247, 1;
	setp.ne.s32 	%p7, %r247, %r63;
	@%p7 bra 	$L__BB5_89;
$L__BB5_90:
	ld.local.u32 	%r265, [%rd13+24];
	setp.eq.s32 	%p8, %r265, 0;
	@%p8 bra 	$L__BB5_134;
	mov.b32 	%r250, 0;
	mov.u64 	%rd74, $str$4;
	mov.u64 	%rd76, $str$5;
	mov.u64 	%rd78, $str$6;
	mov.u64 	%rd80, __unnamed_1;
$L__BB5_92:
	mul.wide.u32 	%rd70, %r250, 4;
	add.s64 	%rd71, %rd13, %rd70;
	ld.local.u32 	%r75, [%rd71];
	ld.global.u32 	%r76, [%rd9+89288];
	setp.lt.s32 	%p9, %r75, %r76;
	setp.gt.s32 	%p10, %r75, -1;
	and.pred  	%p11, %p10, %p9;
	@%p11 bra 	$L__BB5_94;
	cvta.to.local.u64 	%rd73, %rd52;
	st.local.v2.u32 	[%rd73], {%r75, %r76};
	cvta.global.u64 	%rd75, %rd74;
	{ // callseq 75, 0
	.param .b64 param0;
	st.param.b64 	[param0], %rd75;
	.param .b64 param1;
	st.param.b64 	[param1], %rd52;
	.param .b32 retval0;
	call.uni (retval0), 
	vprintf, 
	(
	param0, 
	param1
	);
	ld.param.b32 	%r138, [retval0];
	} // callseq 75
	cvta.global.u64 	%rd77, %rd76;
	cvta.global.u64 	%rd79, %rd78;
	cvta.global.u64 	%rd81, %rd80;
	{ // callseq 76, 0
	.param .b64 param0;
	st.param.b64 	[param0], %rd77;
	.param .b64 param1;
	st.param.b64 	[param1], %rd79;
	.param .b32 param2;
	st.param.b32 	[param2], 184;
	.param .b64 param3;
	st.param.b64 	[param3], %rd81;
	.param .b64 param4;
	st.param.b64 	[param4], 1;
	call.uni 
	__assertfail, 
	(
	param0, 
	param1, 
	param2, 
	param3, 
	param4
	);
	} // callseq 76
$L__BB5_94:
	mul.wide.s32 	%rd82, %r75, 16;
	add.s64 	%rd83, %rd9, %rd82;
	add.s64 	%rd38, %rd83, 8;
	ld.global.u32 	%r255, [%rd83+8];
$L__BB5_95:
	setp.gt.s32 	%p12, %r75, -1;
	ld.global.u32 	%r140, [%rd9+89288];
	setp.lt.s32 	%p13, %r75, %r140;
	and.pred  	%p14, %p12, %p13;
	@%p14 bra 	$L__BB5_97;
	mov.u64 	%rd84, $str$7;
	cvta.global.u64 	%rd85, %rd84;
	mov.u64 	%rd86, $str$6;
	cvta.global.u64 	%rd87, %rd86;
	mov.u64 	%rd88, __unnamed_2;
	cvta.global.u64 	%rd89, %rd88;
	{ // callseq 77, 0
	.param .b64 param0;
	st.param.b64 	[param0], %rd85;
	.param .b64 param1;
	st.param.b64 	[param1], %rd87;
	.param .b32 param2;
	st.param.b32 	[param2], 192;
	.param .b64 param3;
	st.param.b64 	[param3], %rd89;
	.param .b64 param4;
	st.param.b64 	[param4], 1;
	call.uni 
	__assertfail, 
	(
	param0, 
	param1, 
	param2, 
	param3, 
	param4
	);
	} // callseq 77
$L__BB5_97:
	ld.global.u32 	%r141, [%rd38+4];
	setp.gt.s32 	%p15, %r255, %r141;
	@%p15 bra 	$L__BB5_133;
	mul.wide.s32 	%rd90, %r255, 4;
	add.s64 	%rd91, %rd9, %rd90;
	ld.global.u32 	%r83, [%rd91+52992];
	ld.local.u32 	%r142, [%rd13];
	setp.gt.s32 	%p16, %r142, %r83;
	@%p16 bra 	$L__BB5_132;
	setp.eq.s32 	%p17, %r265, 0;
	@%p17 bra 	$L__BB5_109;
	max.u32 	%r84, %r265, 1;
	mov.b16 	%rs23, 0;
	mov.b32 	%r256, 0;
$L__BB5_101:
	mul.wide.u32 	%rd92, %r256, 4;
	add.s64 	%rd93, %rd13, %rd92;
	ld.local.u32 	%r87, [%rd93];
	and.b16  	%rs6, %rs23, 255;
	setp.ne.s16 	%p18, %rs6, 0;
	@%p18 bra 	$L__BB5_111;
	ld.global.u32 	%r88, [%rd9+89288];
	setp.lt.s32 	%p19, %r87, %r88;
	setp.gt.s32 	%p20, %r87, -1;
	and.pred  	%p21, %p20, %p19;
	@%p21 bra 	$L__BB5_104;
	st.local.v2.u32 	[%rd12], {%r87, %r88};
	mov.u64 	%rd94, $str$4;
	cvta.global.u64 	%rd95, %rd94;
	add.u64 	%rd96, %SP, 0;
	{ // callseq 78, 0
	.param .b64 param0;
	st.param.b64 	[param0], %rd95;
	.param .b64 param1;
	st.param.b64 	[param1], %rd96;
	.param .b32 retval0;
	call.uni (retval0), 
	vprintf, 
	(
	param0, 
	param1
	);
	ld.param.b32 	%r144, [retval0];
	} // callseq 78
	mov.u64 	%rd97, $str$5;
	cvta.global.u64 	%rd98, %rd97;
	mov.u64 	%rd99, $str$6;
	cvta.global.u64 	%rd100, %rd99;
	mov.u64 	%rd101, __unnamed_1;
	cvta.global.u64 	%rd102, %rd101;
	{ // callseq 79, 0
	.param .b64 param0;
	st.param.b64 	[param0], %rd98;
	.param .b64 param1;
	st.param.b64 	[param1], %rd100;
	.param .b32 param2;
	st.param.b32 	[param2], 184;
	.param .b64 param3;
	st.param.b64 	[param3], %rd102;
	.param .b64 param4;
	st.param.b64 	[param4], 1;
	call.uni 
	__assertfail, 
	(
	param0, 
	param1, 
	param2, 
	param3, 
	param4
	);
	} // callseq 79
$L__BB5_104:
	mul.wide.s32 	%rd103, %r87, 16;
	add.s64 	%rd104, %rd9, %rd103;
	add.s64 	%rd39, %rd104, 8;
	ld.global.u32 	%r257, [%rd104+8];
$L__BB5_105:
	ld.global.u32 	%r146, [%rd9+89288];
	setp.lt.s32 	%p23, %r87, %r146;
	and.pred  	%p24, %p20, %p23;
	@%p24 bra 	$L__BB5_107;
	mov.u64 	%rd105, $str$7;
	cvta.global.u64 	%rd106, %rd105;
	mov.u64 	%rd107, $str$6;
	cvta.global.u64 	%rd108, %rd107;
	mov.u64 	%rd109, __unnamed_2;
	cvta.global.u64 	%rd110, %rd109;
	{ // callseq 80, 0
	.param .b64 param0;
	st.param.b64 	[param0], %rd106;
	.param .b64 param1;
	st.param.b64 	[param1], %rd108;
	.param .b32 param2;
	st.param.b32 	[param2], 192;
	.param .b64 param3;
	st.param.b64 	[param3], %rd110;
	.param .b64 param4;
	st.param.b64 	[param4], 1;
	call.uni 
	__assertfail, 
	(
	param0, 
	param1, 
	param2, 
	param3, 
	param4
	);
	} // callseq 80
$L__BB5_107:
	ld.global.u32 	%r147, [%rd39+4];
	setp.gt.s32 	%p25, %r257, %r147;
	@%p25 bra 	$L__BB5_111;
	mul.wide.s32 	%rd111, %r257, 4;
	add.s64 	%rd112, %rd9, %rd111;
	ld.global.u32 	%r148, [%rd112+52992];
	setp.eq.s32 	%p26, %r148, %r83;
	add.s32 	%r257, %r257, 1;
	mov.b16 	%rs24, 1;
	@%p26 bra 	$L__BB5_112;
	bra.uni 	$L__BB5_105;
$L__BB5_109:
	setp.eq.s32 	%p31, %r265, 0;
	@%p31 bra 	$L__BB5_115;
	max.u32 	%r85, %r265, 1;
	mov.b32 	%r258, 0;
	bra.uni 	$L__BB5_114;
$L__BB5_111:
	and.b16  	%rs8, %rs23, 255;
	setp.ne.s16 	%p27, %rs8, 0;
	setp.gt.s32 	%p28, %r87, %r83;
	and.pred  	%p29, %p27, %p28;
	mov.u16 	%rs24, %rs23;
	@%p29 bra 	$L__BB5_132;
$L__BB5_112:
	add.s32 	%r256, %r256, 1;
	setp.eq.s32 	%p30, %r256, %r84;
	mov.u16 	%rs23, %rs24;
	@%p30 bra 	$L__BB5_109;
	bra.uni 	$L__BB5_101;
$L__BB5_113:
	add.s32 	%r258, %r258, 1;
	setp.eq.s32 	%p33, %r258, %r85;
	@%p33 bra 	$L__BB5_115;
$L__BB5_114:
	mul.wide.u32 	%rd113, %r258, 4;
	add.s64 	%rd114, %rd13, %rd113;
	ld.local.u32 	%r150, [%rd114];
	setp.eq.s32 	%p32, %r150, %r83;
	@%p32 bra 	$L__BB5_132;
	bra.uni 	$L__BB5_113;
$L__BB5_115:
	add.s32 	%r151, %r265, 1;
	st.local.u32 	[%rd13+24], %r151;
	mul.wide.u32 	%rd115, %r265, 4;
	add.s64 	%rd116, %rd13, %rd115;
	st.local.u32 	[%rd116], %r83;
	ld.local.u32 	%r95, [%rd13+24];
	setp.eq.s32 	%p34, %r95, 0;
	@%p34 bra 	$L__BB5_128;
	mov.b32 	%r259, 0;
$L__BB5_117:
	mul.wide.u32 	%rd117, %r259, 4;
	add.s64 	%rd118, %rd13, %rd117;
	ld.local.u32 	%r97, [%rd118];
	mul.wide.s32 	%rd119, %r97, 16;
	add.s64 	%rd120, %rd9, %rd119;
	add.s64 	%rd40, %rd120, 8;
	mov.b32 	%r260, 0;
$L__BB5_118:
	mul.wide.u32 	%rd121, %r260, 4;
	add.s64 	%rd122, %rd13, %rd121;
	ld.local.u32 	%r99, [%rd122];
	setp.eq.s32 	%p35, %r97, %r99;
	@%p35 bra 	$L__BB5_126;
	setp.gt.s32 	%p36, %r97, -1;
	ld.global.u32 	%r100, [%rd9+89288];
	setp.lt.s32 	%p37, %r97, %r100;
	and.pred  	%p38, %p36, %p37;
	@%p38 bra 	$L__BB5_121;
	st.local.v2.u32 	[%rd11], {%r97, %r100};
	mov.u64 	%rd123, $str$4;
	cvta.global.u64 	%rd124, %rd123;
	add.u64 	%rd125, %SP, 0;
	{ // callseq 81, 0
	.param .b64 param0;
	st.param.b64 	[param0], %rd124;
	.param .b64 param1;
	st.param.b64 	[param1], %rd125;
	.param .b32 retval0;
	call.uni (retval0), 
	vprintf, 
	(
	param0, 
	param1
	);
	ld.param.b32 	%r154, [retval0];
	} // callseq 81
	mov.u64 	%rd126, $str$5;
	cvta.global.u64 	%rd127, %rd126;
	mov.u64 	%rd128, $str$6;
	cvta.global.u64 	%rd129, %rd128;
	mov.u64 	%rd130, __unnamed_1;
	cvta.global.u64 	%rd131, %rd130;
	{ // callseq 82, 0
	.param .b64 param0;
	st.param.b64 	[param0], %rd127;
	.param .b64 param1;
	st.param.b64 	[param1], %rd129;
	.param .b32 param2;
	st.param.b32 	[param2], 184;
	.param .b64 param3;
	st.param.b64 	[param3], %rd131;
	.param .b64 param4;
	st.param.b64 	[param4], 1;
	call.uni 
	__assertfail, 
	(
	param0, 
	param1, 
	param2, 
	param3, 
	param4
	);
	} // callseq 82
$L__BB5_121:
	ld.global.u32 	%r261, [%rd40];
$L__BB5_122:
	ld.global.u32 	%r156, [%rd9+89288];
	setp.lt.s32 	%p40, %r97, %r156;
	and.pred  	%p41, %p36, %p40;
	@%p41 bra 	$L__BB5_124;
	mov.u64 	%rd132, $str$7;
	cvta.global.u64 	%rd133, %rd132;
	mov.u64 	%rd134, $str$6;
	cvta.global.u64 	%rd135, %rd134;
	mov.u64 	%rd136, __unnamed_2;
	cvta.global.u64 	%rd137, %rd136;
	{ // callseq 83, 0
	.param .b64 param0;
	st.param.b64 	[param0], %rd133;
	.param .b64 param1;
	st.param.b64 	[param1], %rd135;
	.param .b32 param2;
	st.param.b32 	[param2], 192;
	.param .b64 param3;
	st.param.b64 	[param3], %rd137;
	.param .b64 param4;
	st.param.b64 	[param4], 1;
	call.uni 
	__assertfail, 
	(
	param0, 
	param1, 
	param2, 
	param3, 
	param4
	);
	} // callseq 83
$L__BB5_124:
	ld.global.u32 	%r157, [%rd40+4];
	setp.gt.s32 	%p42, %r261, %r157;
	@%p42 bra 	$L__BB5_129;
	mul.wide.s32 	%rd138, %r261, 4;
	add.s64 	%rd139, %rd9, %rd138;
	ld.global.u32 	%r158, [%rd139+52992];
	setp.ne.s32 	%p43, %r158, %r99;
	add.s32 	%r261, %r261, 1;
	@%p43 bra 	$L__BB5_122;
$L__BB5_126:
	add.s32 	%r260, %r260, 1;
	setp.ne.s32 	%p44, %r260, %r95;
	@%p44 bra 	$L__BB5_118;
	add.s32 	%r259, %r259, 1;
	setp.ne.s32 	%p45, %r259, %r95;
	@%p45 bra 	$L__BB5_117;
$L__BB5_128:
	atom.global.add.u32 	%r159, [%rd8], 1;
	atom.global.add.u32 	%r160, [%rd7], 1;
	shl.b32 	%r161, %r160, 1;
	mul.wide.s32 	%rd140, %r161, 4;
	add.s64 	%rd141, %rd6, %rd140;
	st.global.u32 	[%rd141], %r1;
	st.global.u32 	[%rd141+4], %r83;
	shl.b32 	%r162, %r159, 1;
	mul.wide.s32 	%rd142, %r162, 4;
	add.s64 	%rd143, %rd5, %rd142;
	st.global.u32 	[%rd143], %r1;
	st.global.u32 	[%rd143+4], %r83;
$L__BB5_129:
	setp.ne.s32 	%p46, %r95, 0;
	@%p46 bra 	$L__BB5_131;
	mov.u64 	%rd144, $str$11;
	cvta.global.u64 	%rd145, %rd144;
	mov.u64 	%rd146, $str$6;
	cvta.global.u64 	%rd147, %rd146;
	mov.u64 	%rd148, __unnamed_7;
	cvta.global.u64 	%rd149, %rd148;
	{ // callseq 84, 0
	.param .b64 param0;
	st.param.b64 	[param0], %rd145;
	.param .b64 param1;
	st.param.b64 	[param1], %rd147;
	.param .b32 param2;
	st.param.b32 	[param2], 509;
	.param .b64 param3;
	st.param.b64 	[param3], %rd149;
	.param .b64 param4;
	st.param.b64 	[param4], 1;
	call.uni 
	__assertfail, 
	(
	param0, 
	param1, 
	param2, 
	param3, 
	param4
	);
	} // callseq 84
$L__BB5_131:
	add.s32 	%r265, %r95, -1;
	st.local.u32 	[%rd13+24], %r265;
$L__BB5_132:
	add.s32 	%r255, %r255, 1;
	bra.uni 	$L__BB5_95;
$L__BB5_133:
	add.s32 	%r250, %r250, 1;
	setp.gt.u32 	%p47, %r265, %r250;
	@%p47 bra 	$L__BB5_92;
$L__BB5_134:
	ret;

}
	// .globl	_Z38run_single_step_vectorvertex_embeddingILm6EEvPviP3CSRS0_PiS0_S3_PV13BUFFER_STATUSS0_S3_S6_PVii
.visible .entry _Z38run_single_step_vectorvertex_embeddingILm6EEvPviP3CSRS0_PiS0_S3_PV13BUFFER_STATUSS0_S3_S6_PVii(
	.param .u64 .ptr .align 1 _Z38run_single_step_vectorvertex_embeddingILm6EEvPviP3CSRS0_PiS0_S3_PV13BUFFER_STATUSS0_S3_S6_PVii_param_0,
	.param .u32 _Z38run_single_step_vectorvertex_embeddingILm6EEvPviP3CSRS0_PiS0_S3_PV13BUFFER_STATUSS0_S3_S6_PVii_param_1,
	.param .u64 .ptr .align 1 _Z38run_single_step_vectorvertex_embeddingILm6EEvPviP3CSRS0_PiS0_S3_PV13BUFFER_STATUSS0_S3_S6_PVii_param_2,
	.param .u64 .ptr .align 1 _Z38run_single_step_vectorvertex_embeddingILm6EEvPviP3CSRS0_PiS0_S3_PV13BUFFER_STATUSS0_S3_S6_PVii_param_3,
	.param .u64 .ptr .align 1 _Z38run_single_step_vectorvertex_embeddingILm6EEvPviP3CSRS0_PiS0_S3_PV13BUFFER_STATUSS0_S3_S6_PVii_param_4,
	.param .u64 .ptr .align 1 _Z38run_single_step_vectorvertex_embeddingILm6EEvPviP3CSRS0_PiS0_S3_PV13BUFFER_STATUSS0_S3_S6_PVii_param_5,
	.param .u64 .ptr .align 1 _Z38run_single_step_vectorvertex_embeddingILm6EEvPviP3CSRS0_PiS0_S3_PV13BUFFER_STATUSS0_S3_S6_PVii_param_6,
	.param .u64 .ptr .align 1 _Z38run_single_step_vectorvertex_embeddingILm6EEvPviP3CSRS0_PiS0_S3_PV13BUFFER_STATUSS0_S3_S6_PVii_param_7,
	.param .u64 .ptr .align 1 _Z38run_single_step_vectorvertex_embeddingILm6EEvPviP3CSRS0_PiS0_S3_PV13BUFFER_STATUSS0_S3_S6_PVii_param_8,
	.param .u64 .ptr .align 1 _Z38run_single_step_vectorvertex_embeddingILm6EEvPviP3CSRS0_PiS0_S3_PV13BUFFER_STATUSS0_S3_S6_PVii_param_9,
	.param .u64 .ptr .align 1 _Z38run_single_step_vectorvertex_embeddingILm6EEvPviP3CSRS0_PiS0_S3_PV13BUFFER_STATUSS0_S3_S6_PVii_param_10,
	.param .u64 .ptr .align 1 _Z38run_single_step_vectorvertex_embeddingILm6EEvPviP3CSRS0_PiS0_S3_PV13BUFFER_STATUSS0_S3_S6_PVii_param_11,
	.param .u32 _Z38run_single_step_vectorvertex_embeddingILm6EEvPviP3CSRS0_PiS0_S3_PV13BUFFER_STATUSS0_S3_S6_PVii_param_12
)
{
	.local .align 16 .b8 	__local_depot6[48];
	.reg .b64 	%SP;
	.reg .b64 	%SPL;
	.reg .pred 	%p<111>;
	.reg .b16 	%rs<25>;
	.reg .b32 	%r<266>;
	.reg .b64 	%rd<296>;

	mov.u64 	%SPL, __local_depot6;
	cvta.local.u64 	%SP, %SPL;
	ld.param.u64 	%rd44, [_Z38run_single_step_vectorvertex_embeddingILm6EEvPviP3CSRS0_PiS0_S3_PV13BUFFER_STATUSS0_S3_S6_PVii_param_0];
	ld.param.u32 	%r114, [_Z38run_single_step_vectorvertex_embeddingILm6EEvPviP3CSRS0_PiS0_S3_PV13BUFFER_STATUSS0_S3_S6_PVii_param_1];
	ld.param.u64 	%rd45, [_Z38run_single_step_vectorvertex_embeddingILm6EEvPviP3CSRS0_PiS0_S3_PV13BUFFER_STATUSS0_S3_S6_PVii_param_2];
	ld.param.u64 	%rd46, [_Z38run_single_step_vectorvertex_embeddingILm6EEvPviP3CSRS0_PiS0_S3_PV13BUFFER_STATUSS0_S3_S6_PVii_param_3];
	ld.param.u64 	%rd41, [_Z38run_single_step_vectorvertex_embeddingILm6EEvPviP3CSRS0_PiS0_S3_PV13BUFFER_STATUSS0_S3_S6_PVii_param_4];
	ld.param.u64 	%rd42, [_Z38run_single_step_vectorvertex_embeddingILm6EEvPviP3CSRS0_PiS0_S3_PV13BUFFER_STATUSS0_S3_S6_PVii_param_5];
	ld.param.u64 	%rd47, [_Z38run_single_step_vectorvertex_embeddingILm6EEvPviP3CSRS0_PiS0_S3_PV13BUFFER_STATUSS0_S3_S6_PVii_param_6];
	ld.param.u64 	%rd48, [_Z38run_single_step_vectorvertex_embeddingILm6EEvPviP3CSRS0_PiS0_S3_PV13BUFFER_STATUSS0_S3_S6_PVii_param_7];
	ld.param.u64 	%rd49, [_Z38run_single_step_vectorvertex_embeddingILm6EEvPviP3CSRS0_PiS0_S3_PV13BUFFER_STATUSS0_S3_S6_PVii_param_9];
	ld.param.u64 	%rd50, [_Z38run_single_step_vectorvertex_embeddingILm6EEvPviP3CSRS0_PiS0_S3_PV13BUFFER_STATUSS0_S3_S6_PVii_param_10];
	ld.param.u64 	%rd51, [_Z38run_single_step_vectorvertex_embeddingILm6EEvPviP3CSRS0_PiS0_S3_PV13BUFFER_STATUSS0_S3_S6_PVii_param_11];
	cvta.to.global.u64 	%rd1, %rd48;
	cvta.to.global.u64 	%rd2, %rd50;
	cvta.to.global.u64 	%rd3, %rd49;
	cvta.to.global.u64 	%rd4, %rd51;
	cvta.to.global.u64 	%rd5, %rd46;
	cvta.to.global.u64 	%rd6, %rd42;
	cvta.to.global.u64 	%rd7, %rd47;
	cvta.to.global.u64 	%rd8, %rd41;
	cvta.to.global.u64 	%rd9, %rd45;
	cvta.to.global.u64 	%rd10, %rd44;
	add.u64 	%rd52, %SP, 0;
	add.u64 	%rd11, %SPL, 0;
	add.u64 	%rd12, %SPL, 0;
	add.u64 	%rd13, %SPL, 16;
	mov.u32 	%r115, %ctaid.x;
	mov.u32 	%r116, %ntid.x;
	mov.u32 	%r117, %tid.x;
	mad.lo.s32 	%r1, %r115, %r116, %r117;
	setp.ge.s32 	%p1, %r1, %r114;
	@%p1 bra 	$L__BB6_134;
	ld.param.u32 	%r221, [_Z38run_single_step_vectorvertex_embeddingILm6EEvPviP3CSRS0_PiS0_S3_PV13BUFFER_STATUSS0_S3_S6_PVii_param_12];
	setp.ne.s32 	%p2, %r221, 0;
	@%p2 bra 	$L__BB6_83;
	mov.b32 	%r163, 0;
	st.local.u32 	[%rd13+28], %r163;
	mul.wide.s32 	%rd150, %r1, 28;
	add.s64 	%rd14, %rd10, %rd150;
	ld.global.u32 	%r2, [%rd14+24];
	setp.eq.s32 	%p48, %r2, 0;
	@%p48 bra 	$L__BB6_9;
	and.b32  	%r3, %r2, 3;
	setp.lt.u32 	%p49, %r2, 4;
	mov.b32 	%r224, 0;
	@%p49 bra 	$L__BB6_6;
	and.b32  	%r224, %r2, -4;
	mov.b32 	%r222, 0;
$L__BB6_5:
	mul.wide.u32 	%rd151, %r222, 4;
	add.s64 	%rd152, %rd14, %rd151;
	ld.global.u32 	%r166, [%rd152];
	ld.local.u32 	%r167, [%rd13+28];
	add.s32 	%r168, %r167, 1;
	st.local.u32 	[%rd13+28], %r168;
	mul.wide.u32 	%rd153, %r167, 4;
	add.s64 	%rd154, %rd13, %rd153;
	st.local.u32 	[%rd154], %r166;
	ld.global.u32 	%r169, [%rd152+4];
	ld.local.u32 	%r170, [%rd13+28];
	add.s32 	%r171, %r170, 1;
	st.local.u32 	[%rd13+28], %r171;
	mul.wide.u32 	%rd155, %r170, 4;
	add.s64 	%rd156, %rd13, %rd155;
	st.local.u32 	[%rd156], %r169;
	ld.global.u32 	%r172, [%rd152+8];
	ld.local.u32 	%r173, [%rd13+28];
	add.s32 	%r174, %r173, 1;
	st.local.u32 	[%rd13+28], %r174;
	mul.wide.u32 	%rd157, %r173, 4;
	add.s64 	%rd158, %rd13, %rd157;
	st.local.u32 	[%rd158], %r172;
	ld.global.u32 	%r175, [%rd152+12];
	ld.local.u32 	%r176, [%rd13+28];
	add.s32 	%r177, %r176, 1;
	st.local.u32 	[%rd13+28], %r177;
	mul.wide.u32 	%rd159, %r176, 4;
	add.s64 	%rd160, %rd13, %rd159;
	st.local.u32 	[%rd160], %r175;
	add.s32 	%r222, %r222, 4;
	setp.ne.s32 	%p50, %r222, %r224;
	@%p50 bra 	$L__BB6_5;
$L__BB6_6:
	setp.eq.s32 	%p51, %r3, 0;
	@%p51 bra 	$L__BB6_9;
	mov.b32 	%r225, 0;
$L__BB6_8:
	.pragma "nounroll";
	mul.wide.u32 	%rd161, %r224, 4;
	add.s64 	%rd162, %rd14, %rd161;
	ld.global.u32 	%r179, [%rd162];
	ld.local.u32 	%r180, [%rd13+28];
	add.s32 	%r181, %r180, 1;
	st.local.u32 	[%rd13+28], %r181;
	mul.wide.u32 	%rd163, %r180, 4;
	add.s64 	%rd164, %rd13, %rd163;
	st.local.u32 	[%rd164], %r179;
	add.s32 	%r224, %r224, 1;
	add.s32 	%r225, %r225, 1;
	setp.ne.s32 	%p52, %r225, %r3;
	@%p52 bra 	$L__BB6_8;
$L__BB6_9:
	ld.local.u32 	%r244, [%rd13+28];
	setp.eq.s32 	%p53, %r244, 0;
	@%p53 bra 	$L__BB6_134;
	add.s64 	%rd15, %rd9, 52992;
	mov.b32 	%r227, 0;
	mov.u64 	%rd169, $str$4;
	mov.u64 	%rd171, $str$5;
$L__BB6_11:
	mul.wide.u32 	%rd165, %r227, 4;
	add.s64 	%rd166, %rd13, %rd165;
	ld.local.u32 	%r15, [%rd166];
	ld.global.u32 	%r16, [%rd9+89288];
	setp.lt.s32 	%p54, %r15, %r16;
	setp.gt.s32 	%p55, %r15, -1;
	and.pred  	%p56, %p55, %p54;
	@%p56 bra 	$L__BB6_13;
	cvta.to.local.u64 	%rd168, %rd52;
	st.local.v2.u32 	[%rd168], {%r15, %r16};
	cvta.global.u64 	%rd170, %rd169;
	{ // callseq 105, 0
	.param .b64 param0;
	st.param.b64 	[param0], %rd170;
	.param .b64 param1;
	st.param.b64 	[param1], %rd52;
	.param .b32 retval0;
	call.uni (retval0), 
	vprintf, 
	(
	param0, 
	param1
	);
	ld.param.b32 	%r183, [retval0];
	} // callseq 105
	cvta.global.u64 	%rd172, %rd171;
	mov.u64 	%rd173, $str$6;
	cvta.global.u64 	%rd174, %rd173;
	mov.u64 	%rd175, __unnamed_1;
	cvta.global.u64 	%rd176, %rd175;
	{ // callseq 106, 0
	.param .b64 param0;
	st.param.b64 	[param0], %rd172;
	.param .b64 param1;
	st.param.b64 	[param1], %rd174;
	.param .b32 param2;
	st.param.b32 	[param2], 184;
	.param .b64 param3;
	st.param.b64 	[param3], %rd176;
	.param .b64 param4;
	st.param.b64 	[param4], 1;
	call.uni 
	__assertfail, 
	(
	param0, 
	param1, 
	param2, 
	param3, 
	param4
	);
	} // callseq 106
$L__BB6_13:
	mul.wide.s32 	%rd177, %r15, 16;
	add.s64 	%rd178, %rd9, %rd177;
	ld.global.u32 	%r232, [%rd178+8];
$L__BB6_14:
	setp.gt.s32 	%p57, %r15, -1;
	ld.global.u32 	%r185, [%rd9+89288];
	setp.lt.s32 	%p58, %r15, %r185;
	and.pred  	%p59, %p57, %p58;
	@%p59 bra 	$L__BB6_16;
	mov.u64 	%rd179, $str$7;
	cvta.global.u64 	%rd180, %rd179;
	mov.u64 	%rd181, $str$6;
	cvta.global.u64 	%rd182, %rd181;
	mov.u64 	%rd183, __unnamed_2;
	cvta.global.u64 	%rd184, %rd183;
	{ // callseq 107, 0
	.param .b64 param0;
	st.param.b64 	[param0], %rd180;
	.param .b64 param1;
	st.param.b64 	[param1], %rd182;
	.param .b32 param2;
	st.param.b32 	[param2], 192;
	.param .b64 param3;
	st.param.b64 	[param3], %rd184;
	.param .b64 param4;
	st.param.b64 	[param4], 1;
	call.uni 
	__assertfail, 
	(
	param0, 
	param1, 
	param2, 
	param3, 
	param4
	);
	} // callseq 107
$L__BB6_16:
	ld.global.u32 	%r186, [%rd178+12];
	setp.gt.s32 	%p60, %r232, %r186;
	@%p60 bra 	$L__BB6_82;
	mul.wide.s32 	%rd187, %r232, 4;
	add.s64 	%rd188, %rd9, %rd187;
	ld.global.u32 	%r23, [%rd188+52992];
	ld.local.u32 	%r187, [%rd13];
	setp.gt.s32 	%p61, %r187, %r23;
	@%p61 bra 	$L__BB6_81;
	setp.eq.s32 	%p62, %r244, 0;
	@%p62 bra 	$L__BB6_30;
	max.u32 	%r24, %r244, 1;
	mov.b16 	%rs21, 0;
	mov.b32 	%r233, 0;
$L__BB6_20:
	mul.wide.u32 	%rd189, %r233, 4;
	add.s64 	%rd190, %rd13, %rd189;
	ld.local.u32 	%r26, [%rd190];
	and.b16  	%rs10, %rs21, 255;
	setp.ne.s16 	%p63, %rs10, 0;
	@%p63 bra 	$L__BB6_28;
	ld.global.u32 	%r27, [%rd9+89288];
	setp.lt.s32 	%p64, %r26, %r27;
	setp.gt.s32 	%p65, %r26, -1;
	and.pred  	%p66, %p65, %p64;
	@%p66 bra 	$L__BB6_23;
	cvta.to.local.u64 	%rd192, %rd52;
	st.local.v2.u32 	[%rd192], {%r26, %r27};
	mov.u64 	%rd193, $str$4;
	cvta.global.u64 	%rd194, %rd193;
	{ // callseq 108, 0
	.param .b64 param0;
	st.param.b64 	[param0], %rd194;
	.param .b64 param1;
	st.param.b64 	[param1], %rd52;
	.param .b32 retval0;
	call.uni (retval0), 
	vprintf, 
	(
	param0, 
	param1
	);
	ld.param.b32 	%r189, [retval0];
	} // callseq 108
	mov.u64 	%rd195, $str$5;
	cvta.global.u64 	%rd196, %rd195;
	mov.u64 	%rd197, $str$6;
	cvta.global.u64 	%rd198, %rd197;
	mov.u64 	%rd199, __unnamed_1;
	cvta.global.u64 	%rd200, %rd199;
	{ // callseq 109, 0
	.param .b64 param0;
	st.param.b64 	[param0], %rd196;
	.param .b64 param1;
	st.param.b64 	[param1], %rd198;
	.param .b32 param2;
	st.param.b32 	[param2], 184;
	.param .b64 param3;
	st.param.b64 	[param3], %rd200;
	.param .b64 param4;
	st.param.b64 	[param4], 1;
	call.uni 
	__assertfail, 
	(
	param0, 
	param1, 
	param2, 
	param3, 
	param4
	);
	} // callseq 109
$L__BB6_23:
	mul.wide.s32 	%rd201, %r26, 16;
	add.s64 	%rd202, %rd9, %rd201;
	add.s64 	%rd16, %rd202, 8;
	ld.global.u32 	%r234, [%rd202+8];
$L__BB6_24:
	ld.global.u32 	%r191, [%rd9+89288];
	setp.lt.s32 	%p68, %r26, %r191;
	and.pred  	%p69, %p65, %p68;
	@%p69 bra 	$L__BB6_26;
	mov.u64 	%rd203, $str$7;
	cvta.global.u64 	%rd204, %rd203;
	mov.u64 	%rd205, $str$6;
	cvta.global.u64 	%rd206, %rd205;
	mov.u64 	%rd207, __unnamed_2;
	cvta.global.u64 	%rd208, %rd207;
	{ // callseq 110, 0
	.param .b64 param0;
	st.param.b64 	[param0], %rd204;
	.param .b64 param1;
	st.param.b64 	[param1], %rd206;
	.param .b32 param2;
	st.param.b32 	[param2], 192;
	.param .b64 param3;
	st.param.b64 	[param3], %rd208;
	.param .b64 param4;
	st.param.b64 	[param4], 1;
	call.uni 
	__assertfail, 
	(
	param0, 
	param1, 
	param2, 
	param3, 
	param4
	);
	} // callseq 110
$L__BB6_26:
	ld.global.u32 	%r192, [%rd16+4];
	setp.gt.s32 	%p70, %r234, %r192;
	@%p70 bra 	$L__BB6_28;
	mul.wide.s32 	%rd209, %r234, 4;
	add.s64 	%rd210, %rd15, %rd209;
	ld.global.u32 	%r193, [%rd210];
	setp.eq.s32 	%p71, %r193, %r23;
	add.s32 	%r234, %r234, 1;
	mov.b16 	%rs22, 1;
	@%p71 bra 	$L__BB6_29;
	bra.uni 	$L__BB6_24;
$L__BB6_28:
	and.b16  	%rs12, %rs21, 255;
	setp.ne.s16 	%p72, %rs12, 0;
	setp.gt.s32 	%p73, %r26, %r23;
	and.pred  	%p74, %p72, %p73;
	mov.u16 	%rs22, %rs21;
	@%p74 bra 	$L__BB6_81;
$L__BB6_29:
	add.s32 	%r233, %r233, 1;
	setp.ne.s32 	%p75, %r233, %r24;
	mov.u16 	%rs21, %rs22;
	@%p75 bra 	$L__BB6_20;
$L__BB6_30:
	setp.eq.s32 	%p76, %r244, 0;
	@%p76 bra 	$L__BB6_34;
	max.u32 	%r32, %r244, 1;
	mov.b32 	%r235, 0;
$L__BB6_32:
	mul.wide.u32 	%rd211, %r235, 4;
	add.s64 	%rd212, %rd13, %rd211;
	ld.local.u32 	%r195, [%rd212];
	setp.eq.s32 	%p77, %r195, %r23;
	@%p77 bra 	$L__BB6_81;
	add.s32 	%r235, %r235, 1;
	setp.ne.s32 	%p78, %r235, %r32;
	@%p78 bra 	$L__BB6_32;
$L__BB6_34:
	add.s32 	%r196, %r244, 1;
	st.local.u32 	[%rd13+28], %r196;
	mul.wide.u32 	%rd213, %r244, 4;
	add.s64 	%rd214, %rd13, %rd213;
	st.local.u32 	[%rd214], %r23;
	ld.local.u32 	%r35, [%rd13+28];
	setp.eq.s32 	%p79, %r35, 0;
	@%p79 bra 	$L__BB6_47;
	mov.b32 	%r236, 0;
$L__BB6_36:
	mul.wide.u32 	%rd215, %r236, 4;
	add.s64 	%rd216, %rd13, %rd215;
	ld.local.u32 	%r37, [%rd216];
	mul.wide.s32 	%rd217, %r37, 16;
	add.s64 	%rd218, %rd9, %rd217;
	add.s64 	%rd17, %rd218, 8;
	mov.b32 	%r237, 0;
$L__BB6_37:
	mul.wide.u32 	%rd219, %r237, 4;
	add.s64 	%rd220, %rd13, %rd219;
	ld.local.u32 	%r39, [%rd220];
	setp.eq.s32 	%p80, %r37, %r39;
	@%p80 bra 	$L__BB6_45;
	setp.gt.s32 	%p81, %r37, -1;
	ld.global.u32 	%r40, [%rd9+89288];
	setp.lt.s32 	%p82, %r37, %r40;
	and.pred  	%p83, %p81, %p82;
	@%p83 bra 	$L__BB6_40;
	cvta.to.local.u64 	%rd222, %rd52;
	st.local.v2.u32 	[%rd222], {%r37, %r40};
	mov.u64 	%rd223, $str$4;
	cvta.global.u64 	%rd224, %rd223;
	{ // callseq 111, 0
	.param .b64 param0;
	st.param.b64 	[param0], %rd224;
	.param .b64 param1;
	st.param.b64 	[param1], %rd52;
	.param .b32 retval0;
	call.uni (retval0), 
	vprintf, 
	(
	param0, 
	param1
	);
	ld.param.b32 	%r199, [retval0];
	} // callseq 111
	mov.u64 	%rd225, $str$5;
	cvta.global.u64 	%rd226, %rd225;
	mov.u64 	%rd227, $str$6;
	cvta.global.u64 	%rd228, %rd227;
	mov.u64 	%rd229, __unnamed_1;
	cvta.global.u64 	%rd230, %rd229;
	{ // callseq 112, 0
	.param .b64 param0;
	st.param.b64 	[param0], %rd226;
	.param .b64 param1;
	st.param.b64 	[param1], %rd228;
	.param .b32 param2;
	st.param.b32 	[param2], 184;
	.param .b64 param3;
	st.param.b64 	[param3], %rd230;
	.param .b64 param4;
	st.param.b64 	[param4], 1;
	call.uni 
	__assertfail, 
	(
	param0, 
	param1, 
	param2, 
	param3, 
	param4
	);
	} // callseq 112
$L__BB6_40:
	ld.global.u32 	%r238, [%rd17];
$L__BB6_41:
	setp.gt.s32 	%p84, %r37, -1;
	ld.global.u32 	%r201, [%rd9+89288];
	setp.lt.s32 	%p85, %r37, %r201;
	and.pred  	%p86, %p84, %p85;
	@%p86 bra 	$L__BB6_43;
	mov.u64 	%rd231, $str$7;
	cvta.global.u64 	%rd232, %rd231;
	mov.u64 	%rd233, $str$6;
	cvta.global.u64 	%rd234, %rd233;
	mov.u64 	%rd235, __unnamed_2;
	cvta.global.u64 	%rd236, %rd235;
	{ // callseq 113, 0
	.param .b64 param0;
	st.param.b64 	[param0], %rd232;
	.param .b64 param1;
	st.param.b64 	[param1], %rd234;
	.param .b32 param2;
	st.param.b32 	[param2], 192;
	.param .b64 param3;
	st.param.b64 	[param3], %rd236;
	.param .b64 param4;
	st.param.b64 	[param4], 1;
	call.uni 
	__assertfail, 
	(
	param0, 
	param1, 
	param2, 
	param3, 
	param4
	);
	} // callseq 113
$L__BB6_43:
	ld.global.u32 	%r202, [%rd17+4];
	setp.gt.s32 	%p87, %r238, %r202;
	@%p87 bra 	$L__BB6_78;
	mul.wide.s32 	%rd237, %r238, 4;
	add.s64 	%rd238, %rd9, %rd237;
	ld.global.u32 	%r203, [%rd238+52992];
	setp.ne.s32 	%p88, %r203, %r39;
	add.s32 	%r238, %r238, 1;
	@%p88 bra 	$L__BB6_41;
$L__BB6_45:
	add.s32 	%r237, %r237, 1;
	setp.ne.s32 	%p89, %r237, %r35;
	@%p89 bra 	$L__BB6_37;
	add.s32 	%r236, %r236, 1;
	setp.ne.s32 	%p90, %r236, %r35;
	@%p90 bra 	$L__BB6_36;
$L__BB6_47:
	ld.param.u64 	%rd287, [_Z38run_single_step_vectorvertex_embeddingILm6EEvPviP3CSRS0_PiS0_S3_PV13BUFFER_STATUSS0_S3_S6_PVii_param_8];
	ld.param.u64 	%rd286, [_Z38run_single_step_vectorvertex_embeddingILm6EEvPviP3CSRS0_PiS0_S3_PV13BUFFER_STATUSS0_S3_S6_PVii_param_5];
	ld.param.u64 	%rd285, [_Z38run_single_step_vectorvertex_embeddingILm6EEvPviP3CSRS0_PiS0_S3_PV13BUFFER_STATUSS0_S3_S6_PVii_param_4];
	cvta.to.global.u64 	%rd18, %rd285;
	cvta.to.global.u64 	%rd19, %rd286;
	cvta.to.global.u64 	%rd20, %rd287;
	ld.volatile.global.u32 	%r204, [%rd4];
	setp.eq.s32 	%p91, %r204, 0;
	@%p91 bra 	$L__BB6_60;
	setp.ne.s32 	%p92, %r204, 1;
	@%p92 bra 	$L__BB6_78;
	atom.global.add.u32 	%r46, [%rd18], 1;
	atom.global.add.u32 	%r47, [%rd3], 1;
	setp.gt.u32 	%p93, %r47, 4194303;
	@%p93 bra 	$L__BB6_54;
	mov.b64 	%rd288, 0;
$L__BB6_51:
	add.s64 	%rd240, %rd13, %rd288;
	ld.local.u8 	%rs13, [%rd240];
	mul.wide.s32 	%rd241, %r46, 32;
	add.s64 	%rd242, %rd5, %rd241;
	add.s64 	%rd243, %rd242, %rd288;
	st.global.u8 	[%rd243], %rs13;
	add.s64 	%rd22, %rd288, 1;
	setp.lt.u64 	%p94, %rd288, 31;
	mov.u64 	%rd288, %rd22;
	@%p94 bra 	$L__BB6_51;
	mov.b64 	%rd289, 0;
$L__BB6_53:
	add.s64 	%rd245, %rd13, %rd289;
	ld.local.u8 	%rs14, [%rd245];
	mul.wide.u32 	%rd246, %r47, 32;
	add.s64 	%rd247, %rd20, %rd246;
	add.s64 	%rd248, %rd247, %rd289;
	st.global.u8 	[%rd248], %rs14;
	add.s64 	%rd24, %rd289, 1;
	setp.lt.u64 	%p95, %rd289, 31;
	mov.u64 	%rd289, %rd24;
	@%p95 bra 	$L__BB6_53;
	bra.uni 	$L__BB6_78;
$L__BB6_54:
	atom.global.add.u32 	%r205, [%rd3], -1;
	mov.b32 	%r206, 0;
	st.volatile.global.u32 	[%rd4], %r206;
	mov.b32 	%r207, 1;
	st.volatile.global.u32 	[%rd2], %r207;
$L__BB6_55:
	ld.volatile.global.u32 	%r208, [%rd1];
	setp.eq.s32 	%p96, %r208, 1;
	@%p96 bra 	$L__BB6_55;
	mov.b32 	%r209, 0;
	st.volatile.global.u32 	[%rd1], %r209;
	atom.global.add.u32 	%r48, [%rd7], 1;
	mov.b64 	%rd290, 0;
$L__BB6_57:
	add.s64 	%rd250, %rd13, %rd290;
	ld.local.u8 	%rs15, [%rd250];
	mul.wide.s32 	%rd251, %r46, 32;
	add.s64 	%rd252, %rd5, %rd251;
	add.s64 	%rd253, %rd252, %rd290;
	st.global.u8 	[%rd253], %rs15;
	add.s64 	%rd26, %rd290, 1;
	setp.lt.u64 	%p97, %rd290, 31;
	mov.u64 	%rd290, %rd26;
	@%p97 bra 	$L__BB6_57;
	mov.b64 	%rd291, 0;
$L__BB6_59:
	add.s64 	%rd255, %rd13, %rd291;
	ld.local.u8 	%rs16, [%rd255];
	mul.wide.s32 	%rd256, %r48, 32;
	add.s64 	%rd257, %rd19, %rd256;
	add.s64 	%rd258, %rd257, %rd291;
	st.global.u8 	[%rd258], %rs16;
	add.s64 	%rd28, %rd291, 1;
	setp.lt.u64 	%p98, %rd291, 31;
	mov.u64 	%rd291, %rd28;
	@%p98 bra 	$L__BB6_59;
	bra.uni 	$L__BB6_78;
$L__BB6_60:
	atom.global.add.u32 	%r49, [%rd18], 1;
	atom.global.add.u32 	%r240, [%rd7], 1;
	setp.lt.u32 	%p99, %r240, 4194304;
	@%p99 bra 	$L__BB6_69;
$L__BB6_61:
	ld.volatile.global.u32 	%r210, [%rd4];
	setp.eq.s32 	%p100, %r210, 0;
	@%p100 bra 	$L__BB6_65;
	atom.global.add.u32 	%r211, [%rd3], -1;
	mov.b32 	%r212, 0;
	st.volatile.global.u32 	[%rd4], %r212;
	mov.b32 	%r213, 1;
	st.volatile.global.u32 	[%rd2], %r213;
$L__BB6_63:
	ld.volatile.global.u32 	%r214, [%rd1];
	setp.eq.s32 	%p101, %r214, 1;
	@%p101 bra 	$L__BB6_63;
	mov.b32 	%r215, 0;
	st.volatile.global.u32 	[%rd1], %r215;
	atom.global.add.u32 	%r240, [%rd7], 1;
	bra.uni 	$L__BB6_68;
$L__BB6_65:
	atom.global.add.u32 	%r216, [%rd7], -1;
	mov.b32 	%r217, 1;
	st.volatile.global.u32 	[%rd4], %r217;
	st.volatile.global.u32 	[%rd1], %r217;
$L__BB6_66:
	ld.volatile.global.u32 	%r218, [%rd2];
	setp.eq.s32 	%p102, %r218, 1;
	@%p102 bra 	$L__BB6_66;
	mov.b32 	%r219, 0;
	st.volatile.global.u32 	[%rd2], %r219;
	atom.global.add.u32 	%r240, [%rd3], 1;
$L__BB6_68:
	setp.gt.u32 	%p103, %r240, 4194303;
	@%p103 bra 	$L__BB6_61;
$L__BB6_69:
	ld.volatile.global.u32 	%r220, [%rd4];
	setp.eq.s32 	%p104, %r220, 1;
	@%p104 bra 	$L__BB6_74;
	mov.b64 	%rd292, 0;
$L__BB6_71:
	add.s64 	%rd260, %rd13, %rd292;
	ld.local.u8 	%rs17, [%rd260];
	mul.wide.s32 	%rd261, %r49, 32;
	add.s64 	%rd262, %rd5, %rd261;
	add.s64 	%rd263, %rd262, %rd292;
	st.global.u8 	[%rd263], %rs17;
	add.s64 	%rd30, %rd292, 1;
	setp.lt.u64 	%p105, %rd292, 31;
	mov.u64 	%rd292, %rd30;
	@%p105 bra 	$L__BB6_71;
	mov.b64 	%rd293, 0;
$L__BB6_73:
	add.s64 	%rd265, %rd13, %rd293;
	ld.local.u8 	%rs18, [%rd265];
	mul.wide.u32 	%rd266, %r240, 32;
	add.s64 	%rd267, %rd19, %rd266;
	add.s64 	%rd268, %rd267, %rd293;
	st.global.u8 	[%rd268], %rs18;
	add.s64 	%rd32, %rd293, 1;
	setp.lt.u64 	%p106, %rd293, 31;
	mov.u64 	%rd293, %rd32;
	@%p106 bra 	$L__BB6_73;
	bra.uni 	$L__BB6_78;
$L__BB6_74:
	mov.b64 	%rd294, 0;
$L__BB6_75:
	add.s64 	%rd270, %rd13, %rd294;
	ld.local.u8 	%rs19, [%rd270];
	mul.wide.s32 	%rd271, %r49, 32;
	add.s64 	%rd272, %rd5, %rd271;
	add.s64 	%rd273, %rd272, %rd294;
	st.global.u8 	[%rd273], %rs19;
	add.s64 	%rd34, %rd294, 1;
	setp.lt.u64 	%p107, %rd294, 31;
	mov.u64 	%rd294, %rd34;
	@%p107 bra 	$L__BB6_75;
	mov.b64 	%rd295, 0;
$L__BB6_77:
	add.s64 	%rd275, %rd13, %rd295;
	ld.local.u8 	%rs20, [%rd275];
	mul.wide.u32 	%rd276, %r240, 32;
	add.s64 	%rd277, %rd20, %rd276;
	add.s64 	%rd278, %rd277, %rd295;
	st.global.u8 	[%rd278], %rs20;
	add.s64 	%rd36, %rd295, 1;
	setp.lt.u64 	%p108, %rd295, 31;
	mov.u64 	%rd295, %rd36;
	@%p108 bra 	$L__BB6_77;
$L__BB6_78:
	setp.ne.s32 	%p109, %r35, 0;
	@%p109 bra 	$L__BB6_80;
	mov.u64 	%rd279, $str$11;
	cvta.global.u64 	%rd280, %rd279;
	mov.u64 	%rd281, $str$6;
	cvta.global.u64 	%rd282, %rd281;
	mov.u64 	%rd283, __unnamed_8;
	cvta.global.u64 	%rd284, %rd283;
	{ // callseq 114, 0
	.param .b64 param0;
	st.param.b64 	[param0], %rd280;
	.param .b64 param1;
	st.param.b64 	[param1], %rd282;
	.param .b32 param2;
	st.param.b32 	[param2], 509;
	.param .b64 param3;
	st.param.b64 	[param3], %rd284;
	.param .b64 param4;
	st.param.b64 	[param4], 1;
	call.uni 
	__assertfail, 
	(
	param0, 
	param1, 
	param2, 
	param3, 
	param4
	);
	} // callseq 114
$L__BB6_80:
	add.s32 	%r244, %r35, -1;
	st.local.u32 	[%rd13+28], %r244;
$L__BB6_81:
	add.s32 	%r232, %r232, 1;
	bra.uni 	$L__BB6_14;
$L__BB6_82:
	add.s32 	%r227, %r227, 1;
	setp.gt.u32 	%p110, %r244, %r227;
	@%p110 bra 	$L__BB6_11;
	bra.uni 	$L__BB6_134;
$L__BB6_83:
	mov.b32 	%r118, 0;
	st.local.u32 	[%rd13+28], %r118;
	mul.wide.s32 	%rd55, %r1, 28;
	add.s64 	%rd37, %rd10, %rd55;
	ld.global.u32 	%r62, [%rd37+24];
	setp.eq.s32 	%p3, %r62, 0;
	@%p3 bra 	$L__BB6_90;
	and.b32  	%r63, %r62, 3;
	setp.lt.u32 	%p4, %r62, 4;
	mov.b32 	%r245, 0;
	@%p4 bra 	$L__BB6_87;
	and.b32  	%r245, %r62, -4;
	mov.b32 	%r248, 0;
$L__BB6_86:
	mul.wide.u32 	%rd56, %r248, 4;
	add.s64 	%rd57, %rd37, %rd56;
	ld.global.u32 	%r121, [%rd57];
	ld.local.u32 	%r122, [%rd13+28];
	add.s32 	%r123, %r122, 1;
	st.local.u32 	[%rd13+28], %r123;
	mul.wide.u32 	%rd58, %r122, 4;
	add.s64 	%rd59, %rd13, %rd58;
	st.local.u32 	[%rd59], %r121;
	ld.global.u32 	%r124, [%rd57+4];
	ld.local.u32 	%r125, [%rd13+28];
	add.s32 	%r126, %r125, 1;
	st.local.u32 	[%rd13+28], %r126;
	mul.wide.u32 	%rd60, %r125, 4;
	add.s64 	%rd61, %rd13, %rd60;
	st.local.u32 	[%rd61], %r124;
	ld.global.u32 	%r127, [%rd57+8];
	ld.local.u32 	%r128, [%rd13+28];
	add.s32 	%r129, %r128, 1;
	st.local.u32 	[%rd13+28], %r129;
	mul.wide.u32 	%rd62, %r128, 4;
	add.s64 	%rd63, %rd13, %rd62;
	st.local.u32 	[%rd63], %r127;
	ld.global.u32 	%r130, [%rd57+12];
	ld.local.u32 	%r131, [%rd13+28];
	add.s32 	%r132, %r131, 1;
	st.local.u32 	[%rd13+28], %r132;
	mul.wide.u32 	%rd64, %r131, 4;
	add.s64 	%rd65, %rd13, %rd64;
	st.local.u32 	[%rd65], %r130;
	add.s32 	%r248, %r248, 4;
	setp.eq.s32 	%p5, %r248, %r245;
	@%p5 bra 	$L__BB6_87;
	bra.uni 	$L__BB6_86;
$L__BB6_87:
	setp.eq.s32 	%p6, %r63, 0;
	@%p6 bra 	$L__BB6_90;
	mov.b32 	%r247, 0;
$L__BB6_89:
	.pragma "nounroll";
	mul.wide.u32 	%rd66, %r245, 4;
	add.s64 	%rd67, %rd37, %rd66;
	ld.global.u32 	%r134, [%rd67];
	ld.local.u32 	%r135, [%rd13+28];
	add.s32 	%r136, %r135, 1;
	st.local.u32 	[%rd13+28], %r136;
	mul.wide.u32 	%rd68, %r135, 4;
	add.s64 	%rd69, %rd13, %rd68;
	st.local.u32 	[%rd69], %r134;
	add.s32 	%r245, %r245, 1;
	add.s32 	%r247, %r247, 1;
	setp.ne.s32 	%p7, %r247, %r63;
	@%p7 bra 	$L__BB6_89;
$L__BB6_90:
	ld.local.u32 	%r265, [%rd13+28];
	setp.eq.s32 	%p8, %r265, 0;
	@%p8 bra 	$L__BB6_134;
	mov.b32 	%r250, 0;
	mov.u64 	%rd74, $str$4;
	mov.u64 	%rd76, $str$5;
	mov.u64 	%rd78, $str$6;
	mov.u64 	%rd80, __unnamed_1;
$L__BB6_92:
	mul.wide.u32 	%rd70, %r250, 4;
	add.s64 	%rd71, %rd13, %rd70;
	ld.local.u32 	%r75, [%rd71];
	ld.global.u32 	%r76, [%rd9+89288];
	setp.lt.s32 	%p9, %r75, %r76;
	setp.gt.s32 	%p10, %r75, -1;
	and.pred  	%p11, %p10, %p9;
	@%p11 bra 	$L__BB6_94;
	cvta.to.local.u64 	%rd73, %rd52;
	st.local.v2.u32 	[%rd73], {%r75, %r76};
	cvta.global.u64 	%rd75, %rd74;
	{ // callseq 95, 0
	.param .b64 param0;
	st.param.b64 	[param0], %rd75;
	.param .b64 param1;
	st.param.b64 	[param1], %rd52;
	.param .b32 retval0;
	call.uni (retval0), 
	vprintf, 
	(
	param0, 
	param1
	);
	ld.param.b32 	%r138, [retval0];
	} // callseq 95
	cvta.global.u64 	%rd77, %rd76;
	cvta.global.u64 	%rd79, %rd78;
	cvta.global.u64 	%rd81, %rd80;
	{ // callseq 96, 0
	.param .b64 param0;
	st.param.b64 	[param0], %rd77;
	.param .b64 param1;
	st.param.b64 	[param1], %rd79;
	.param .b32 param2;
	st.param.b32 	[param2], 184;
	.param .b64 param3;
	st.param.b64 	[param3], %rd81;
	.param .b64 param4;
	st.param.b64 	[param4], 1;
	call.uni 
	__assertfail, 
	(
	param0, 
	param1, 
	param2, 
	param3, 
	param4
	);
	} // callseq 96
$L__BB6_94:
	mul.wide.s32 	%rd82, %r75, 16;
	add.s64 	%rd83, %rd9, %rd82;
	add.s64 	%rd38, %rd83, 8;
	ld.global.u32 	%r255, [%rd83+8];
$L__BB6_95:
	setp.gt.s32 	%p12, %r75, -1;
	ld.global.u32 	%r140, [%rd9+89288];
	setp.lt.s32 	%p13, %r75, %r140;
	and.pred  	%p14, %p12, %p13;
	@%p14 bra 	$L__BB6_97;
	mov.u64 	%rd84, $str$7;
	cvta.global.u64 	%rd85, %rd84;
	mov.u64 	%rd86, $str$6;
	cvta.global.u64 	%rd87, %rd86;
	mov.u64 	%rd88, __unnamed_2;
	cvta.global.u64 	%rd89, %rd88;
	{ // callseq 97, 0
	.param .b64 param0;
	st.param.b64 	[param0], %rd85;
	.param .b64 param1;
	st.param.b64 	[param1], %rd87;
	.param .b32 param2;
	st.param.b32 	[param2], 192;
	.param .b64 param3;
	st.param.b64 	[param3], %rd89;
	.param .b64 param4;
	st.param.b64 	[param4], 1;
	call.uni 
	__assertfail, 
	(
	param0, 
	param1, 
	param2, 
	param3, 
	param4
	);
	} // callseq 97
$L__BB6_97:
	ld.global.u32 	%r141, [%rd38+4];
	setp.gt.s32 	%p15, %r255, %r141;
	@%p15 bra 	$L__BB6_133;
	mul.wide.s32 	%rd90, %r255, 4;
	add.s64 	%rd91, %rd9, %rd90;
	ld.global.u32 	%r83, [%rd91+52992];
	ld.local.u32 	%r142, [%rd13];
	setp.gt.s32 	%p16, %r142, %r83;
	@%p16 bra 	$L__BB6_132;
	setp.eq.s32 	%p17, %r265, 0;
	@%p17 bra 	$L__BB6_109;
	max.u32 	%r84, %r265, 1;
	mov.b16 	%rs23, 0;
	mov.b32 	%r256, 0;
$L__BB6_101:
	mul.wide.u32 	%rd92, %r256, 4;
	add.s64 	%rd93, %rd13, %rd92;
	ld.local.u32 	%r87, [%rd93];
	and.b16  	%rs6, %rs23, 255;
	setp.ne.s16 	%p18, %rs6, 0;
	@%p18 bra 	$L__BB6_111;
	ld.global.u32 	%r88, [%rd9+89288];
	setp.lt.s32 	%p19, %r87, %r88;
	setp.gt.s32 	%p20, %r87, -1;
	and.pred  	%p21, %p20, %p19;
	@%p21 bra 	$L__BB6_104;
	st.local.v2.u32 	[%rd12], {%r87, %r88};
	mov.u64 	%rd94, $str$4;
	cvta.global.u64 	%rd95, %rd94;
	add.u64 	%rd96, %SP, 0;
	{ // callseq 98, 0
	.param .b64 param0;
	st.param.b64 	[param0], %rd95;
	.param .b64 param1;
	st.param.b64 	[param1], %rd96;
	.param .b32 retval0;
	call.uni (retval0), 
	vprintf, 
	(
	param0, 
	param1
	);
	ld.param.b32 	%r144, [retval0];
	} // callseq 98
	mov.u64 	%rd97, $str$5;
	cvta.global.u64 	%rd98, %rd97;
	mov.u64 	%rd99, $str$6;
	cvta.global.u64 	%rd100, %rd99;
	mov.u64 	%rd101, __unnamed_1;
	cvta.global.u64 	%rd102, %rd101;
	{ // callseq 99, 0
	.param .b64 param0;
	st.param.b64 	[param0], %rd98;
	.param .b64 param1;
	st.param.b64 	[param1], %rd100;
	.param .b32 param2;
	st.param.b32 	[param2], 184;
	.param .b64 param3;
	st.param.b64 	[param3], %rd102;
	.param .b64 param4;
	st.param.b64 	[param4], 1;
	call.uni 
	__assertfail, 
	(
	param0, 
	param1, 
	param2, 
	param3, 
	param4
	);
	} // callseq 99
$L__BB6_104:
	mul.wide.s32 	%rd103, %r87, 16;
	add.s64 	%rd104, %rd9, %rd103;
	add.s64 	%rd39, %rd104, 8;
	ld.global.u32 	%r257, [%rd104+8];
$L__BB6_105:
	ld.global.u32 	%r146, [%rd9+89288];
	setp.lt.s32 	%p23, %r87, %r146;
	and.pred  	%p24, %p20, %p23;
	@%p24 bra 	$L__BB6_107;
	mov.u64 	%rd105, $str$7;
	cvta.global.u64 	%rd106, %rd105;
	mov.u64 	%rd107, $str$6;
	cvta.global.u64 	%rd108, %rd107;
	mov.u64 	%rd109, __unnamed_2;
	cvta.global.u64 	%rd110, %rd109;
	{ // callseq 100, 0
	.param .b64 param0;
	st.param.b64 	[param0], %rd106;
	.param .b64 param1;
	st.param.b64 	[param1], %rd108;
	.param .b32 param2;
	st.param.b32 	[param2], 192;
	.param .b64 param3;
	st.param.b64 	[param3], %rd110;
	.param .b64 param4;
	st.param.b64 	[param4], 1;
	call.uni 
	__assertfail, 
	(
	param0, 
	param1, 
	param2, 
	param3, 
	param4
	);
	} // callseq 100
$L__BB6_107:
	ld.global.u32 	%r147, [%rd39+4];
	setp.gt.s32 	%p25, %r257, %r147;
	@%p25 bra 	$L__BB6_111;
	mul.wide.s32 	%rd111, %r257, 4;
	add.s64 	%rd112, %rd9, %rd111;
	ld.global.u32 	%r148, [%rd112+52992];
	setp.eq.s32 	%p26, %r148, %r83;
	add.s32 	%r257, %r257, 1;
	mov.b16 	%rs24, 1;
	@%p26 bra 	$L__BB6_112;
	bra.uni 	$L__BB6_105;
$L__BB6_109:
	setp.eq.s32 	%p31, %r265, 0;
	@%p31 bra 	$L__BB6_115;
	max.u32 	%r85, %r265, 1;
	mov.b32 	%r258, 0;
	bra.uni 	$L__BB6_114;
$L__BB6_111:
	and.b16  	%rs8, %rs23, 255;
	setp.ne.s16 	%p27, %rs8, 0;
	setp.gt.s32 	%p28, %r87, %r83;
	and.pred  	%p29, %p27, %p28;
	mov.u16 	%rs24, %rs23;
	@%p29 bra 	$L__BB6_132;
$L__BB6_112:
	add.s32 	%r256, %r256, 1;
	setp.eq.s32 	%p30, %r256, %r84;
	mov.u16 	%rs23, %rs24;
	@%p30 bra 	$L__BB6_109;
	bra.uni 	$L__BB6_101;
$L__BB6_113:
	add.s32 	%r258, %r258, 1;
	setp.eq.s32 	%p33, %r258, %r85;
	@%p33 bra 	$L__BB6_115;
$L__BB6_114:
	mul.wide.u32 	%rd113, %r258, 4;
	add.s64 	%rd114, %rd13, %rd113;
	ld.local.u32 	%r150, [%rd114];
	setp.eq.s32 	%p32, %r150, %r83;
	@%p32 bra 	$L__BB6_132;
	bra.uni 	$L__BB6_113;
$L__BB6_115:
	add.s32 	%r151, %r265, 1;
	st.local.u32 	[%rd13+28], %r151;
	mul.wide.u32 	%rd115, %r265, 4;
	add.s64 	%rd116, %rd13, %rd115;
	st.local.u32 	[%rd116], %r83;
	ld.local.u32 	%r95, [%rd13+28];
	setp.eq.s32 	%p34, %r95, 0;
	@%p34 bra 	$L__BB6_128;
	mov.b32 	%r259, 0;
$L__BB6_117:
	mul.wide.u32 	%rd117, %r259, 4;
	add.s64 	%rd118, %rd13, %rd117;
	ld.local.u32 	%r97, [%rd118];
	mul.wide.s32 	%rd119, %r97, 16;
	add.s64 	%rd120, %rd9, %rd119;
	add.s64 	%rd40, %rd120, 8;
	mov.b32 	%r260, 0;
$L__BB6_118:
	mul.wide.u32 	%rd121, %r260, 4;
	add.s64 	%rd122, %rd13, %rd121;
	ld.local.u32 	%r99, [%rd122];
	setp.eq.s32 	%p35, %r97, %r99;
	@%p35 bra 	$L__BB6_126;
	setp.gt.s32 	%p36, %r97, -1;
	ld.global.u32 	%r100, [%rd9+89288];
	setp.lt.s32 	%p37, %r97, %r100;
	and.pred  	%p38, %p36, %p37;
	@%p38 bra 	$L__BB6_121;
	st.local.v2.u32 	[%rd11], {%r97, %r100};
	mov.u64 	%rd123, $str$4;
	cvta.global.u64 	%rd124, %rd123;
	add.u64 	%rd125, %SP, 0;
	{ // callseq 101, 0
	.param .b64 param0;
	st.param.b64 	[param0], %rd124;
	.param .b64 param1;
	st.param.b64 	[param1], %rd125;
	.param .b32 retval0;
	call.uni (retval0), 
	vprintf, 
	(
	param0, 
	param1
	);
	ld.param.b32 	%r154, [retval0];
	} // callseq 101
	mov.u64 	%rd126, $str$5;
	cvta.global.u64 	%rd127, %rd126;
	mov.u64 	%rd128, $str$6;
	cvta.global.u64 	%rd129, %rd128;
	mov.u64 	%rd130, __unnamed_1;
	cvta.global.u64 	%rd131, %rd130;
	{ // callseq 102, 0
	.param .b64 param0;
	st.param.b64 	[param0], %rd127;
	.param .b64 param1;
	st.param.b64 	[param1], %rd129;
	.param .b32 param2;
	st.param.b32 	[param2], 184;
	.param .b64 param3;
	st.param.b64 	[param3], %rd131;
	.param .b64 param4;
	st.param.b64 	[param4], 1;
	call.uni 
	__assertfail, 
	(
	param0, 
	param1, 
	param2, 
	param3, 
	param4
	);
	} // callseq 102
$L__BB6_121:
	ld.global.u32 	%r261, [%rd40];
$L__BB6_122:
	ld.global.u32 	%r156, [%rd9+89288];
	setp.lt.s32 	%p40, %r97, %r156;
	and.pred  	%p41, %p36, %p40;
	@%p41 bra 	$L__BB6_124;
	mov.u64 	%rd132, $str$7;
	cvta.global.u64 	%rd133, %rd132;
	mov.u64 	%rd134, $str$6;
	cvta.global.u64 	%rd135, %rd134;
	mov.u64 	%rd136, __unnamed_2;
	cvta.global.u64 	%rd137, %rd136;
	{ // callseq 103, 0
	.param .b64 param0;
	st.param.b64 	[param0], %rd133;
	.param .b64 param1;
	st.param.b64 	[param1], %rd135;
	.param .b32 param2;
	st.param.b32 	[param2], 192;
	.param .b64 param3;
	st.param.b64 	[param3], %rd137;
	.param .b64 param4;
	st.param.b64 	[param4], 1;
	call.uni 
	__assertfail, 
	(
	param0, 
	param1, 
	param2, 
	param3, 
	param4
	);
	} // callseq 103
$L__BB6_124:
	ld.global.u32 	%r157, [%rd40+4];
	setp.gt.s32 	%p42, %r261, %r157;
	@%p42 bra 	$L__BB6_129;
	mul.wide.s32 	%rd138, %r261, 4;
	add.s64 	%rd139, %rd9, %rd138;
	ld.global.u32 	%r158, [%rd139+52992];
	setp.ne.s32 	%p43, %r158, %r99;
	add.s32 	%r261, %r261, 1;
	@%p43 bra 	$L__BB6_122;
$L__BB6_126:
	add.s32 	%r260, %r260, 1;
	setp.ne.s32 	%p44, %r260, %r95;
	@%p44 bra 	$L__BB6_118;
	add.s32 	%r259, %r259, 1;
	setp.ne.s32 	%p45, %r259, %r95;
	@%p45 bra 	$L__BB6_117;
$L__BB6_128:
	atom.global.add.u32 	%r159, [%rd8], 1;
	atom.global.add.u32 	%r160, [%rd7], 1;
	shl.b32 	%r161, %r160, 1;
	mul.wide.s32 	%rd140, %r161, 4;
	add.s64 	%rd141, %rd6, %rd140;
	st.global.u32 	[%rd141], %r1;
	st.global.u32 	[%rd141+4], %r83;
	shl.b32 	%r162, %r159, 1;
	mul.wide.s32 	%rd142, %r162, 4;
	add.s64 	%rd143, %rd5, %rd142;
	st.global.u32 	[%rd143], %r1;
	st.global.u32 	[%rd143+4], %r83;
$L__BB6_129:
	setp.ne.s32 	%p46, %r95, 0;
	@%p46 bra 	$L__BB6_131;
	mov.u64 	%rd144, $str$11;
	cvta.global.u64 	%rd145, %rd144;
	mov.u64 	%rd146, $str$6;
	cvta.global.u64 	%rd147, %rd146;
	mov.u64 	%rd148, __unnamed_8;
	cvta.global.u64 	%rd149, %rd148;
	{ // callseq 104, 0
	.param .b64 param0;
	st.param.b64 	[param0], %rd145;
	.param .b64 param1;
	st.param.b64 	[param1], %rd147;
	.param .b32 param2;
	st.param.b32 	[param2], 509;
	.param .b64 param3;
	st.param.b64 	[param3], %rd149;
	.param .b64 param4;
	st.param.b64 	[param4], 1;
	call.uni 
	__assertfail, 
	(
	param0, 
	param1, 
	param2, 
	param3, 
	param4
	);
	} // callseq 104
$L__BB6_131:
	add.s32 	%r265, %r95, -1;
	st.local.u32 	[%rd13+28], %r265;
$L__BB6_132:
	add.s32 	%r255, %r255, 1;
	bra.uni 	$L__BB6_95;
$L__BB6_133:
	add.s32 	%r250, %r250, 1;
	setp.gt.u32 	%p47, %r265, %r250;
	@%p47 bra 	$L__BB6_92;
$L__BB6_134:
	ret;

}
	// .globl	_Z38run_single_step_vectorvertex_embeddingILm7EEvPviP3CSRS0_PiS0_S3_PV13BUFFER_STATUSS0_S3_S6_PVii
.visible .entry _Z38run_single_step_vectorvertex_embeddingILm7EEvPviP3CSRS0_PiS0_S3_PV13BUFFER_STATUSS0_S3_S6_PVii(
	.param .u64 .ptr .align 1 _Z38run_single_step_vectorvertex_embeddingILm7EEvPviP3CSRS0_PiS0_S3_PV13BUFFER_STATUSS0_S3_S6_PVii_param_0,
	.param .u32 _Z38run_single_step_vectorvertex_embeddingILm7EEvPviP3CSRS0_PiS0_S3_PV13BUFFER_STATUSS0_S3_S6_PVii_param_1,
	.param .u64 .ptr .align 1 _Z38run_single_step_vectorvertex_embeddingILm7EEvPviP3CSRS0_PiS0_S3_PV13BUFFER_STATUSS0_S3_S6_PVii_param_2,
	.param .u64 .ptr .align 1 _Z38run_single_step_vectorvertex_embeddingILm7EEvPviP3CSRS0_PiS0_S3_PV13BUFFER_STATUSS0_S3_S6_PVii_param_3,
	.param .u64 .ptr .align 1 _Z38run_single_step_vectorvertex_embeddingILm7EEvPviP3CSRS0_PiS0_S3_PV13BUFFER_STATUSS0_S3_S6_PVii_param_4,
	.param .u64 .ptr .align 1 _Z38run_single_step_vectorvertex_embeddingILm7EEvPviP3CSRS0_PiS0_S3_PV13BUFFER_STATUSS0_S3_S6_PVii_param_5,
	.param .u64 .ptr .align 1 _Z38run_single_step_vectorvertex_embeddingILm7EEvPviP3CSRS0_PiS0_S3_PV13BUFFER_STATUSS0_S3_S6_PVii_param_6,
	.param .u64 .ptr .align 1 _Z38run_single_step_vectorvertex_embeddingILm7EEvPviP3CSRS0_PiS0_S3_PV13BUFFER_STATUSS0_S3_S6_PVii_param_7,
	.param .u64 .ptr .align 1 _Z38run_single_step_vectorvertex_embeddingILm7EEvPviP3CSRS0_PiS0_S3_PV13BUFFER_STATUSS0_S3_S6_PVii_param_8,
	.param .u64 .ptr .align 1 _Z38run_single_step_vectorvertex_embeddingILm7EEvPviP3CSRS0_PiS0_S3_PV13BUFFER_STATUSS0_S3_S6_PVii_param_9,
	.param .u64 .ptr .align 1 _Z38run_single_step_vectorvertex_embeddingILm7EEvPviP3CSRS0_PiS0_S3_PV13BUFFER_STATUSS0_S3_S6_PVii_param_10,
	.param .u64 .ptr .align 1 _Z38run_single_step_vectorvertex_embeddingILm7EEvPviP3CSRS0_PiS0_S3_PV13BUFFER_STATUSS0_S3_S6_PVii_param_11,
	.param .u32 _Z38run_single_step_vectorvertex_embeddingILm7EEvPviP3CSRS0_PiS0_S3_PV13BUFFER_STATUSS0_S3_S6_PVii_param_12
)
{
	.local .align 8 .b8 	__local_depot7[48];
	.reg .b64 	%SP;
	.reg .b64 	%SPL;
	.reg .pred 	%p<111>;
	.reg .b16 	%rs<25>;
	.reg .b32 	%r<266>;
	.reg .b64 	%rd<296>;

	mov.u64 	%SPL, __local_depot7;
	cvta.local.u64 	%SP, %SPL;
	ld.param.u64 	%rd44, [_Z38run_single_step_vectorvertex_embeddingILm7EEvPviP3CSRS0_PiS0_S3_PV13BUFFER_STATUSS0_S3_S6_PVii_param_0];
	ld.param.u32 	%r114, [_Z38run_single_step_vectorvertex_embeddingILm7EEvPviP3CSRS0_PiS0_S3_PV13BUFFER_STATUSS0_S3_S6_PVii_param_1];
	ld.param.u64 	%rd45, [_Z38run_single_step_vectorvertex_embeddingILm7EEvPviP3CSRS0_PiS0_S3_PV13BUFFER_STATUSS0_S3_S6_PVii_param_2];
	ld.param.u64 	%rd46, [_Z38run_single_step_vectorvertex_embeddingILm7EEvPviP3CSRS0_PiS0_S3_PV13BUFFER_STATUSS0_S3_S6_PVii_param_3];
	ld.param.u64 	%rd41, [_Z38run_single_step_vectorvertex_embeddingILm7EEvPviP3CSRS0_PiS0_S3_PV13BUFFER_STATUSS0_S3_S6_PVii_param_4];
	ld.param.u64 	%rd42, [_Z38run_single_step_vectorvertex_embeddingILm7EEvPviP3CSRS0_PiS0_S3_PV13BUFFER_STATUSS0_S3_S6_PVii_param_5];
	ld.param.u64 	%rd47, [_Z38run_single_step_vectorvertex_embeddingILm7EEvPviP3CSRS0_PiS0_S3_PV13BUFFER_STATUSS0_S3_S6_PVii_param_6];
	ld.param.u64 	%rd48, [_Z38run_single_step_vectorvertex_embeddingILm7EEvPviP3CSRS0_PiS0_S3_PV13BUFFER_STATUSS0_S3_S6_PVii_param_7];
	ld.param.u64 	%rd49, [_Z38run_single_step_vectorvertex_embeddingILm7EEvPviP3CSRS0_PiS0_S3_PV13BUFFER_STATUSS0_S3_S6_PVii_param_9];
	ld.param.u64 	%rd50, [_Z38run_single_step_vectorvertex_embeddingILm7EEvPviP3CSRS0_PiS0_S3_PV13BUFFER_STATUSS0_S3_S6_PVii_param_10];
	ld.param.u64 	%rd51, [_Z38run_single_step_vectorvertex_embeddingILm7EEvPviP3CSRS0_PiS0_S3_PV13BUFFER_STATUSS0_S3_S6_PVii_param_11];
	cvta.to.global.u64 	%rd1, %rd48;
	cvta.to.global.u64 	%rd2, %rd50;
	cvta.to.global.u64 	%rd3, %rd49;
	cvta.to.global.u64 	%rd4, %rd51;
	cvta.to.global.u64 	%rd5, %rd46;
	cvta.to.global.u64 	%rd6, %rd42;
	cvta.to.global.u64 	%rd7, %rd47;
	cvta.to.global.u64 	%rd8, %rd41;
	cvta.to.global.u64 	%rd9, %rd45;
	cvta.to.global.u64 	%rd10, %rd44;
	add.u64 	%rd52, %SP, 0;
	add.u64 	%rd11, %SPL, 0;
	add.u64 	%rd12, %SPL, 0;
	add.u64 	%rd13, %SPL, 8;
	mov.u32 	%r115, %ctaid.x;
	mov.u32 	%r116, %ntid.x;
	mov.u32 	%r117, %tid.x;
	mad.lo.s32 	%r1, %r115, %r116, %r117;
	setp.ge.s32 	%p1, %r1, %r114;
	@%p1 bra 	$L__BB7_134;
	ld.param.u32 	%r221, [_Z38run_single_step_vectorvertex_embeddingILm7EEvPviP3CSRS0_PiS0_S3_PV13BUFFER_STATUSS0_S3_S6_PVii_param_12];
	setp.ne.s32 	%p2, %r221, 0;
	@%p2 bra 	$L__BB7_83;
	mov.b32 	%r163, 0;
	st.local.u32 	[%rd13+32], %r163;
	mul.wide.s32 	%rd150, %r1, 32;
	add.s64 	%rd14, %rd10, %rd150;
	ld.global.u32 	%r2, [%rd14+28];
	setp.eq.s32 	%p48, %r2, 0;
	@%p48 bra 	$L__BB7_9;
	and.b32  	%r3, %r2, 3;
	setp.lt.u32 	%p49, %r2, 4;
	mov.b32 	%r224, 0;
	@%p49 bra 	$L__BB7_6;
	and.b32  	%r224, %r2, -4;
	mov.b32 	%r222, 0;
$L__BB7_5:
	mul.wide.u32 	%rd151, %r222, 4;
	add.s64 	%rd152, %rd14, %rd151;
	ld.global.u32 	%r166, [%rd152];
	ld.local.u32 	%r167, [%rd13+32];
	add.s32 	%r168, %r167, 1;
	st.local.u32 	[%rd13+32], %r168;
	mul.wide.u32 	%rd153, %r167, 4;
	add.s64 	%rd154, %rd13, %rd153;
	st.local.u32 	[%rd154], %r166;
	ld.global.u32 	%r169, [%rd152+4];
	ld.local.u32 	%r170, [%rd13+32];
	add.s32 	%r171, %r170, 1;
	st.local.u32 	[%rd13+32], %r171;
	mul.wide.u32 	%rd155, %r170, 4;
	add.s64 	%rd156, %rd13, %rd155;
	st.local.u32 	[%rd156], %r169;
	ld.global.u32 	%r172, [%rd152+8];
	ld.local.u32 	%r173, [%rd13+32];
	add.s32 	%r174, %r173, 1;
	st.local.u32 	[%rd13+32], %r174;
	mul.wide.u32 	%rd157, %r173, 4;
	add.s64 	%rd158, %rd13, %rd157;
	st.local.u32 	[%rd158], %r172;
	ld.global.u32 	%r175, [%rd152+12];
	ld.local.u32 	%r176, [%rd13+32];
	add.s32 	%r177, %r176, 1;
	st.local.u32 	[%rd13+32], %r177;
	mul.wide.u32 	%rd159, %r176, 4;
	add.s64 	%rd160, %rd13, %rd159;
	st.local.u32 	[%rd160], %r175;
	add.s32 	%r222, %r222, 4;
	setp.ne.s32 	%p50, %r222, %r224;
	@%p50 bra 	$L__BB7_5;
$L__BB7_6:
	setp.eq.s32 	%p51, %r3, 0;
	@%p51 bra 	$L__BB7_9;
	mov.b32 	%r225, 0;
$L__BB7_8:
	.pragma "nounroll";
	mul.wide.u32 	%rd161, %r224, 4;
	add.s64 	%rd162, %rd14, %rd161;
	ld.global.u32 	%r179, [%rd162];
	ld.local.u32 	%r180, [%rd13+32];
	add.s32 	%r181, %r180, 1;
	st.local.u32 	[%rd13+32], %r181;
	mul.wide.u32 	%rd163, %r180, 4;
	add.s64 	%rd164, %rd13, %rd163;
	st.local.u32 	[%rd164], %r179;
	add.s32 	%r224, %r224, 1;
	add.s32 	%r225, %r225, 1;
	setp.ne.s32 	%p52, %r225, %r3;
	@%p52 bra 	$L__BB7_8;
$L__BB7_9:
	ld.local.u32 	%r244, [%rd13+32];
	setp.eq.s32 	%p53, %r244, 0;
	@%p53 bra 	$L__BB7_134;
	add.s64 	%rd15, %rd9, 52992;
	mov.b32 	%r227, 0;
	mov.u64 	%rd169, $str$4;
	mov.u64 	%rd171, $str$5;
$L__BB7_11:
	mul.wide.u32 	%rd165, %r227, 4;
	add.s64 	%rd166, %rd13, %rd165;
	ld.local.u32 	%r15, [%rd166];
	ld.global.u32 	%r16, [%rd9+89288];
	setp.lt.s32 	%p54, %r15, %r16;
	setp.gt.s32 	%p55, %r15, -1;
	and.pred  	%p56, %p55, %p54;
	@%p56 bra 	$L__BB7_13;
	cvta.to.local.u64 	%rd168, %rd52;
	st.local.v2.u32 	[%rd168], {%r15, %r16};
	cvta.global.u64 	%rd170, %rd169;
	{ // callseq 125, 0
	.param .b64 param0;
	st.param.b64 	[param0], %rd170;
	.param .b64 param1;
	st.param.b64 	[param1], %rd52;
	.param .b32 retval0;
	call.uni (retval0), 
	vprintf, 
	(
	param0, 
	param1
	);
	ld.param.b32 	%r183, [retval0];
	} // callseq 125
	cvta.global.u64 	%rd172, %rd171;
	mov.u64 	%rd173, $str$6;
	cvta.global.u64 	%rd174, %rd173;
	mov.u64 	%rd175, __unnamed_1;
	cvta.global.u64 	%rd176, %rd175;
	{ // callseq 126, 0
	.param .b64 param0;
	st.param.b64 	[param0], %rd172;
	.param .b64 param1;
	st.param.b64 	[param1], %rd174;
	.param .b32 param2;
	st.param.b32 	[param2], 184;
	.param .b64 param3;
	st.param.b64 	[param3], %rd176;
	.param .b64 param4;
	st.param.b64 	[param4], 1;
	call.uni 
	__assertfail, 
	(
	param0, 
	param1, 
	param2, 
	param3, 
	param4
	);
	} // callseq 126
$L__BB7_13:
	mul.wide.s32 	%rd177, %r15, 16;
	add.s64 	%rd178, %rd9, %rd177;
	ld.global.u32 	%r232, [%rd178+8];
$L__BB7_14:
	setp.gt.s32 	%p57, %r15, -1;
	ld.global.u32 	%r185, [%rd9+89288];
	setp.lt.s32 	%p58, %r15, %r185;
	and.pred  	%p59, %p57, %p58;
	@%p59 bra 	$L__BB7_16;
	mov.u64 	%rd179, $str$7;
	cvta.global.u64 	%rd180, %rd179;
	mov.u64 	%rd181, $str$6;
	cvta.global.u64 	%rd182, %rd181;
	mov.u64 	%rd183, __unnamed_2;
	cvta.global.u64 	%rd184, %rd183;
	{ // callseq 127, 0
	.param .b64 param0;
	st.param.b64 	[param0], %rd180;
	.param .b64 param1;
	st.param.b64 	[param1], %rd182;
	.param .b32 param2;
	st.param.b32 	[param2], 192;
	.param .b64 param3;
	st.param.b64 	[param3], %rd184;
	.param .b64 param4;
	st.param.b64 	[param4], 1;
	call.uni 
	__assertfail, 
	(
	param0, 
	param1, 
	param2, 
	param3, 
	param4
	);
	} // callseq 127
$L__BB7_16:
	ld.global.u32 	%r186, [%rd178+12];
	setp.gt.s32 	%p60, %r232, %r186;
	@%p60 bra 	$L__BB7_82;
	mul.wide.s32 	%rd187, %r232, 4;
	add.s64 	%rd188, %rd9, %rd187;
	ld.global.u32 	%r23, [%rd188+52992];
	ld.local.u32 	%r187, [%rd13];
	setp.gt.s32 	%p61, %r187, %r23;
	@%p61 bra 	$L__BB7_81;
	setp.eq.s32 	%p62, %r244, 0;
	@%p62 bra 	$L__BB7_30;
	max.u32 	%r24, %r244, 1;
	mov.b16 	%rs21, 0;
	mov.b32 	%r233, 0;
$L__BB7_20:
	mul.wide.u32 	%rd189, %r233, 4;
	add.s64 	%rd190, %rd13, %rd189;
	ld.local.u32 	%r26, [%rd190];
	and.b16  	%rs10, %rs21, 255;
	setp.ne.s16 	%p63, %rs10, 0;
	@%p63 bra 	$L__BB7_28;
	ld.global.u32 	%r27, [%rd9+89288];
	setp.lt.s32 	%p64, %r26, %r27;
	setp.gt.s32 	%p65, %r26, -1;
	and.pred  	%p66, %p65, %p64;
	@%p66 bra 	$L__BB7_23;
	cvta.to.local.u64 	%rd192, %rd52;
	st.local.v2.u32 	[%rd192], {%r26, %r27};
	mov.u64 	%rd193, $str$4;
	cvta.global.u64 	%rd194, %rd193;
	{ // callseq 128, 0
	.param .b64 param0;
	st.param.b64 	[param0], %rd194;
	.param .b64 param1;
	st.param.b64 	[param1], %rd52;
	.param .b32 retval0;
	call.uni (retval0), 
	vprintf, 
	(
	param0, 
	param1
	);
	ld.param.b32 	%r189, [retval0];
	} // callseq 128
	mov.u64 	%rd195, $str$5;
	cvta.global.u64 	%rd196, %rd195;
	mov.u64 	%rd197, $str$6;
	cvta.global.u64 	%rd198, %rd197;
	mov.u64 	%rd199, __unnamed_1;
	cvta.global.u64 	%rd200, %rd199;
	{ // callseq 129, 0
	.param .b64 param0;
	st.param.b64 	[param0], %rd196;
	.param .b64 param1;
	st.param.b64 	[param1], %rd198;
	.param .b32 param2;
	st.param.b32 	[param2], 184;
	.param .b64 param3;
	st.param.b64 	[param3], %rd200;
	.param .b64 param4;
	st.param.b64 	[param4], 1;
	call.uni 
	__assertfail, 
	(
	param0, 
	param1, 
	param2, 
	param3, 
	param4
	);
	} // callseq 129
$L__BB7_23:
	mul.wide.s32 	%rd201, %r26, 16;
	add.s64 	%rd202, %rd9, %rd201;
	add.s64 	%rd16, %rd202, 8;
	ld.global.u32 	%r234, [%rd202+8];
$L__BB7_24:
	ld.global.u32 	%r191, [%rd9+89288];
	setp.lt.s32 	%p68, %r26, %r191;
	and.pred  	%p69, %p65, %p68;
	@%p69 bra 	$L__BB7_26;
	mov.u64 	%rd203, $str$7;
	cvta.global.u64 	%rd204, %rd203;
	mov.u64 	%rd205, $str$6;
	cvta.global.u64 	%rd206, %rd205;
	mov.u64 	%rd207, __unnamed_2;
	cvta.global.u64 	%rd208, %rd207;
	{ // callseq 130, 0
	.param .b64 param0;
	st.param.b64 	[param0], %rd204;
	.param .b64 param1;
	st.param.b64 	[param1], %rd206;
	.param .b32 param2;
	st.param.b32 	[param2], 192;
	.param .b64 param3;
	st.param.b64 	[param3], %rd208;
	.param .b64 param4;
	st.param.b64 	[param4], 1;
	call.uni 
	__assertfail, 
	(
	param0, 
	param1, 
	param2, 
	param3, 
	param4
	);
	} // callseq 130
$L__BB7_26:
	ld.global.u32 	%r192, [%rd16+4];
	setp.gt.s32 	%p70, %r234, %r192;
	@%p70 bra 	$L__BB7_28;
	mul.wide.s32 	%rd209, %r234, 4;
	add.s64 	%rd210, %rd15, %rd209;
	ld.global.u32 	%r193, [%rd210];
	setp.eq.s32 	%p71, %r193, %r23;
	add.s32 	%r234, %r234, 1;
	mov.b16 	%rs22, 1;
	@%p71 bra 	$L__BB7_29;
	bra.uni 	$L__BB7_24;
$L__BB7_28:
	and.b16  	%rs12, %rs21, 255;
	setp.ne.s16 	%p72, %rs12, 0;
	setp.gt.s32 	%p73, %r26, %r23;
	and.pred  	%p74, %p72, %p73;
	mov.u16 	%rs22, %rs21;
	@%p74 bra 	$L__BB7_81;
$L__BB7_29:
	add.s32 	%r233, %r233, 1;
	setp.ne.s32 	%p75, %r233, %r24;
	mov.u16 	%rs21, %rs22;
	@%p75 bra 	$L__BB7_20;
$L__BB7_30:
	setp.eq.s32 	%p76, %r244, 0;
	@%p76 bra 	$L__BB7_34;
	max.u32 	%r32, %r244, 1;
	mov.b32 	%r235, 0;
$L__BB7_32:
	mul.wide.u32 	%rd211, %r235, 4;
	add.s64 	%rd212, %rd13, %rd211;
	ld.local.u32 	%r195, [%rd212];
	setp.eq.s32 	%p77, %r195, %r23;
	@%p77 bra 	$L__BB7_81;
	add.s32 	%r235, %r235, 1;
	setp.ne.s32 	%p78, %r235, %r32;
	@%p78 bra 	$L__BB7_32;
$L__BB7_34:
	add.s32 	%r196, %r244, 1;
	st.local.u32 	[%rd13+32], %r196;
	mul.wide.u32 	%rd213, %r244, 4;
	add.s64 	%rd214, %rd13, %rd213;
	st.local.u32 	[%rd214], %r23;
	ld.local.u32 	%r35, [%rd13+32];
	setp.eq.s32 	%p79, %r35, 0;
	@%p79 bra 	$L__BB7_47;
	mov.b32 	%r236, 0;
$L__BB7_36:
	mul.wide.u32 	%rd215, %r236, 4;
	add.s64 	%rd216, %rd13, %rd215;
	ld.local.u32 	%r37, [%rd216];
	mul.wide.s32 	%rd217, %r37, 16;
	add.s64 	%rd218, %rd9, %rd217;
	add.s64 	%rd17, %rd218, 8;
	mov.b32 	%r237, 0;
$L__BB7_37:
	mul.wide.u32 	%rd219, %r237, 4;
	add.s64 	%rd220, %rd13, %rd219;
	ld.local.u32 	%r39, [%rd220];
	setp.eq.s32 	%p80, %r37, %r39;
	@%p80 bra 	$L__BB7_45;
	setp.gt.s32 	%p81, %r37, -1;
	ld.global.u32 	%r40, [%rd9+89288];
	setp.lt.s32 	%p82, %r37, %r40;
	and.pred  	%p83, %p81, %p82;
	@%p83 bra 	$L__BB7_40;
	cvta.to.local.u64 	%rd222, %rd52;
	st.local.v2.u32 	[%rd222], {%r37, %r40};
	mov.u64 	%rd223, $str$4;
	cvta.global.u64 	%rd224, %rd223;
	{ // callseq 131, 0
	.param .b64 param0;
	st.param.b64 	[param0], %rd224;
	.param .b64 param1;
	st.param.b64 	[param1], %rd52;
	.param .b32 retval0;
	call.uni (retval0), 
	vprintf, 
	(
	param0, 
	param1
	);
	ld.param.b32 	%r199, [retval0];
	} // callseq 131
	mov.u64 	%rd225, $str$5;
	cvta.global.u64 	%rd226, %rd225;
	mov.u64 	%rd227, $str$6;
	cvta.global.u64 	%rd228, %rd227;
	mov.u64 	%rd229, __unnamed_1;
	cvta.global.u64 	%rd230, %rd229;
	{ // callseq 132, 0
	.param .b64 param0;
	st.param.b64 	[param0], %rd226;
	.param .b64 param1;
	st.param.b64 	[param1], %rd228;
	.param .b32 param2;
	st.param.b32 	[param2], 184;
	.param .b64 param3;
	st.param.b64 	[param3], %rd230;
	.param .b64 param4;
	st.param.b64 	[param4], 1;
	call.uni 
	__assertfail, 
	(
	param0, 
	param1, 
	param2, 
	param3, 
	param4
	);
	} // callseq 132
$L__BB7_40:
	ld.global.u32 	%r238, [%rd17];
$L__BB7_41:
	setp.gt.s32 	%p84, %r37, -1;
	ld.global.u32 	%r201, [%rd9+89288];
	setp.lt.s32 	%p85, %r37, %r201;
	and.pred  	%p86, %p84, %p85;
	@%p86 bra 	$L__BB7_43;
	mov.u64 	%rd231, $str$7;
	cvta.global.u64 	%rd232, %rd231;
	mov.u64 	%rd233, $str$6;
	cvta.global.u64 	%rd234, %rd233;
	mov.u64 	%rd235, __unnamed_2;
	cvta.global.u64 	%rd236, %rd235;
	{ // callseq 133, 0
	.param .b64 param0;
	st.param.b64 	[param0], %rd232;
	.param .b64 param1;
	st.param.b64 	[param1], %rd234;
	.param .b32 param2;
	st.param.b32 	[param2], 192;
	.param .b64 param3;
	st.param.b64 	[param3], %rd236;
	.param .b64 param4;
	st.param.b64 	[param4], 1;
	call.uni 
	__assertfail, 
	(
	param0, 
	param1, 
	param2, 
	param3, 
	param4
	);
	} // callseq 133
$L__BB7_43:
	ld.global.u32 	%r202, [%rd17+4];
	setp.gt.s32 	%p87, %r238, %r202;
	@%p87 bra 	$L__BB7_78;
	mul.wide.s32 	%rd237, %r238, 4;
	add.s64 	%rd238, %rd9, %rd237;
	ld.global.u32 	%r203, [%rd238+52992];
	setp.ne.s32 	%p88, %r203, %r39;
	add.s32 	%r238, %r238, 1;
	@%p88 bra 	$L__BB7_41;
$L__BB7_45:
	add.s32 	%r237, %r237, 1;
	setp.ne.s32 	%p89, %r237, %r35;
	@%p89 bra 	$L__BB7_37;
	add.s32 	%r236, %r236, 1;
	setp.ne.s32 	%p90, %r236, %r35;
	@%p90 bra 	$L__BB7_36;
$L__BB7_47:
	ld.param.u64 	%rd287, [_Z38run_single_step_vectorvertex_embeddingILm7EEvPviP3CSRS0_PiS0_S3_PV13BUFFER_STATUSS0_S3_S6_PVii_param_8];
	ld.param.u64 	%rd286, [_Z38run_single_step_vectorvertex_embeddingILm7EEvPviP3CSRS0_PiS0_S3_PV13BUFFER_STATUSS0_S3_S6_PVii_param_5];
	ld.param.u64 	%rd285, [_Z38run_single_step_vectorvertex_embeddingILm7EEvPviP3CSRS0_PiS0_S3_PV13BUFFER_STATUSS0_S3_S6_PVii_param_4];
	cvta.to.global.u64 	%rd18, %rd285;
	cvta.to.global.u64 	%rd19, %rd286;
	cvta.to.global.u64 	%rd20, %rd287;
	ld.volatile.global.u32 	%r204, [%rd4];
	setp.eq.s32 	%p91, %r204, 0;
	@%p91 bra 	$L__BB7_60;
	setp.ne.s32 	%p92, %r204, 1;
	@%p92 bra 	$L__BB7_78;
	atom.global.add.u32 	%r46, [%rd18], 1;
	atom.global.add.u32 	%r47, [%rd3], 1;
	setp.gt.u32 	%p93, %r47, 3728269;
	@%p93 bra 	$L__BB7_54;
	mov.b64 	%rd288, 0;
$L__BB7_51:
	add.s64 	%rd240, %rd13, %rd288;
	ld.local.u8 	%rs13, [%rd240];
	mul.wide.s32 	%rd241, %r46, 36;
	add.s64 	%rd242, %rd5, %rd241;
	add.s64 	%rd243, %rd242, %rd288;
	st.global.u8 	[%rd243], %rs13;
	add.s64 	%rd22, %rd288, 1;
	setp.lt.u64 	%p94, %rd288, 35;
	mov.u64 	%rd288, %rd22;
	@%p94 bra 	$L__BB7_51;
	mov.b64 	%rd289, 0;
$L__BB7_53:
	add.s64 	%rd245, %rd13, %rd289;
	ld.local.u8 	%rs14, [%rd245];
	mul.wide.u32 	%rd246, %r47, 36;
	add.s64 	%rd247, %rd20, %rd246;
	add.s64 	%rd248, %rd247, %rd289;
	st.global.u8 	[%rd248], %rs14;
	add.s64 	%rd24, %rd289, 1;
	setp.lt.u64 	%p95, %rd289, 35;
	mov.u64 	%rd289, %rd24;
	@%p95 bra 	$L__BB7_53;
	bra.uni 	$L__BB7_78;
$L__BB7_54:
	atom.global.add.u32 	%r205, [%rd3], -1;
	mov.b32 	%r206, 0;
	st.volatile.global.u32 	[%rd4], %r206;
	mov.b32 	%r207, 1;
	st.volatile.global.u32 	[%rd2], %r207;
$L__BB7_55:
	ld.volatile.global.u32 	%r208, [%rd1];
	setp.eq.s32 	%p96, %r208, 1;
	@%p96 bra 	$L__BB7_55;
	mov.b32 	%r209, 0;
	st.volatile.global.u32 	[%rd1], %r209;
	atom.global.add.u32 	%r48, [%rd7], 1;
	mov.b64 	%rd290, 0;
$L__BB7_57:
	add.s64 	%rd250, %rd13, %rd290;
	ld.local.u8 	%rs15, [%rd250];
	mul.wide.s32 	%rd251, %r46, 36;
	add.s64 	%rd252, %rd5, %rd251;
	add.s64 	%rd253, %rd252, %rd290;
	st.global.u8 	[%rd253], %rs15;
	add.s64 	%rd26, %rd290, 1;
	setp.lt.u64 	%p97, %rd290, 35;
	mov.u64 	%rd290, %rd26;
	@%p97 bra 	$L__BB7_57;
	mov.b64 	%rd291, 0;
$L__BB7_59:
	add.s64 	%rd255, %rd13, %rd291;
	ld.local.u8 	%rs16, [%rd255];
	mul.wide.s32 	%rd256, %r48, 36;
	add.s64 	%rd257, %rd19, %rd256;
	add.s64 	%rd258, %rd257, %rd291;
	st.global.u8 	[%rd258], %rs16;
	add.s64 	%rd28, %rd291, 1;
	setp.lt.u64 	%p98, %rd291, 35;
	mov.u64 	%rd291, %rd28;
	@%p98 bra 	$L__BB7_59;
	bra.uni 	$L__BB7_78;
$L__BB7_60:
	atom.global.add.u32 	%r49, [%rd18], 1;
	atom.global.add.u32 	%r240, [%rd7], 1;
	setp.lt.u32 	%p99, %r240, 3728270;
	@%p99 bra 	$L__BB7_69;
$L__BB7_61:
	ld.volatile.global.u32 	%r210, [%rd4];
	setp.eq.s32 	%p100, %r210, 0;
	@%p100 bra 	$L__BB7_65;
	atom.global.add.u32 	%r211, [%rd3], -1;
	mov.b32 	%r212, 0;
	st.volatile.global.u32 	[%rd4], %r212;
	mov.b32 	%r213, 1;
	st.volatile.global.u32 	[%rd2], %r213;
$L__BB7_63:
	ld.volatile.global.u32 	%r214, [%rd1];
	setp.eq.s32 	%p101, %r214, 1;
	@%p101 bra 	$L__BB7_63;
	mov.b32 	%r215, 0;
	st.volatile.global.u32 	[%rd1], %r215;
	atom.global.add.u32 	%r240, [%rd7], 1;
	bra.uni 	$L__BB7_68;
$L__BB7_65:
	atom.global.add.u32 	%r216, [%rd7], -1;
	mov.b32 	%r217, 1;
	st.volatile.global.u32 	[%rd4], %r217;
	st.volatile.global.u32 	[%rd1], %r217;
$L__BB7_66:
	ld.volatile.global.u32 	%r218, [%rd2];
	setp.eq.s32 	%p102, %r218, 1;
	@%p102 bra 	$L__BB7_66;
	mov.b32 	%r219, 0;
	st.volatile.global.u32 	[%rd2], %r219;
	atom.global.add.u32 	%r240, [%rd3], 1;
$L__BB7_68:
	setp.gt.u32 	%p103, %r240, 3728269;
	@%p103 bra 	$L__BB7_61;
$L__BB7_69:
	ld.volatile.global.u32 	%r220, [%rd4];
	setp.eq.s32 	%p104, %r220, 1;
	@%p104 bra 	$L__BB7_74;
	mov.b64 	%rd292, 0;
$L__BB7_71:
	add.s64 	%rd260, %rd13, %rd292;
	ld.local.u8 	%rs17, [%rd260];
	mul.wide.s32 	%rd261, %r49, 36;
	add.s64 	%rd262, %rd5, %rd261;
	add.s64 	%rd263, %rd262, %rd292;
	st.global.u8 	[%rd263], %rs17;
	add.s64 	%rd30, %rd292, 1;
	setp.lt.u64 	%p105, %rd292, 35;
	mov.u64 	%rd292, %rd30;
	@%p105 bra 	$L__BB7_71;
	mov.b64 	%rd293, 0;
$L__BB7_73:
	add.s64 	%rd265, %rd13, %rd293;
	ld.local.u8 	%rs18, [%rd265];
	mul.wide.u32 	%rd266, %r240, 36;
	add.s64 	%rd267, %rd19, %rd266;
	add.s64 	%rd268, %rd267, %rd293;
	st.global.u8 	[%rd268], %rs18;
	add.s64 	%rd32, %rd293, 1;
	setp.lt.u64 	%p106, %rd293, 35;
	mov.u64 	%rd293, %rd32;
	@%p106 bra 	$L__BB7_73;
	bra.uni 	$L__BB7_78;
$L__BB7_74:
	mov.b64 	%rd294, 0;
$L__BB7_75:
	add.s64 	%rd270, %rd13, %rd294;
	ld.local.u8 	%rs19, [%rd270];
	mul.wide.s32 	%rd271, %r49, 36;
	add.s64 	%rd272, %rd5, %rd271;
	add.s64 	%rd273, %rd272, %rd294;
	st.global.u8 	[%rd273], %rs19;
	add.s64 	%rd34, %rd294, 1;
	setp.lt.u64 	%p107, %rd294, 35;
	mov.u64 	%rd294, %rd34;
	@%p107 bra 	$L__BB7_75;
	mov.b64 	%rd295, 0;
$L__BB7_77:
	add.s64 	%rd275, %rd13, %rd295;
	ld.local.u8 	%rs20, [%rd275];
	mul.wide.u32 	%rd276, %r240, 36;
	add.s64 	%rd277, %rd20, %rd276;
	add.s64 	%rd278, %rd277, %rd295;
	st.global.u8 	[%rd278], %rs20;
	add.s64 	%rd36, %rd295, 1;
	setp.lt.u64 	%p108, %rd295, 35;
	mov.u64 	%rd295, %rd36;
	@%p108 bra 	$L__BB7_77;
$L__BB7_78:
	setp.ne.s32 	%p109, %r35, 0;
	@%p109 bra 	$L__BB7_80;
	mov.u64 	%rd279, $str$11;
	cvta.global.u64 	%rd280, %rd279;
	mov.u64 	%rd281, $str$6;
	cvta.global.u64 	%rd282, %rd281;
	mov.u64 	%rd283, __unnamed_9;
	cvta.global.u64 	%rd284, %rd283;
	{ // callseq 134, 0
	.param .b64 param0;
	st.param.b64 	[param0], %rd280;
	.param .b64 param1;
	st.param.b64 	[param1], %rd282;
	.param .b32 param2;
	st.param.b32 	[param2], 509;
	.param .b64 param3;
	st.param.b64 	[param3], %rd284;
	.param .b64 param4;
	st.param.b64 	[param4], 1;
	call.uni 
	__assertfail, 
	(
	param0, 
	param1, 
	param2, 
	param3, 
	param4
	);
	} // callseq 134
$L__BB7_80:
	add.s32 	%r244, %r35, -1;
	st.local.u32 	[%rd13+32], %r244;
$L__BB7_81:
	add.s32 	%r232, %r232, 1;
	bra.uni 	$L__BB7_14;
$L__BB7_82:
	add.s32 	%r227, %r227, 1;
	setp.gt.u32 	%p110, %r244, %r227;
	@%p110 bra 	$L__BB7_11;
	bra.uni 	$L__BB7_134;
$L__BB7_83:
	mov.b32 	%r118, 0;
	st.local.u32 	[%rd13+32], %r118;
	mul.wide.s32 	%rd55, %r1, 32;
	add.s64 	%rd37, %rd10, %rd55;
	ld.global.u32 	%r62, [%rd37+28];
	setp.eq.s32 	%p3, %r62, 0;
	@%p3 bra 	$L__BB7_90;
	and.b32  	%r63, %r62, 3;
	setp.lt.u32 	%p4, %r62, 4;
	mov.b32 	%r245, 0;
	@%p4 bra 	$L__BB7_87;
	and.b32  	%r245, %r62, -4;
	mov.b32 	%r248, 0;
$L__BB7_86:
	mul.wide.u32 	%rd56, %r248, 4;
	add.s64 	%rd57, %rd37, %rd56;
	ld.global.u32 	%r121, [%rd57];
	ld.local.u32 	%r122, [%rd13+32];
	add.s32 	%r123, %r122, 1;
	st.local.u32 	[%rd13+32], %r123;
	mul.wide.u32 	%rd58, %r122, 4;
	add.s64 	%rd59, %rd13, %rd58;
	st.local.u32 	[%rd59], %r121;
	ld.global.u32 	%r124, [%rd57+4];
	ld.local.u32 	%r125, [%rd13+32];
	add.s32 	%r126, %r125, 1;
	st.local.u32 	[%rd13+32], %r126;
	mul.wide.u32 	%rd60, %r125, 4;
	add.s64 	%rd61, %rd13, %rd60;
	st.local.u32 	[%rd61], %r124;
	ld.global.u32 	%r127, [%rd57+8];
	ld.local.u32 	%r128, [%rd13+32];
	add.s32 	%r129, %r128, 1;
	st.local.u32 	[%rd13+32], %r129;
	mul.wide.u32 	%rd62, %r128, 4;
	add.s64 	%rd63, %rd13, %rd62;
	st.local.u32 	[%rd63], %r127;
	ld.global.u32 	%r130, [%rd57+12];
	ld.local.u32 	%r131, [%rd13+32];
	add.s32 	%r132, %r131, 1;
	st.local.u32 	[%rd13+32], %r132;
	mul.wide.u32 	%rd64, %r131, 4;
	add.s64 	%rd65, %rd13, %rd64;
	st.local.u32 	[%rd65], %r130;
	add.s32 	%r248, %r248, 4;
	setp.eq.s32 	%p5, %r248, %r245;
	@%p5 bra 	$L__BB7_87;
	bra.uni 	$L__BB7_86;
$L__BB7_87:
	setp.eq.s32 	%p6, %r63, 0;
	@%p6 bra 	$L__BB7_90;
	mov.b32 	%r247, 0;
$L__BB7_89:
	.pragma "nounroll";
	mul.wide.u32 	%rd66, %r245, 4;
	add.s64 	%rd67, %rd37, %rd66;
	ld.global.u32 	%r134, [%rd67];
	ld.local.u32 	%r135, [%rd13+32];
	add.s32 	%r136, %r135, 1;
	st.local.u32 	[%rd13+32], %r136;
	mul.wide.u32 	%rd68, %r135, 4;
	add.s64 	%rd69, %rd13, %rd68;
	st.local.u32 	[%rd69], %r134;
	add.s32 	%r245, %r245, 1;
	add.s32 	%r247, %r247, 1;
	setp.ne.s32 	%p7, %r247, %r63;
	@%p7 bra 	$L__BB7_89;
$L__BB7_90:
	ld.local.u32 	%r265, [%rd13+32];
	setp.eq.s32 	%p8, %r265, 0;
	@%p8 bra 	$L__BB7_134;
	mov.b32 	%r250, 0;
	mov.u64 	%rd74, $str$4;
	mov.u64 	%rd76, $str$5;
	mov.u64 	%rd78, $str$6;
	mov.u64 	%rd80, __unnamed_1;
$L__BB7_92:
	mul.wide.u32 	%rd70, %r250, 4;
	add.s64 	%rd71, %rd13, %rd70;
	ld.local.u32 	%r75, [%rd71];
	ld.global.u32 	%r76, [%rd9+89288];
	setp.lt.s32 	%p9, %r75, %r76;
	setp.gt.s32 	%p10, %r75, -1;
	and.pred  	%p11, %p10, %p9;
	@%p11 bra 	$L__BB7_94;
	cvta.to.local.u64 	%rd73, %rd52;
	st.local.v2.u32 	[%rd73], {%r75, %r76};
	cvta.global.u64 	%rd75, %rd74;
	{ // callseq 115, 0
	.param .b64 param0;
	st.param.b64 	[param0], %rd75;
	.param .b64 param1;
	st.param.b64 	[param1], %rd52;
	.param .b32 retval0;
	call.uni (retval0), 
	vprintf, 
	(
	param0, 
	param1
	);
	ld.param.b32 	%r138, [retval0];
	} // callseq 115
	cvta.global.u64 	%rd77, %rd76;
	cvta.global.u64 	%rd79, %rd78;
	cvta.global.u64 	%rd81, %rd80;
	{ // callseq 116, 0
	.param .b64 param0;
	st.param.b64 	[param0], %rd77;
	.param .b64 param1;
	st.param.b64 	[param1], %rd79;
	.param .b32 param2;
	st.param.b32 	[param2], 184;
	.param .b64 param3;
	st.param.b64 	[param3], %rd81;
	.param .b64 param4;
	st.param.b64 	[param4], 1;
	call.uni 
	__assertfail, 
	(
	param0, 
	param1, 
	param2, 
	param3, 
	param4
	);
	} // callseq 116
$L__BB7_94:
	mul.wide.s32 	%rd82, %r75, 16;
	add.s64 	%rd83, %rd9, %rd82;
	add.s64 	%rd38, %rd83, 8;
	ld.global.u32 	%r255, [%rd83+8];
$L__BB7_95:
	setp.gt.s32 	%p12, %r75, -1;
	ld.global.u32 	%r140, [%rd9+89288];
	setp.lt.s32 	%p13, %r75, %r140;
	and.pred  	%p14, %p12, %p13;
	@%p14 bra 	$L__BB7_97;
	mov.u64 	%rd84, $str$7;
	cvta.global.u64 	%rd85, %rd84;
	mov.u64 	%rd86, $str$6;
	cvta.global.u64 	%rd87, %rd86;
	mov.u64 	%rd88, __unnamed_2;
	cvta.global.u64 	%rd89, %rd88;
	{ // callseq 117, 0
	.param .b64 param0;
	st.param.b64 	[param0], %rd85;
	.param .b64 param1;
	st.param.b64 	[param1], %rd87;
	.param .b32 param2;
	st.param.b32 	[param2], 192;
	.param .b64 param3;
	st.param.b64 	[param3], %rd89;
	.param .b64 param4;
	st.param.b64 	[param4], 1;
	call.uni 
	__assertfail, 
	(
	param0, 
	param1, 
	param2, 
	param3, 
	param4
	);
	} // callseq 117
$L__BB7_97:
	ld.global.u32 	%r141, [%rd38+4];
	setp.gt.s32 	%p15, %r255, %r141;
	@%p15 bra 	$L__BB7_133;
	mul.wide.s32 	%rd90, %r255, 4;
	add.s64 	%rd91, %rd9, %rd90;
	ld.global.u32 	%r83, [%rd91+52992];
	ld.local.u32 	%r142, [%rd13];
	setp.gt.s32 	%p16, %r142, %r83;
	@%p16 bra 	$L__BB7_132;
	setp.eq.s32 	%p17, %r265, 0;
	@%p17 bra 	$L__BB7_109;
	max.u32 	%r84, %r265, 1;
	mov.b16 	%rs23, 0;
	mov.b32 	%r256, 0;
$L__BB7_101:
	mul.wide.u32 	%rd92, %r256, 4;
	add.s64 	%rd93, %rd13, %rd92;
	ld.local.u32 	%r87, [%rd93];
	and.b16  	%rs6, %rs23, 255;
	setp.ne.s16 	%p18, %rs6, 0;
	@%p18 bra 	$L__BB7_111;
	ld.global.u32 	%r88, [%rd9+89288];
	setp.lt.s32 	%p19, %r87, %r88;
	setp.gt.s32 	%p20, %r87, -1;
	and.pred  	%p21, %p20, %p19;
	@%p21 bra 	$L__BB7_104;
	st.local.v2.u32 	[%rd12], {%r87, %r88};
	mov.u64 	%rd94, $str$4;
	cvta.global.u64 	%rd95, %rd94;
	add.u64 	%rd96, %SP, 0;
	{ // callseq 118, 0
	.param .b64 param0;
	st.param.b64 	[param0], %rd95;
	.param .b64 param1;
	st.param.b64 	[param1], %rd96;
	.param .b32 retval0;
	call.uni (retval0), 
	vprintf, 
	(
	param0, 
	param1
	);
	ld.param.b32 	%r144, [retval0];
	} // callseq 118
	mov.u64 	%rd97, $str$5;
	cvta.global.u64 	%rd98, %rd97;
	mov.u64 	%rd99, $str$6;
	cvta.global.u64 	%rd100, %rd99;
	mov.u64 	%rd101, __unnamed_1;
	cvta.global.u64 	%rd102, %rd101;
	{ // callseq 119, 0
	.param .b64 param0;
	st.param.b64 	[param0], %rd98;
	.param .b64 param1;
	st.param.b64 	[param1], %rd100;
	.param .b32 param2;
	st.param.b32 	[param2], 184;
	.param .b64 param3;
	st.param.b64 	[param3], %rd102;
	.param .b64 param4;
	st.param.b64 	[param4], 1;
	call.uni 
	__assertfail, 
	(
	param0, 
	param1, 
	param2, 
	param3, 
	param4
	);
	} // callseq 119
$L__BB7_104:
	mul.wide.s32 	%rd103, %r87, 16;
	add.s64 	%rd104, %rd9, %rd103;
	add.s64 	%rd39, %rd104, 8;
	ld.global.u32 	%r257, [%rd104+8];
$L__BB7_105:
	ld.global.u32 	%r146, [%rd9+89288];
	setp.lt.s32 	%p23, %r87, %r146;
	and.pred  	%p24, %p20, %p23;
	@%p24 bra 	$L__BB7_107;
	mov.u64 	%rd105, $str$7;
	cvta.global.u64 	%rd106, %rd105;
	mov.u64 	%rd107, $str$6;
	cvta.global.u64 	%rd108, %rd107;
	mov.u64 	%rd109, __unnamed_2;
	cvta.global.u64 	%rd110, %rd109;
	{ // callseq 120, 0
	.param .b64 param0;
	st.param.b64 	[param0], %rd106;
	.param .b64 param1;
	st.param.b64 	[param1], %rd108;
	.param .b32 param2;
	st.param.b32 	[param2], 192;
	.param .b64 param3;
	st.param.b64 	[param3], %rd110;
	.param .b64 param4;
	st.param.b64 	[param4], 1;
	call.uni 
	__assertfail, 
	(
	param0, 
	param1, 
	param2, 
	param3, 
	param4
	);
	} // callseq 120
$L__BB7_107:
	ld.global.u32 	%r147, [%rd39+4];
	setp.gt.s32 	%p25, %r257, %r147;
	@%p25 bra 	$L__BB7_111;
	mul.wide.s32 	%rd111, %r257, 4;
	add.s64 	%rd112, %rd9, %rd111;
	ld.global.u32 	%r148, [%rd112+52992];
	setp.eq.s32 	%p26, %r148, %r83;
	add.s32 	%r257, %r257, 1;
	mov.b16 	%rs24, 1;
	@%p26 bra 	$L__BB7_112;
	bra.uni 	$L__BB7_105;
$L__BB7_109:
	setp.eq.s32 	%p31, %r265, 0;
	@%p31 bra 	$L__BB7_115;
	max.u32 	%r85, %r265, 1;
	mov.b32 	%r258, 0;
	bra.uni 	$L__BB7_114;
$L__BB7_111:
	and.b16  	%rs8, %rs23, 255;
	setp.ne.s16 	%p27, %rs8, 0;
	setp.gt.s32 	%p28, %r87, %r83;
	and.pred  	%p29, %p27, %p28;
	mov.u16 	%rs24, %rs23;
	@%p29 bra 	$L__BB7_132;
$L__BB7_112:
	add.s32 	%r256, %r256, 1;
	setp.eq.s32 	%p30, %r256, %r84;
	mov.u16 	%rs23, %rs24;
	@%p30 bra 	$L__BB7_109;
	bra.uni 	$L__BB7_101;
$L__BB7_113:
	add.s32 	%r258, %r258, 1;
	setp.eq.s32 	%p33, %r258, %r85;
	@%p33 bra 	$L__BB7_115;
$L__BB7_114:
	mul.wide.u32 	%rd113, %r258, 4;
	add.s64 	%rd114, %rd13, %rd113;
	ld.local.u32 	%r150, [%rd114];
	setp.eq.s32 	%p32, %r150, %r83;
	@%p32 bra 	$L__BB7_132;
	bra.uni 	$L__BB7_113;
$L__BB7_115:
	add.s32 	%r151, %r265, 1;
	st.local.u32 	[%rd13+32], %r151;
	mul.wide.u32 	%rd115, %r265, 4;
	add.s64 	%rd116, %rd13, %rd115;
	st.local.u32 	[%rd116], %r83;
	ld.local.u32 	%r95, [%rd13+32];
	setp.eq.s32 	%p34, %r95, 0;
	@%p34 bra 	$L__BB7_128;
	mov.b32 	%r259, 0;
$L__BB7_117:
	mul.wide.u32 	%rd117, %r259, 4;
	add.s64 	%rd118, %rd13, %rd117;
	ld.local.u32 	%r97, [%rd118];
	mul.wide.s32 	%rd119, %r97, 16;
	add.s64 	%rd120, %rd9, %rd119;
	add.s64 	%rd40, %rd120, 8;
	mov.b32 	%r260, 0;
$L__BB7_118:
	mul.wide.u32 	%rd121, %r260, 4;
	add.s64 	%rd122, %rd13, %rd121;
	ld.local.u32 	%r99, [%rd122];
	setp.eq.s32 	%p35, %r97, %r99;
	@%p35 bra 	$L__BB7_126;
	setp.gt.s32 	%p36, %r97, -1;
	ld.global.u32 	%r100, [%rd9+89288];
	setp.lt.s32 	%p37, %r97, %r100;
	and.pred  	%p38, %p36, %p37;
	@%p38 bra 	$L__BB7_121;
	st.local.v2.u32 	[%rd11], {%r97, %r100};
	mov.u64 	%rd123, $str$4;
	cvta.global.u64 	%rd124, %rd123;
	add.u64 	%rd125, %SP, 0;
	{ // callseq 121, 0
	.param .b64 param0;
	st.param.b64 	[param0], %rd124;
	.param .b64 param1;
	st.param.b64 	[param1], %rd125;
	.param .b32 retval0;
	call.uni (retval0), 
	vprintf, 
	(
	param0, 
	param1
	);
	ld.param.b32 	%r154, [retval0];
	} // callseq 121
	mov.u64 	%rd126, $str$5;
	cvta.global.u64 	%rd127, %rd126;
	mov.u64 	%rd128, $str$6;
	cvta.global.u64 	%rd129, %rd128;
	mov.u64 	%rd130, __unnamed_1;
	cvta.global.u64 	%rd131, %rd130;
	{ // callseq 122, 0
	.param .b64 param0;
	st.param.b64 	[param0], %rd127;
	.param .b64 param1;
	st.param.b64 	[param1], %rd129;
	.param .b32 param2;
	st.param.b32 	[param2], 184;
	.param .b64 param3;
	st.param.b64 	[param3], %rd131;
	.param .b64 param4;
	st.param.b64 	[param4], 1;
	call.uni 
	__assertfail, 
	(
	param0, 
	param1, 
	param2, 
	param3, 
	param4
	);
	} // callseq 122
$L__BB7_121:
	ld.global.u32 	%r261, [%rd40];
$L__BB7_122:
	ld.global.u32 	%r156, [%rd9+89288];
	setp.lt.s32 	%p40, %r97, %r156;
	and.pred  	%p41, %p36, %p40;
	@%p41 bra 	$L__BB7_124;
	mov.u64 	%rd132, $str$7;
	cvta.global.u64 	%rd133, %rd132;
	mov.u64 	%rd134, $str$6;
	cvta.global.u64 	%rd135, %rd134;
	mov.u64 	%rd136, __unnamed_2;
	cvta.global.u64 	%rd137, %rd136;
	{ // callseq 123, 0
	.param .b64 param0;
	st.param.b64 	[param0], %rd133;
	.param .b64 param1;
	st.param.b64 	[param1], %rd135;
	.param .b32 param2;
	st.param.b32 	[param2], 192;
	.param .b64 param3;
	st.param.b64 	[param3], %rd137;
	.param .b64 param4;
	st.param.b64 	[param4], 1;
	call.uni 
	__assertfail, 
	(
	param0, 
	param1, 
	param2, 
	param3, 
	param4
	);
	} // callseq 123
$L__BB7_124:
	ld.global.u32 	%r157, [%rd40+4];
	setp.gt.s32 	%p42, %r261, %r157;
	@%p42 bra 	$L__BB7_129;
	mul.wide.s32 	%rd138, %r261, 4;
	add.s64 	%rd139, %rd9, %rd138;
	ld.global.u32 	%r158, [%rd139+52992];
	setp.ne.s32 	%p43, %r158, %r99;
	add.s32 	%r261, %r261, 1;
	@%p43 bra 	$L__BB7_122;
$L__BB7_126:
	add.s32 	%r260, %r260, 1;
	setp.ne.s32 	%p44, %r260, %r95;
	@%p44 bra 	$L__BB7_118;
	add.s32 	%r259, %r259, 1;
	setp.ne.s32 	%p45, %r259, %r95;
	@%p45 bra 	$L__BB7_117;
$L__BB7_128:
	atom.global.add.u32 	%r159, [%rd8], 1;
	atom.global.add.u32 	%r160, [%rd7], 1;
	shl.b32 	%r161, %r160, 1;
	mul.wide.s32 	%rd140, %r161, 4;
	add.s64 	%rd141, %rd6, %rd140;
	st.global.u32 	[%rd141], %r1;
	st.global.u32 	[%rd141+4], %r83;
	shl.b32 	%r162, %r159, 1;
	mul.wide.s32 	%rd142, %r162, 4;
	add.s64 	%rd143, %rd5, %rd142;
	st.global.u32 	[%rd143], %r1;
	st.global.u32 	[%rd143+4], %r83;
$L__BB7_129:
	setp.ne.s32 	%p46, %r95, 0;
	@%p46 bra 	$L__BB7_131;
	mov.u64 	%rd144, $str$11;
	cvta.global.u64 	%rd145, %rd144;
	mov.u64 	%rd146, $str$6;
	cvta.global.u64 	%rd147, %rd146;
	mov.u64 	%rd148, __unnamed_9;
	cvta.global.u64 	%rd149, %rd148;
	{ // callseq 124, 0
	.param .b64 param0;
	st.param.b64 	[param0], %rd145;
	.param .b64 param1;
	st.param.b64 	[param1], %rd147;
	.param .b32 param2;
	st.param.b32 	[param2], 509;
	.param .b64 param3;
	st.param.b64 	[param3], %rd149;
	.param .b64 param4;
	st.param.b64 	[param4], 1;
	call.uni 
	__assertfail, 
	(
	param0, 
	param1, 
	param2, 
	param3, 
	param4
	);
	} // callseq 124
$L__BB7_131:
	add.s32 	%r265, %r95, -1;
	st.local.u32 	[%rd13+32], %r265;
$L__BB7_132:
	add.s32 	%r255, %r255, 1;
	bra.uni 	$L__BB7_95;
$L__BB7_133:
	add.s32 	%r250, %r250, 1;
	setp.gt.u32 	%p47, %r265, %r250;
	@%p47 bra 	$L__BB7_92;
$L__BB7_134:
	ret;

}
	// .globl	_Z38run_single_step_vectorvertex_embeddingILm8EEvPviP3CSRS0_PiS0_S3_PV13BUFFER_STATUSS0_S3_S6_PVii
.visible .entry _Z38run_single_step_vectorvertex_embeddingILm8EEvPviP3CSRS0_PiS0_S3_PV13BUFFER_STATUSS0_S3_S6_PVii(
	.param .u64 .ptr .align 1 _Z38run_single_step_vectorvertex_embeddingILm8EEvPviP3CSRS0_PiS0_S3_PV13BUFFER_STATUSS0_S3_S6_PVii_param_0,
	.param .u32 _Z38run_single_step_vectorvertex_embeddingILm8EEvPviP3CSRS0_PiS0_S3_PV13BUFFER_STATUSS0_S3_S6_PVii_param_1,
	.param .u64 .ptr .align 1 _Z38run_single_step_vectorvertex_embeddingILm8EEvPviP3CSRS0_PiS0_S3_PV13BUFFER_STATUSS0_S3_S6_PVii_param_2,
	.param .u64 .ptr .align 1 _Z38run_single_step_vectorvertex_embeddingILm8EEvPviP3CSRS0_PiS0_S3_PV13BUFFER_STATUSS0_S3_S6_PVii_param_3,
	.param .u64 .ptr .align 1 _Z38run_single_step_vectorvertex_embeddingILm8EEvPviP3CSRS0_PiS0_S3_PV13BUFFER_STATUSS0_S3_S6_PVii_param_4,
	.param .u64 .ptr .align 1 _Z38run_single_step_vectorvertex_embeddingILm8EEvPviP3CSRS0_PiS0_S3_PV13BUFFER_STATUSS0_S3_S6_PVii_param_5,
	.param .u64 .ptr .align 1 _Z38run_single_step_vectorvertex_embeddingILm8EEvPviP3CSRS0_PiS0_S3_PV13BUFFER_STATUSS0_S3_S6_PVii_param_6,
	.param .u64 .ptr .align 1 _Z38run_single_step_vectorvertex_embeddingILm8EEvPviP3CSRS0_PiS0_S3_PV13BUFFER_STATUSS0_S3_S6_PVii_param_7,
	.param .u64 .ptr .align 1 _Z38run_single_step_vectorvertex_embeddingILm8EEvPviP3CSRS0_PiS0_S3_PV13BUFFER_STATUSS0_S3_S6_PVii_param_8,
	.param .u64 .ptr .align 1 _Z38run_single_step_vectorvertex_embeddingILm8EEvPviP3CSRS0_PiS0_S3_PV13BUFFER_STATUSS0_S3_S6_PVii_param_9,
	.param .u64 .ptr .align 1 _Z38run_single_step_vectorvertex_embeddingILm8EEvPviP3CSRS0_PiS0_S3_PV13BUFFER_STATUSS0_S3_S6_PVii_param_10,
	.param .u64 .ptr .align 1 _Z38run_single_step_vectorvertex_embeddingILm8EEvPviP3CSRS0_PiS0_S3_PV13BUFFER_STATUSS0_S3_S6_PVii_param_11,
	.param .u32 _Z38run_single_step_vectorvertex_embeddingILm8EEvPviP3CSRS0_PiS0_S3_PV13BUFFER_STATUSS0_S3_S6_PVii_param_12
)
{
	.local .align 8 .b8 	__local_depot8[48];
	.reg .b64 	%SP;
	.reg .b64 	%SPL;
	.reg .pred 	%p<111>;
	.reg .b16 	%rs<25>;
	.reg .b32 	%r<266>;
	.reg .b64 	%rd<296>;

	mov.u64 	%SPL, __local_depot8;
	cvta.local.u64 	%SP, %SPL;
	ld.param.u64 	%rd44, [_Z38run_single_step_vectorvertex_embeddingILm8EEvPviP3CSRS0_PiS0_S3_PV13BUFFER_STATUSS0_S3_S6_PVii_param_0];
	ld.param.u32 	%r114, [_Z38run_single_step_vectorvertex_embeddingILm8EEvPviP3CSRS0_PiS0_S3_PV13BUFFER_STATUSS0_S3_S6_PVii_param_1];
	ld.param.u64 	%rd45, [_Z38run_single_step_vectorvertex_embeddingILm8EEvPviP3CSRS0_PiS0_S3_PV13BUFFER_STATUSS0_S3_S6_PVii_param_2];
	ld.param.u64 	%rd46, [_Z38run_single_step_vectorvertex_embeddingILm8EEvPviP3CSRS0_PiS0_S3_PV13BUFFER_STATUSS0_S3_S6_PVii_param_3];
	ld.param.u64 	%rd41, [_Z38run_single_step_vectorvertex_embeddingILm8EEvPviP3CSRS0_PiS0_S3_PV13BUFFER_STATUSS0_S3_S6_PVii_param_4];
	ld.param.u64 	%rd42, [_Z38run_single_step_vectorvertex_embeddingILm8EEvPviP3CSRS0_PiS0_S3_PV13BUFFER_STATUSS0_S3_S6_PVii_param_5];
	ld.param.u64 	%rd47, [_Z38run_single_step_vectorvertex_embeddingILm8EEvPviP3CSRS0_PiS0_S3_PV13BUFFER_STATUSS0_S3_S6_PVii_param_6];
	ld.param.u64 	%rd48, [_Z38run_single_step_vectorvertex_embeddingILm8EEvPviP3CSRS0_PiS0_S3_PV13BUFFER_STATUSS0_S3_S6_PVii_param_7];
	ld.param.u64 	%rd49, [_Z38run_single_step_vectorvertex_embeddingILm8EEvPviP3CSRS0_PiS0_S3_PV13BUFFER_STATUSS0_S3_S6_PVii_param_9];
	ld.param.u64 	%rd50, [_Z38run_single_step_vectorvertex_embeddingILm8EEvPviP3CSRS0_PiS0_S3_PV13BUFFER_STATUSS0_S3_S6_PVii_param_10];
	ld.param.u64 	%rd51, [_Z38run_single_step_vectorvertex_embeddingILm8EEvPviP3CSRS0_PiS0_S3_PV13BUFFER_STATUSS0_S3_S6_PVii_param_11];
	cvta.to.global.u64 	%rd1, %rd48;
	cvta.to.global.u64 	%rd2, %rd50;
	cvta.to.global.u64 	%rd3, %rd49;
	cvta.to.global.u64 	%rd4, %rd51;
	cvta.to.global.u64 	%rd5, %rd46;
	cvta.to.global.u64 	%rd6, %rd42;
	cvta.to.global.u64 	%rd7, %rd47;
	cvta.to.global.u64 	%rd8, %rd41;
	cvta.to.global.u64 	%rd9, %rd45;
	cvta.to.global.u64 	%rd10, %rd44;
	add.u64 	%rd52, %SP, 0;
	add.u64 	%rd11, %SPL, 0;
	add.u64 	%rd12, %SPL, 0;
	add.u64 	%rd13, %SPL, 8;
	mov.u32 	%r115, %ctaid.x;
	mov.u32 	%r116, %ntid.x;
	mov.u32 	%r117, %tid.x;
	mad.lo.s32 	%r1, %r115, %r116, %r117;
	setp.ge.s32 	%p1, %r1, %r114;
	@%p1 bra 	$L__BB8_134;
	ld.param.u32 	%r221, [_Z38run_single_step_vectorvertex_embeddingILm8EEvPviP3CSRS0_PiS0_S3_PV13BUFFER_STATUSS0_S3_S6_PVii_param_12];
	setp.ne.s32 	%p2, %r221, 0;
	@%p2 bra 	$L__BB8_83;
	mov.b32 	%r163, 0;
	st.local.u32 	[%rd13+36], %r163;
	mul.wide.s32 	%rd150, %r1, 36;
	add.s64 	%rd14, %rd10, %rd150;
	ld.global.u32 	%r2, [%rd14+32];
	setp.eq.s32 	%p48, %r2, 0;
	@%p48 bra 	$L__BB8_9;
	and.b32  	%r3, %r2, 3;
	setp.lt.u32 	%p49, %r2, 4;
	mov.b32 	%r224, 0;
	@%p49 bra 	$L__BB8_6;
	and.b32  	%r224, %r2, -4;
	mov.b32 	%r222, 0;
$L__BB8_5:
	mul.wide.u32 	%rd151, %r222, 4;
	add.s64 	%rd152, %rd14, %rd151;
	ld.global.u32 	%r166, [%rd152];
	ld.local.u32 	%r167, [%rd13+36];
	add.s32 	%r168, %r167, 1;
	st.local.u32 	[%rd13+36], %r168;
	mul.wide.u32 	%rd153, %r167, 4;
	add.s64 	%rd154, %rd13, %rd153;
	st.local.u32 	[%rd154], %r166;
	ld.global.u32 	%r169, [%rd152+4];
	ld.local.u32 	%r170, [%rd13+36];
	add.s32 	%r171, %r170, 1;
	st.local.u32 	[%rd13+36], %r171;
	mul.wide.u32 	%rd155, %r170, 4;
	add.s64 	%rd156, %rd13, %rd155;
	st.local.u32 	[%rd156], %r169;
	ld.global.u32 	%r172, [%rd152+8];
	ld.local.u32 	%r173, [%rd13+36];
	add.s32 	%r174, %r173, 1;
	st.local.u32 	[%rd13+36], %r174;
	mul.wide.u32 	%rd157, %r173, 4;
	add.s64 	%rd158, %rd13, %rd157;
	st.local.u32 	[%rd158], %r172;
	ld.global.u32 	%r175, [%rd152+12];
	ld.local.u32 	%r176, [%rd13+36];
	add.s32 	%r177, %r176, 1;
	st.local.u32 	[%rd13+36], %r177;
	mul.wide.u32 	%rd159, %r176, 4;
	add.s64 	%rd160, %rd13, %rd159;
	st.local.u32 	[%rd160], %r175;
	add.s32 	%r222, %r222, 4;
	setp.ne.s32 	%p50, %r222, %r224;
	@%p50 bra 	$L__BB8_5;
$L__BB8_6:
	setp.eq.s32 	%p51, %r3, 0;
	@%p51 bra 	$L__BB8_9;
	mov.b32 	%r225, 0;
$L__BB8_8:
	.pragma "nounroll";
	mul.wide.u32 	%rd161, %r224, 4;
	add.s64 	%rd162, %rd14, %rd161;
	ld.global.u32 	%r179, [%rd162];
	ld.local.u32 	%r180, [%rd13+36];
	add.s32 	%r181, %r180, 1;
	st.local.u32 	[%rd13+36], %r181;
	mul.wide.u32 	%rd163, %r180, 4;
	add.s64 	%rd164, %rd13, %rd163;
	st.local.u32 	[%rd164], %r179;
	add.s32 	%r224, %r224, 1;
	add.s32 	%r225, %r225, 1;
	setp.ne.s32 	%p52, %r225, %r3;
	@%p52 bra 	$L__BB8_8;
$L__BB8_9:
	ld.local.u32 	%r244, [%rd13+36];
	setp.eq.s32 	%p53, %r244, 0;
	@%p53 bra 	$L__BB8_134;
	add.s64 	%rd15, %rd9, 52992;
	mov.b32 	%r227, 0;
	mov.u64 	%rd169, $str$4;
	mov.u64 	%rd171, $str$5;
$L__BB8_11:
	mul.wide.u32 	%rd165, %r227, 4;
	add.s64 	%rd166, %rd13, %rd165;
	ld.local.u32 	%r15, [%rd166];
	ld.global.u32 	%r16, [%rd9+89288];
	setp.lt.s32 	%p54, %r15, %r16;
	setp.gt.s32 	%p55, %r15, -1;
	and.pred  	%p56, %p55, %p54;
	@%p56 bra 	$L__BB8_13;
	cvta.to.local.u64 	%rd168, %rd52;
	st.local.v2.u32 	[%rd168], {%r15, %r16};
	cvta.global.u64 	%rd170, %rd169;
	{ // callseq 145, 0
	.param .b64 param0;
	st.param.b64 	[param0], %rd170;
	.param .b64 param1;
	st.param.b64 	[param1], %rd52;
	.param .b32 retval0;
	call.uni (retval0), 
	vprintf, 
	(
	param0, 
	param1
	);
	ld.param.b32 	%r183, [retval0];
	} // callseq 145
	cvta.global.u64 	%rd172, %rd171;
	mov.u64 	%rd173, $str$6;
	cvta.global.u64 	%rd174, %rd173;
	mov.u64 	%rd175, __unnamed_1;
	cvta.global.u64 	%rd176, %rd175;
	{ // callseq 146, 0
	.param .b64 param0;
	st.param.b64 	[param0], %rd172;
	.param .b64 param1;
	st.param.b64 	[param1], %rd174;
	.param .b32 param2;
	st.param.b32 	[param2], 184;
	.param .b64 param3;
	st.param.b64 	[param3], %rd176;
	.param .b64 param4;
	st.param.b64 	[param4], 1;
	call.uni 
	__assertfail, 
	(
	param0, 
	param1, 
	param2, 
	param3, 
	param4
	);
	} // callseq 146
$L__BB8_13:
	mul.wide.s32 	%rd177, %r15, 16;
	add.s64 	%rd178, %rd9, %rd177;
	ld.global.u32 	%r232, [%rd178+8];
$L__BB8_14:
	setp.gt.s32 	%p57, %r15, -1;
	ld.global.u32 	%r185, [%rd9+89288];
	setp.lt.s32 	%p58, %r15, %r185;
	and.pred  	%p59, %p57, %p58;
	@%p59 bra 	$L__BB8_16;
	mov.u64 	%rd179, $str$7;
	cvta.global.u64 	%rd180, %rd179;
	mov.u64 	%rd181, $str$6;
	cvta.global.u64 	%rd182, %rd181;
	mov.u64 	%rd183, __unnamed_2;
	cvta.global.u64 	%rd184, %rd183;
	{ // callseq 147, 0
	.param .b64 param0;
	st.param.b64 	[param0], %rd180;
	.param .b64 param1;
	st.param.b64 	[param1], %rd182;
	.param .b32 param2;
	st.param.b32 	[param2], 192;
	.param .b64 param3;
	st.param.b64 	[param3], %rd184;
	.param .b64 param4;
	st.param.b64 	[param4], 1;
	call.uni 
	__assertfail, 
	(
	param0, 
	param1, 
	param2, 
	param3, 
	param4
	);
	} // callseq 147
$L__BB8_16:
	ld.global.u32 	%r186, [%rd178+12];
	setp.gt.s32 	%p60, %r232, %r186;
	@%p60 bra 	$L__BB8_82;
	mul.wide.s32 	%rd187, %r232, 4;
	add.s64 	%rd188, %rd9, %rd187;
	ld.global.u32 	%r23, [%rd188+52992];
	ld.local.u32 	%r187, [%rd13];
	setp.gt.s32 	%p61, %r187, %r23;
	@%p61 bra 	$L__BB8_81;
	setp.eq.s32 	%p62, %r244, 0;
	@%p62 bra 	$L__BB8_30;
	max.u32 	%r24, %r244, 1;
	mov.b16 	%rs21, 0;
	mov.b32 	%r233, 0;
$L__BB8_20:
	mul.wide.u32 	%rd189, %r233, 4;
	add.s64 	%rd190, %rd13, %rd189;
	ld.local.u32 	%r26, [%rd190];
	and.b16  	%rs10, %rs21, 255;
	setp.ne.s16 	%p63, %rs10, 0;
	@%p63 bra 	$L__BB8_28;
	ld.global.u32 	%r27, [%rd9+89288];
	setp.lt.s32 	%p64, %r26, %r27;
	setp.gt.s32 	%p65, %r26, -1;
	and.pred  	%p66, %p65, %p64;
	@%p66 bra 	$L__BB8_23;
	cvta.to.local.u64 	%rd192, %rd52;
	st.local.v2.u32 	[%rd192], {%r26, %r27};
	mov.u64 	%rd193, $str$4;
	cvta.global.u64 	%rd194, %rd193;
	{ // callseq 148, 0
	.param .b64 param0;
	st.param.b64 	[param0], %rd194;
	.param .b64 param1;
	st.param.b64 	[param1], %rd52;
	.param .b32 retval0;
	call.uni (retval0), 
	vprintf, 
	(
	param0, 
	param1
	);
	ld.param.b32 	%r189, [retval0];
	} // callseq 148
	mov.u64 	%rd195, $str$5;
	cvta.global.u64 	%rd196, %rd195;
	mov.u64 	%rd197, $str$6;
	cvta.global.u64 	%rd198, %rd197;
	mov.u64 	%rd199, __unnamed_1;
	cvta.global.u64 	%rd200, %rd199;
	{ // callseq 149, 0
	.param .b64 param0;
	st.param.b64 	[param0], %rd196;
	.param .b64 param1;
	st.param.b64 	[param1], %rd198;
	.param .b32 param2;
	st.param.b32 	[param2], 184;
	.param .b64 param3;
	st.param.b64 	[param3], %rd200;
	.param .b64 param4;
	st.param.b64 	[param4], 1;
	call.uni 
	__assertfail, 
	(
	param0, 
	param1, 
	param2, 
	param3, 
	param4
	);
	} // callseq 149
$L__BB8_23:
	mul.wide.s32 	%rd201, %r26, 16;
	add.s64 	%rd202, %rd9, %rd201;
	add.s64 	%rd16, %rd202, 8;
	ld.global.u32 	%r234, [%rd202+8];
$L__BB8_24:
	ld.global.u32 	%r191, [%rd9+89288];
	setp.lt.s32 	%p68, %r26, %r191;
	and.pred  	%p69, %p65, %p68;
	@%p69 bra 	$L__BB8_26;
	mov.u64 	%rd203, $str$7;
	cvta.global.u64 	%rd204, %rd203;
	mov.u64 	%rd205, $str$6;
	cvta.global.u64 	%rd206, %rd205;
	mov.u64 	%rd207, __unnamed_2;
	cvta.global.u64 	%rd208, %rd207;
	{ // callseq 150, 0
	.param .b64 param0;
	st.param.b64 	[param0], %rd204;
	.param .b64 param1;
	st.param.b64 	[param1], %rd206;
	.param .b32 param2;
	st.param.b32 	[param2], 192;
	.param .b64 param3;
	st.param.b64 	[param3], %rd208;
	.param .b64 param4;
	st.param.b64 	[param4], 1;
	call.uni 
	__assertfail, 
	(
	param0, 
	param1, 
	param2, 
	param3, 
	param4
	);
	} // callseq 150
$L__BB8_26:
	ld.global.u32 	%r192, [%rd16+4];
	setp.gt.s32 	%p70, %r234, %r192;
	@%p70 bra 	$L__BB8_28;
	mul.wide.s32 	%rd209, %r234, 4;
	add.s64 	%rd210, %rd15, %rd209;
	ld.global.u32 	%r193, [%rd210];
	setp.eq.s32 	%p71, %r193, %r23;
	add.s32 	%r234, %r234, 1;
	mov.b16 	%rs22, 1;
	@%p71 bra 	$L__BB8_29;
	bra.uni 	$L__BB8_24;
$L__BB8_28:
	and.b16  	%rs12, %rs21, 255;
	setp.ne.s16 	%p72, %rs12, 0;
	setp.gt.s32 	%p73, %r26, %r23;
	and.pred  	%p74, %p72, %p73;
	mov.u16 	%rs22, %rs21;
	@%p74 bra 	$L__BB8_81;
$L__BB8_29:
	add.s32 	%r233, %r233, 1;
	setp.ne.s32 	%p75, %r233, %r24;
	mov.u16 	%rs21, %rs22;
	@%p75 bra 	$L__BB8_20;
$L__BB8_30:
	setp.eq.s32 	%p76, %r244, 0;
	@%p76 bra 	$L__BB8_34;
	max.u32 	%r32, %r244, 1;
	mov.b32 	%r235, 0;
$L__BB8_32:
	mul.wide.u32 	%rd211, %r235, 4;
	add.s64 	%rd212, %rd13, %rd211;
	ld.local.u32 	%r195, [%rd212];
	setp.eq.s32 	%p77, %r195, %r23;
	@%p77 bra 	$L__BB8_81;
	add.s32 	%r235, %r235, 1;
	setp.ne.s32 	%p78, %r235, %r32;
	@%p78 bra 	$L__BB8_32;
$L__BB8_34:
	add.s32 	%r196, %r244, 1;
	st.local.u32 	[%rd13+36], %r196;
	mul.wide.u32 	%rd213, %r244, 4;
	add.s64 	%rd214, %rd13, %rd213;
	st.local.u32 	[%rd214], %r23;
	ld.local.u32 	%r35, [%rd13+36];
	setp.eq.s32 	%p79, %r35, 0;
	@%p79 bra 	$L__BB8_47;
	mov.b32 	%r236, 0;
$L__BB8_36:
	mul.wide.u32 	%rd215, %r236, 4;
	add.s64 	%rd216, %rd13, %rd215;
	ld.local.u32 	%r37, [%rd216];
	mul.wide.s32 	%rd217, %r37, 16;
	add.s64 	%rd218, %rd9, %rd217;
	add.s64 	%rd17, %rd218, 8;
	mov.b32 	%r237, 0;
$L__BB8_37:
	mul.wide.u32 	%rd219, %r237, 4;
	add.s64 	%rd220, %rd13, %rd219;
	ld.local.u32 	%r39, [%rd220];
	setp.eq.s32 	%p80, %r37, %r39;
	@%p80 bra 	$L__BB8_45;
	setp.gt.s32 	%p81, %r37, -1;
	ld.global.u32 	%r40, [%rd9+89288];
	setp.lt.s32 	%p82, %r37, %r40;
	and.pred  	%p83, %p81, %p82;
	@%p83 bra 	$L__BB8_40;
	cvta.to.local.u64 	%rd222, %rd52;
	st.local.v2.u32 	[%rd222], {%r37, %r40};
	mov.u64 	%rd223, $str$4;
	cvta.global.u64 	%rd224, %rd223;
	{ // callseq 151, 0
	.param .b64 param0;
	st.param.b64 	[param0], %rd224;
	.param .b64 param1;
	st.param.b64 	[param1], %rd52;
	.param .b32 retval0;
	call.uni (retval0), 
	vprintf, 
	(
	param0, 
	param1
	);
	ld.param.b32 	%r199, [retval0];
	} // callseq 151
	mov.u64 	%rd225, $str$5;
	cvta.global.u64 	%rd226, %rd225;
	mov.u64 	%rd227, $str$6;
	cvta.global.u64 	%rd228, %rd227;
	mov.u64 	%rd229, __unnamed_1;
	cvta.global.u64 	%rd230, %rd229;
	{ // callseq 152, 0
	.param .b64 param0;
	st.param.b64 	[param0], %rd226;
	.param .b64 param1;
	st.param.b64 	[param1], %rd228;
	.param .b32 param2;
	st.param.b32 	[param2], 184;
	.param .b64 param3;
	st.param.b64 	[param3], %rd230;
	.param .b64 param4;
	st.param.b64 	[param4], 1;
	call.uni 
	__assertfail, 
	(
	param0, 
	param1, 
	param2, 
	param3, 
	param4
	);
	} // callseq 152
$L__BB8_40:
	ld.global.u32 	%r238, [%rd17];
$L__BB8_41:
	setp.gt.s32 	%p84, %r37, -1;
	ld.global.u32 	%r201, [%rd9+89288];
	setp.lt.s32 	%p85, %r37, %r201;
	and.pred  	%p86, %p84, %p85;
	@%p86 bra 	$L__BB8_43;
	mov.u64 	%rd231, $str$7;
	cvta.global.u64 	%rd232, %rd231;
	mov.u64 	%rd233, $str$6;
	cvta.global.u64 	%rd234, %rd233;
	mov.u64 	%rd235, __unnamed_2;
	cvta.global.u64 	%rd236, %rd235;
	{ // callseq 153, 0
	.param .b64 param0;
	st.param.b64 	[param0], %rd232;
	.param .b64 param1;
	st.param.b64 	[param1], %rd234;
	.param .b32 param2;
	st.param.b32 	[param2], 192;
	.param .b64 param3;
	st.param.b64 	[param3], %rd236;
	.param .b64 param4;
	st.param.b64 	[param4], 1;
	call.uni 
	__assertfail, 
	(
	param0, 
	param1, 
	param2, 
	param3, 
	param4
	);
	} // callseq 153
$L__BB8_43:
	ld.global.u32 	%r202, [%rd17+4];
	setp.gt.s32 	%p87, %r238, %r202;
	@%p87 bra 	$L__BB8_78;
	mul.wide.s32 	%rd237, %r238, 4;
	add.s64 	%rd238, %rd9, %rd237;
	ld.global.u32 	%r203, [%rd238+52992];
	setp.ne.s32 	%p88, %r203, %r39;
	add.s32 	%r238, %r238, 1;
	@%p88 bra 	$L__BB8_41;
$L__BB8_45:
	add.s32 	%r237, %r237, 1;
	setp.ne.s32 	%p89, %r237, %r35;
	@%p89 bra 	$L__BB8_37;
	add.s32 	%r236, %r236, 1;
	setp.ne.s32 	%p90, %r236, %r35;
	@%p90 bra 	$L__BB8_36;
$L__BB8_47:
	ld.param.u64 	%rd287, [_Z38run_single_step_vectorvertex_embeddingILm8EEvPviP3CSRS0_PiS0_S3_PV13BUFFER_STATUSS0_S3_S6_PVii_param_8];
	ld.param.u64 	%rd286, [_Z38run_single_step_vectorvertex_embeddingILm8EEvPviP3CSRS0_PiS0_S3_PV13BUFFER_STATUSS0_S3_S6_PVii_param_5];
	ld.param.u64 	%rd285, [_Z38run_single_step_vectorvertex_embeddingILm8EEvPviP3CSRS0_PiS0_S3_PV13BUFFER_STATUSS0_S3_S6_PVii_param_4];
	cvta.to.global.u64 	%rd18, %rd285;
	cvta.to.global.u64 	%rd19, %rd286;
	cvta.to.global.u64 	%rd20, %rd287;
	ld.volatile.global.u32 	%r204, [%rd4];
	setp.eq.s32 	%p91, %r204, 0;
	@%p91 bra 	$L__BB8_60;
	setp.ne.s32 	%p92, %r204, 1;
	@%p92 bra 	$L__BB8_78;
	atom.global.add.u32 	%r46, [%rd18], 1;
	atom.global.add.u32 	%r47, [%rd3], 1;
	setp.gt.u32 	%p93, %r47, 3355442;
	@%p93 bra 	$L__BB8_54;
	mov.b64 	%rd288, 0;
$L__BB8_51:
	add.s64 	%rd240, %rd13, %rd288;
	ld.local.u8 	%rs13, [%rd240];
	mul.wide.s32 	%rd241, %r46, 40;
	add.s64 	%rd242, %rd5, %rd241;
	add.s64 	%rd243, %rd242, %rd288;
	st.global.u8 	[%rd243], %rs13;
	add.s64 	%rd22, %rd288, 1;
	setp.lt.u64 	%p94, %rd288, 39;
	mov.u64 	%rd288, %rd22;
	@%p94 bra 	$L__BB8_51;
	mov.b64 	%rd289, 0;
$L__BB8_53:
	add.s64 	%rd245, %rd13, %rd289;
	ld.local.u8 	%rs14, [%rd245];
	mul.wide.u32 	%rd246, %r47, 40;
	add.s64 	%rd247, %rd20, %rd246;
	add.s64 	%rd248, %rd247, %rd289;
	st.global.u8 	[%rd248], %rs14;
	add.s64 	%rd24, %rd289, 1;
	setp.lt.u64 	%p95, %rd289, 39;
	mov.u64 	%rd289, %rd24;
	@%p95 bra 	$L__BB8_53;
	bra.uni 	$L__BB8_78;
$L__BB8_54:
	atom.global.add.u32 	%r205, [%rd3], -1;
	mov.b32 	%r206, 0;
	st.volatile.global.u32 	[%rd4], %r206;
	mov.b32 	%r207, 1;
	st.volatile.global.u32 	[%rd2], %r207;
$L__BB8_55:
	ld.volatile.global.u32 	%r208, [%rd1];
	setp.eq.s32 	%p96, %r208, 1;
	@%p96 bra 	$L__BB8_55;
	mov.b32 	%r209, 0;
	st.volatile.global.u32 	[%rd1], %r209;
	atom.global.add.u32 	%r48, [%rd7], 1;
	mov.b64 	%rd290, 0;
$L__BB8_57:
	add.s64 	%rd250, %rd13, %rd290;
	ld.local.u8 	%rs15, [%rd250];
	mul.wide.s32 	%rd251, %r46, 40;
	add.s64 	%rd252, %rd5, %rd251;
	add.s64 	%rd253, %rd252, %rd290;
	st.global.u8 	[%rd253], %rs15;
	add.s64 	%rd26, %rd290, 1;
	setp.lt.u64 	%p97, %rd290, 39;
	mov.u64 	%rd290, %rd26;
	@%p97 bra 	$L__BB8_57;
	mov.b64 	%rd291, 0;
$L__BB8_59:
	add.s64 	%rd255, %rd13, %rd291;
	ld.local.u8 	%rs16, [%rd255];
	mul.wide.s32 	%rd256, %r48, 40;
	add.s64 	%rd257, %rd19, %rd256;
	add.s64 	%rd258, %rd257, %rd291;
	st.global.u8 	[%rd258], %rs16;
	add.s64 	%rd28, %rd291, 1;
	setp.lt.u64 	%p98, %rd291, 39;
	mov.u64 	%rd291, %rd28;
	@%p98 bra 	$L__BB8_59;
	bra.uni 	$L__BB8_78;
$L__BB8_60:
	atom.global.add.u32 	%r49, [%rd18], 1;
	atom.global.add.u32 	%r240, [%rd7], 1;
	setp.lt.u32 	%p99, %r240, 3355443;
	@%p99 bra 	$L__BB8_69;
$L__BB8_61:
	ld.volatile.global.u32 	%r210, [%rd4];
	setp.eq.s32 	%p100, %r210, 0;
	@%p100 bra 	$L__BB8_65;
	atom.global.add.u32 	%r211, [%rd3], -1;
	mov.b32 	%r212, 0;
	st.volatile.global.u32 	[%rd4], %r212;
	mov.b32 	%r213, 1;
	st.volatile.global.u32 	[%rd2], %r213;
$L__BB8_63:
	ld.volatile.global.u32 	%r214, [%rd1];
	setp.eq.s32 	%p101, %r214, 1;
	@%p101 bra 	$L__BB8_63;
	mov.b32 	%r215, 0;
	st.volatile.global.u32 	[%rd1], %r215;
	atom.global.add.u32 	%r240, [%rd7], 1;
	bra.uni 	$L__BB8_68;
$L__BB8_65:
	atom.global.add.u32 	%r216, [%rd7], -1;
	mov.b32 	%r217, 1;
	st.volatile.global.u32 	[%rd4], %r217;
	st.volatile.global.u32 	[%rd1], %r217;
$L__BB8_66:
	ld.volatile.global.u32 	%r218, [%rd2];
	setp.eq.s32 	%p102, %r218, 1;
	@%p102 bra 	$L__BB8_66;
	mov.b32 	%r219, 0;
	st.volatile.global.u32 	[%rd2], %r219;
	atom.global.add.u32 	%r240, [%rd3], 1;
$L__BB8_68:
	setp.gt.u32 	%p103, %r240, 3355442;
	@%p103 bra 	$L__BB8_61;
$L__BB8_69:
	ld.volatile.global.u32 	%r220, [%rd4];
	setp.eq.s32 	%p104, %r220, 1;
	@%p104 bra 	$L__BB8_74;
	mov.b64 	%rd292, 0;
$L__BB8_71:
	add.s64 	%rd260, %rd13, %rd292;
	ld.local.u8 	%rs17, [%rd260];
	mul.wide.s32 	%rd261, %r49, 40;
	add.s64 	%rd262, %rd5, %rd261;
	add.s64 	%rd263, %rd262, %rd292;
	st.global.u8 	[%rd263], %rs17;
	add.s64 	%rd30, %rd292, 1;
	setp.lt.u64 	%p105, %rd292, 39;
	mov.u64 	%rd292, %rd30;
	@%p105 bra 	$L__BB8_71;
	mov.b64 	%rd293, 0;
$L__BB8_73:
	add.s64 	%rd265, %rd13, %rd293;
	ld.local.u8 	%rs18, [%rd265];
	mul.wide.u32 	%rd266, %r240, 40;
	add.s64 	%rd267, %rd19, %rd266;
	add.s64 	%rd268, %rd267, %rd293;
	st.global.u8 	[%rd268], %rs18;
	add.s64 	%rd32, %rd293, 1;
	setp.lt.u64 	%p106, %rd293, 39;
	mov.u64 	%rd293, %rd32;
	@%p106 bra 	$L__BB8_73;
	bra.uni 	$L__BB8_78;
$L__BB8_74:
	mov.b64 	%rd294, 0;
$L__BB8_75:
	add.s64 	%rd270, %rd13, %rd294;
	ld.local.u8 	%rs19, [%rd270];
	mul.wide.s32 	%rd271, %r49, 40;
	add.s64 	%rd272, %rd5, %rd271;
	add.s64 	%rd273, %rd272, %rd294;
	st.global.u8 	[%rd273], %rs19;
	add.s64 	%rd34, %rd294, 1;
	setp.lt.u64 	%p107, %rd294, 39;
	mov.u64 	%rd294, %rd34;
	@%p107 bra 	$L__BB8_75;
	mov.b64 	%rd295, 0;
$L__BB8_77:
	add.s64 	%rd275, %rd13, %rd295;
	ld.local.u8 	%rs20, [%rd275];
	mul.wide.u32 	%rd276, %r240, 40;
	add.s64 	%rd277, %rd20, %rd276;
	add.s64 	%rd278, %rd277, %rd295;
	st.global.u8 	[%rd278], %rs20;
	add.s64 	%rd36, %rd295, 1;
	setp.lt.u64 	%p108, %rd295, 39;
	mov.u64 	%rd295, %rd36;
	@%p108 bra 	$L__BB8_77;
$L__BB8_78:
	setp.ne.s32 	%p109, %r35, 0;
	@%p109 bra 	$L__BB8_80;
	mov.u64 	%rd279, $str$11;
	cvta.global.u64 	%rd280, %rd279;
	mov.u64 	%rd281, $str$6;
	cvta.global.u64 	%rd282, %rd281;
	mov.u64 	%rd283, __unnamed_10;
	cvta.global.u64 	%rd284, %rd283;
	{ // callseq 154, 0
	.param .b64 param0;
	st.param.b64 	[param0], %rd280;
	.param .b64 param1;
	st.param.b64 	[param1], %rd282;
	.param .b32 param2;
	st.param.b32 	[param2], 509;
	.param .b64 param3;
	st.param.b64 	[param3], %rd284;
	.param .b64 param4;
	st.param.b64 	[param4], 1;
	call.uni 
	__assertfail, 
	(
	param0, 
	param1, 
	param2, 
	param3, 
	param4
	);
	} // callseq 154
$L__BB8_80:
	add.s32 	%r244, %r35, -1;
	st.local.u32 	[%rd13+36], %r244;
$L__BB8_81:
	add.s32 	%r232, %r232, 1;
	bra.uni 	$L__BB8_14;
$L__BB8_82:
	add.s32 	%r227, %r227, 1;
	setp.gt.u32 	%p110, %r244, %r227;
	@%p110 bra 	$L__BB8_11;
	bra.uni 	$L__BB8_134;
$L__BB8_83:
	mov.b32 	%r118, 0;
	st.local.u32 	[%rd13+36], %r118;
	mul.wide.s32 	%rd55, %r1, 36;
	add.s64 	%rd37, %rd10, %rd55;
	ld.global.u32 	%r62, [%rd37+32];
	setp.eq.s32 	%p3, %r62, 0;
	@%p3 bra 	$L__BB8_90;
	and.b32  	%r63, %r62, 3;
	setp.lt.u32 	%p4, %r62, 4;
	mov.b32 	%r245, 0;
	@%p4 bra 	$L__BB8_87;
	and.b32  	%r245, %r62, -4;
	mov.b32 	%r248, 0;
$L__BB8_86:
	mul.wide.u32 	%rd56, %r248, 4;
	add.s64 	%rd57, %rd37, %rd56;
	ld.global.u32 	%r121, [%rd57];
	ld.local.u32 	%r122, [%rd13+36];
	add.s32 	%r123, %r122, 1;
	st.local.u32 	[%rd13+36], %r123;
	mul.wide.u32 	%rd58, %r122, 4;
	add.s64 	%rd59, %rd13, %rd58;
	st.local.u32 	[%rd59], %r121;
	ld.global.u32 	%r124, [%rd57+4];
	ld.local.u32 	%r125, [%rd13+36];
	add.s32 	%r126, %r125, 1;
	st.local.u32 	[%rd13+36], %r126;
	mul.wide.u32 	%rd60, %r125, 4;
	add.s64 	%rd61, %rd13, %rd60;
	st.local.u32 	[%rd61], %r124;
	ld.global.u32 	%r127, [%rd57+8];
	ld.local.u32 	%r128, [%rd13+36];
	add.s32 	%r129, %r128, 1;
	st.local.u32 	[%rd13+36], %r129;
	mul.wide.u32 	%rd62, %r128, 4;
	add.s64 	%rd63, %rd13, %rd62;
	st.local.u32 	[%rd63], %r127;
	ld.global.u32 	%r130, [%rd57+12];
	ld.local.u32 	%r131, [%rd13+36];
	add.s32 	%r132, %r131, 1;
	st.local.u32 	[%rd13+36], %r132;
	mul.wide.u32 	%rd64, %r131, 4;
	add.s64 	%rd65, %rd13, %rd64;
	st.local.u32 	[%rd65], %r130;
	add.s32 	%r248, %r248, 4;
	setp.eq.s32 	%p5, %r248, %r245;
	@%p5 bra 	$L__BB8_87;
	bra.uni 	$L__BB8_86;
$L__BB8_87:
	setp.eq.s32 	%p6, %r63, 0;
	@%p6 bra 	$L__BB8_90;
	mov.b32 	%r247, 0;
$L__BB8_89:
	.pragma "nounroll";
	mul.wide.u32 	%rd66, %r245, 4;
	add.s64 	%rd67, %rd37, %rd66;
	ld.global.u32 	%r134, [%rd67];
	ld.local.u32 	%r135, [%rd13+36];
	add.s32 	%r136, %r135, 1;
	st.local.u32 	[%rd13+36], %r136;
	mul.wide.u32 	%rd68, %r135, 4;
	add.s64 	%rd69, %rd13, %rd68;
	st.local.u32 	[%rd69], %r134;
	add.s32 	%r245, %r245, 1;
	add.s32 	%r247, %r247, 1;
	setp.ne.s32 	%p7, %r247, %r63;
	@%p7 bra 	$L__BB8_89;
$L__BB8_90:
	ld.local.u32 	%r265, [%rd13+36];
	setp.eq.s32 	%p8, %r265, 0;
	@%p8 bra 	$L__BB8_134;
	mov.b32 	%r250, 0;
	mov.u64 	%rd74, $str$4;
	mov.u64 	%rd76, $str$5;
	mov.u64 	%rd78, $str$6;
	mov.u64 	%rd80, __unnamed_1;
$L__BB8_92:
	mul.wide.u32 	%rd70, %r250, 4;
	add.s64 	%rd71, %rd13, %rd70;
	ld.local.u32 	%r75, [%rd71];
	ld.global.u32 	%r76, [%rd9+89288];
	setp.lt.s32 	%p9, %r75, %r76;
	setp.gt.s32 	%p10, %r75, -1;
	and.pred  	%p11, %p10, %p9;
	@%p11 bra 	$L__BB8_94;
	cvta.to.local.u64 	%rd73, %rd52;
	st.local.v2.u32 	[%rd73], {%r75, %r76};
	cvta.global.u64 	%rd75, %rd74;
	{ // callseq 135, 0
	.param .b64 param0;
	st.param.b64 	[param0], %rd75;
	.param .b64 param1;
	st.param.b64 	[param1], %rd52;
	.param .b32 retval0;
	call.uni (retval0), 
	vprintf, 
	(
	param0, 
	param1
	);
	ld.param.b32 	%r138, [retval0];
	} // callseq 135
	cvta.global.u64 	%rd77, %rd76;
	cvta.global.u64 	%rd79, %rd78;
	cvta.global.u64 	%rd81, %rd80;
	{ // callseq 136, 0
	.param .b64 param0;
	st.param.b64 	[param0], %rd77;
	.param .b64 param1;
	st.param.b64 	[param1], %rd79;
	.param .b32 param2;
	st.param.b32 	[param2], 184;
	.param .b64 param3;
	st.param.b64 	[param3], %rd81;
	.param .b64 param4;
	st.param.b64 	[param4], 1;
	call.uni 
	__assertfail, 
	(
	param0, 
	param1, 
	param2, 
	param3, 
	param4
	);
	} // callseq 136
$L__BB8_94:
	mul.wide.s32 	%rd82, %r75, 16;
	add.s64 	%rd83, %rd9, %rd82;
	add.s64 	%rd38, %rd83, 8;
	ld.global.u32 	%r255, [%rd83+8];
$L__BB8_95:
	setp.gt.s32 	%p12, %r75, -1;
	ld.global.u32 	%r140, [%rd9+89288];
	setp.lt.s32 	%p13, %r75, %r140;
	and.pred  	%p14, %p12, %p13;
	@%p14 bra 	$L__BB8_97;
	mov.u64 	%rd84, $str$7;
	cvta.global.u64 	%rd85, %rd84;
	mov.u64 	%rd86, $str$6;
	cvta.global.u64 	%rd87, %rd86;
	mov.u64 	%rd88, __unnamed_2;
	cvta.global.u64 	%rd89, %rd88;
	{ // callseq 137, 0
	.param .b64 param0;
	st.param.b64 	[param0], %rd85;
	.param .b64 param1;
	st.param.b64 	[param1], %rd87;
	.param .b32 param2;
	st.param.b32 	[param2], 192;
	.param .b64 param3;
	st.param.b64 	[param3], %rd89;
	.param .b64 param4;
	st.param.b64 	[param4], 1;
	call.uni 
	__assertfail, 
	(
	param0, 
	param1, 
	param2, 
	param3, 
	param4
	);
	} // callseq 137
$L__BB8_97:
	ld.global.u32 	%r141, [%rd38+4];
	setp.gt.s32 	%p15, %r255, %r141;
	@%p15 bra 	$L__BB8_133;
	mul.wide.s32 	%rd90, %r255, 4;
	add.s64 	%rd91, %rd9, %rd90;
	ld.global.u32 	%r83, [%rd91+52992];
	ld.local.u32 	%r142, [%rd13];
	setp.gt.s32 	%p16, %r142, %r83;
	@%p16 bra 	$L__BB8_132;
	setp.eq.s32 	%p17, %r265, 0;
	@%p17 bra 	$L__BB8_109;
	max.u32 	%r84, %r265, 1;
	mov.b16 	%rs23, 0;
	mov.b32 	%r256, 0;
$L__BB8_101:
	mul.wide.u32 	%rd92, %r256, 4;
	add.s64 	%rd93, %rd13, %rd92;
	ld.local.u32 	%r87, [%rd93];
	and.b16  	%rs6, %rs23, 255;
	setp.ne.s16 	%p18, %rs6, 0;
	@%p18 bra 	$L__BB8_111;
	ld.global.u32 	%r88, [%rd9+89288];
	setp.lt.s32 	%p19, %r87, %r88;
	setp.gt.s32 	%p20, %r87, -1;
	and.pred  	%p21, %p20, %p19;
	@%p21 bra 	$L__BB8_104;
	st.local.v2.u32 	[%rd12], {%r87, %r88};
	mov.u64 	%rd94, $str$4;
	cvta.global.u64 	%rd95, %rd94;
	add.u64 	%rd96, %SP, 0;
	{ // callseq 138, 0
	.param .b64 param0;
	st.param.b64 	[param0], %rd95;
	.param .b64 param1;
	st.param.b64 	[param1], %rd96;
	.param .b32 retval0;
	call.uni (retval0), 
	vprintf, 
	(
	param0, 
	param1
	);
	ld.param.b32 	%r144, [retval0];
	} // callseq 138
	mov.u64 	%rd97, $str$5;
	cvta.global.u64 	%rd98, %rd97;
	mov.u64 	%rd99, $str$6;
	cvta.global.u64 	%rd100, %rd99;
	mov.u64 	%rd101, __unnamed_1;
	cvta.global.u64 	%rd102, %rd101;
	{ // callseq 139, 0
	.param .b64 param0;
	st.param.b64 	[param0], %rd98;
	.param .b64 param1;
	st.param.b64 	[param1], %rd100;
	.param .b32 param2;
	st.param.b32 	[param2], 184;
	.param .b64 param3;
	st.param.b64 	[param3], %rd102;
	.param .b64 param4;
	st.param.b64 	[param4], 1;
	call.uni 
	__assertfail, 
	(
	param0, 
	param1, 
	param2, 
	param3, 
	param4
	);
	} // callseq 139
$L__BB8_104:
	mul.wide.s32 	%rd103, %r87, 16;
	add.s64 	%rd104, %rd9, %rd103;
	add.s64 	%rd39, %rd104, 8;
	ld.global.u32 	%r257, [%rd104+8];
$L__BB8_105:
	ld.global.u32 	%r146, [%rd9+89288];
	setp.lt.s32 	%p23, %r87, %r146;
	and.pred  	%p24, %p20, %p23;
	@%p24 bra 	$L__BB8_107;
	mov.u64 	%rd105, $str$7;
	cvta.global.u64 	%rd106, %rd105;
	mov.u64 	%rd107, $str$6;
	cvta.global.u64 	%rd108, %rd107;
	mov.u64 	%rd109, __unnamed_2;
	cvta.global.u64 	%rd110, %rd109;
	{ // callseq 140, 0
	.param .b64 param0;
	st.param.b64 	[param0], %rd106;
	.param .b64 param1;
	st.param.b64 	[param1], %rd108;
	.param .b32 param2;
	st.param.b32 	[param2], 192;
	.param .b64 param3;
	st.param.b64 	[param3], %rd110;
	.param .b64 param4;
	st.param.b64 	[param4], 1;
	call.uni 
	__assertfail, 
	(
	param0, 
	param1, 
	param2, 
	param3, 
	param4
	);
	} // callseq 140
$L__BB8_107:
	ld.global.u32 	%r147, [%rd39+4];
	setp.gt.s32 	%p25, %r257, %r147;
	@%p25 bra 	$L__BB8_111;
	mul.wide.s32 	%rd111, %r257, 4;
	add.s64 	%rd112, %rd9, %rd111;
	ld.global.u32 	%r148, [%rd112+52992];
	setp.eq.s32 	%p26, %r148, %r83;
	add.s32 	%r257, %r257, 1;
	mov.b16 	%rs24, 1;
	@%p26 bra 	$L__BB8_112;
	bra.uni 	$L__BB8_105;
$L__BB8_109:
	setp.eq.s32 	%p31, %r265, 0;
	@%p31 bra 	$L__BB8_115;
	max.u32 	%r85, %r265, 1;
	mov.b32 	%r258, 0;
	bra.uni 	$L__BB8_114;
$L__BB8_111:
	and.b16  	%rs8, %rs23, 255;
	setp.ne.s16 	%p27, %rs8, 0;
	setp.gt.s32 	%p28, %r87, %r83;
	and.pred  	%p29, %p27, %p28;
	mov.u16 	%rs24, %rs23;
	@%p29 bra 	$L__BB8_132;
$L__BB8_112:
	add.s32 	%r256, %r256, 1;
	setp.eq.s32 	%p30, %r256, %r84;
	mov.u16 	%rs23, %rs24;
	@%p30 bra 	$L__BB8_109;
	bra.uni 	$L__BB8_101;
$L__BB8_113:
	add.s32 	%r258, %r258, 1;
	setp.eq.s32 	%p33, %r258, %r85;
	@%p33 bra 	$L__BB8_115;
$L__BB8_114:
	mul.wide.u32 	%rd113, %r258, 4;
	add.s64 	%rd114, %rd13, %rd113;
	ld.local.u32 	%r150, [%rd114];
	setp.eq.s32 	%p32, %r150, %r83;
	@%p32 bra 	$L__BB8_132;
	bra.uni 	$L__BB8_113;
$L__BB8_115:
	add.s32 	%r151, %r265, 1;
	st.local.u32 	[%rd13+36], %r151;
	mul.wide.u32 	%rd115, %r265, 4;
	add.s64 	%rd116, %rd13, %rd115;
	st.local.u32 	[%rd116], %r83;
	ld.local.u32 	%r95, [%rd13+36];
	setp.eq.s32 	%p34, %r95, 0;
	@%p34 bra 	$L__BB8_128;
	mov.b32 	%r259, 0;
$L__BB8_117:
	mul.wide.u32 	%rd117, %r259, 4;
	add.s64 	%rd118, %rd13, %rd117;
	ld.local.u32 	%r97, [%rd118];
	mul.wide.s32 	%rd119, %r97, 16;
	add.s64 	%rd120, %rd9, %rd119;
	add.s64 	%rd40, %rd120, 8;
	mov.b32 	%r260, 0;
$L__BB8_118:
	mul.wide.u32 	%rd121, %r260, 4;
	add.s64 	%rd122, %rd13, %rd121;
	ld.local.u32 	%r99, [%rd122];
	setp.eq.s32 	%p35, %r97, %r99;
	@%p35 bra 	$L__BB8_126;
	setp.gt.s32 	%p36, %r97, -1;
	ld.global.u32 	%r100, [%rd9+89288];
	setp.lt.s32 	%p37, %r97, %r100;
	and.pred  	%p38, %p36, %p37;
	@%p38 bra 	$L__BB8_121;
	st.local.v2.u32 	[%rd11], {%r97, %r100};
	mov.u64 	%rd123, $str$4;
	cvta.global.u64 	%rd124, %rd123;
	add.u64 	%rd125, %SP, 0;
	{ // callseq 141, 0
	.param .b64 param0;
	st.param.b64 	[param0], %rd124;
	.param .b64 param1;
	st.param.b64 	[param1], %rd125;
	.param .b32 retval0;
	call.uni (retval0), 
	vprintf, 
	(
	param0, 
	param1
	);
	ld.param.b32 	%r154, [retval0];
	} // callseq 141
	mov.u64 	%rd126, $str$5;
	cvta.global.u64 	%rd127, %rd126;
	mov.u64 	%rd128, $str$6;
	cvta.global.u64 	%rd129, %rd128;
	mov.u64 	%rd130, __unnamed_1;
	cvta.global.u64 	%rd131, %rd130;
	{ // callseq 142, 0
	.param .b64 param0;
	st.param.b64 	[param0], %rd127;
	.param .b64 param1;
	st.param.b64 	[param1], %rd129;
	.param .b32 param2;
	st.param.b32 	[param2], 184;
	.param .b64 param3;
	st.param.b64 	[param3], %rd131;
	.param .b64 param4;
	st.param.b64 	[param4], 1;
	call.uni 
	__assertfail, 
	(
	param0, 
	param1, 
	param2, 
	param3, 
	param4
	);
	} // callseq 142
$L__BB8_121:
	ld.global.u32 	%r261, [%rd40];
$L__BB8_122:
	ld.global.u32 	%r156, [%rd9+89288];
	setp.lt.s32 	%p40, %r97, %r156;
	and.pred  	%p41, %p36, %p40;
	@%p41 bra 	$L__BB8_124;
	mov.u64 	%rd132, $str$7;
	cvta.global.u64 	%rd133, %rd132;
	mov.u64 	%rd134, $str$6;
	cvta.global.u64 	%rd135, %rd134;
	mov.u64 	%rd136, __unnamed_2;
	cvta.global.u64 	%rd137, %rd136;
	{ // callseq 143, 0
	.param .b64 param0;
	st.param.b64 	[param0], %rd133;
	.param .b64 param1;
	st.param.b64 	[param1], %rd135;
	.param .b32 param2;
	st.param.b32 	[param2], 192;
	.param .b64 param3;
	st.param.b64 	[param3], %rd137;
	.param .b64 param4;
	st.param.b64 	[param4], 1;
	call.uni 
	__assertfail, 
	(
	param0, 
	param1, 
	param2, 
	param3, 
	param4
	);
	} // callseq 143
$L__BB8_124:
	ld.global.u32 	%r157, [%rd40+4];
	setp.gt.s32 	%p42, %r261, %r157;
	@%p42 bra 	$L__BB8_129;
	mul.wide.s32 	%rd138, %r261, 4;
	add.s64 	%rd139, %rd9, %rd138;
	ld.global.u32 	%r158, [%rd139+52992];
	setp.ne.s32 	%p43, %r158, %r99;
	add.s32 	%r261, %r261, 1;
	@%p43 bra 	$L__BB8_122;
$L__BB8_126:
	add.s32 	%r260, %r260, 1;
	setp.ne.s32 	%p44, %r260, %r95;
	@%p44 bra 	$L__BB8_118;
	add.s32 	%r259, %r259, 1;
	setp.ne.s32 	%p45, %r259, %r95;
	@%p45 bra 	$L__BB8_117;
$L__BB8_128:
	atom.global.add.u32 	%r159, [%rd8], 1;
	atom.global.add.u32 	%r160, [%rd7], 1;
	shl.b32 	%r161, %r160, 1;
	mul.wide.s32 	%rd140, %r161, 4;
	add.s64 	%rd141, %rd6, %rd140;
	st.global.u32 	[%rd141], %r1;
	st.global.u32 	[%rd141+4], %r83;
	shl.b32 	%r162, %r159, 1;
	mul.wide.s32 	%rd142, %r162, 4;
	add.s64 	%rd143, %rd5, %rd142;
	st.global.u32 	[%rd143], %r1;
	st.global.u32 	[%rd143+4], %r83;
$L__BB8_129:
	setp.ne.s32 	%p46, %r95, 0;
	@%p46 bra 	$L__BB8_131;
	mov.u64 	%rd144, $str$11;
	cvta.global.u64 	%rd145, %rd144;
	mov.u64 	%rd146, $str$6;
	cvta.global.u64 	%rd147, %rd146;
	mov.u64 	%rd148, __unnamed_10;
	cvta.global.u64 	%rd149, %rd148;
	{ // callseq 144, 0
	.param .b64 param0;
	st.param.b64 	[param0], %rd145;
	.param .b64 param1;
	st.param.b64 	[param1], %rd147;
	.param .b32 param2;
	st.param.b32 	[param2], 509;
	.param .b64 param3;
	st.param.b64 	[param3], %rd149;
	.param .b64 param4;
	st.param.b64 	[param4], 1;
	call.uni 
	__assertfail, 
	(
	param0, 
	param1, 
	param2, 
	param3, 
	param4
	);
	} // callseq 144
$L__BB8_131:
	add.s32 	%r265, %r95, -1;
	st.local.u32 	[%rd13+36], %r265;
$L__BB8_132:
	add.s32 	%r255, %r255, 1;
	bra.uni 	$L__BB8_95;
$L__BB8_133:
	add.s32 	%r250, %r250, 1;
	setp.gt.u32 	%p47, %r265, %r250;
	@%p47 bra 	$L__BB8_92;
$L__BB8_134:
	ret;

}


// ===== COMPILED SASS (sm_100) =====

	.target	sm_100

	.elftype	@"ET_EXEC"


//--------------------- .note.nv.tkinfo           --------------------------
	.section	.note.nv.tkinfo,"",@"SHT_NOTE"
	.sectionflags	@"SHF_NOTE_NV_TKINFO"
	.tkinfo
        /*0018*/ 	.word	0x00000002
        /*0030*/ 	.string	""
        /*0030*/ 	.string	"ptxas"
        /*0030*/ 	.string	"Cuda compilation tools, release 13.0, V13.0.88"
        /*0030*/ 	.string	"Build cuda_13.0.r13.0/compiler.36424714_0"
        /*0030*/ 	.string	"-arch sm_100 -m 64 "



//--------------------- .note.nv.cuinfo           --------------------------
	.section	.note.nv.cuinfo,"",@"SHT_NOTE"
	.sectionflags	@"SHF_NOTE_NV_CUINFO"
        /*0018*/ 	.short	0x0002
        /*001a*/ 	.short	0x0064
        /*001c*/ 	.short	0x0082
	.zero		2


//--------------------- .nv.info                  --------------------------
	.section	.nv.info,"",@"SHT_CUDA_INFO"
	.align	4


	//----- nvinfo : EIATTR_REGCOUNT
	.align		4
        /*0000*/ 	.byte	0x04, 0x2f
        /*0002*/ 	.short	(.L_17 - .L_16)
	.align		4
.L_16:
        /*0004*/ 	.word	index@(_Z12print_kernelv)
        /*0008*/ 	.word	0x00000018


	//----- nvinfo : EIATTR_FRAME_SIZE
	.align		4
.L_17:
        /*000c*/ 	.byte	0x04, 0x11
        /*000e*/ 	.short	(.L_19 - .L_18)
	.align		4
.L_18:
        /*0010*/ 	.word	index@(_Z12print_kernelv)
        /*0014*/ 	.word	0x00000008


	//----- nvinfo : EIATTR_REGCOUNT
	.align		4
.L_19:
        /*0018*/ 	.byte	0x04, 0x2f
        /*001a*/ 	.short	(.L_21 - .L_20)
	.align		4
.L_20:
        /*001c*/ 	.word	index@(_Z38run_single_step_vectorvertex_embeddingILm1EEvPviP3CSRS0_PiS0_S3_PV13BUFFER_STATUSS0_S3_S6_PVii)
        /*0020*/ 	.word	0x0000002a


	//----- nvinfo : EIATTR_FRAME_SIZE
	.align		4
.L_21:
        /*0024*/ 	.byte	0x04, 0x11
        /*0026*/ 	.short	(.L_23 - .L_22)
	.align		4
.L_22:
        /*0028*/ 	.word	index@(_Z38run_single_step_vectorvertex_embeddingILm1EEvPviP3CSRS0_PiS0_S3_PV13BUFFER_STATUSS0_S3_S6_PVii)
        /*002c*/ 	.word	0x00000018


	//----- nvinfo : EIATTR_REGCOUNT
	.align		4
.L_23:
        /*0030*/ 	.byte	0x04, 0x2f
        /*0032*/ 	.short	(.L_25 - .L_24)
	.align		4
.L_24:
        /*0034*/ 	.word	index@(_Z38run_single_step_vectorvertex_embeddingILm2EEvPviP3CSRS0_PiS0_S3_PV13BUFFER_STATUSS0_S3_S6_PVii)
        /*0038*/ 	.word	0x00000028


	//----- nvinfo : EIATTR_FRAME_SIZE
	.align		4
.L_25:
        /*003c*/ 	.byte	0x04, 0x11
        /*003e*/ 	.short	(.L_27 - .L_26)
	.align		4
.L_26:
        /*0040*/ 	.word	index@(_Z38run_single_step_vectorvertex_embeddingILm2EEvPviP3CSRS0_PiS0_S3_PV13BUFFER_STATUSS0_S3_S6_PVii)
        /*0044*/ 	.word	0x00000020


	//----- nvinfo : EIATTR_REGCOUNT
	.align		4
.L_27:
        /*0048*/ 	.byte	0x04, 0x2f
        /*004a*/ 	.short	(.L_29 - .L_28)
	.align		4
.L_28:
        /*004c*/ 	.word	index@(_Z38run_single_step_vectorvertex_embeddingILm3EEvPviP3CSRS0_PiS0_S3_PV13BUFFER_STATUSS0_S3_S6_PVii)
        /*0050*/ 	.word	0x00000028


	//----- nvinfo : EIATTR_FRAME_SIZE
	.align		4
.L_29:
        /*0054*/ 	.byte	0x04, 0x11
        /*0056*/ 	.short	(.L_31 - .L_30)
	.align		4
.L_30:
        /*0058*/ 	.word	index@(_Z38run_single_step_vectorvertex_embeddingILm3EEvPviP3CSRS0_PiS0_S3_PV13BUFFER_STATUSS0_S3_S6_PVii)
        /*005c*/ 	.word	0x00000020


	//----- nvinfo : EIATTR_REGCOUNT
	.align		4
.L_31:
        /*0060*/ 	.byte	0x04, 0x2f
        /*0062*/ 	.short	(.L_33 - .L_32)
	.align		4
.L_32:
        /*0064*/ 	.word	index@(_Z38run_single_step_vectorvertex_embeddingILm4EEvPviP3CSRS0_PiS0_S3_PV13BUFFER_STATUSS0_S3_S6_PVii)
        /*0068*/ 	.word	0x00000028


	//----- nvinfo : EIATTR_FRAME_SIZE
	.align		4
.L_33:
        /*006c*/ 	.byte	0x04, 0x11
        /*006e*/ 	.short	(.L_35 - .L_34)
	.align		4
.L_34:
        /*0070*/ 	.word	index@(_Z38run_single_step_vectorvertex_embeddingILm4EEvPviP3CSRS0_PiS0_S3_PV13BUFFER_STATUSS0_S3_S6_PVii)
        /*0074*/ 	.word	0x00000020


	//----- nvinfo : EIATTR_REGCOUNT
	.align		4
.L_35:
        /*0078*/ 	.byte	0x04, 0x2f
        /*007a*/ 	.short	(.L_37 - .L_36)
	.align		4
.L_36:
        /*007c*/ 	.word	index@(_Z38run_single_step_vectorvertex_embeddingILm5EEvPviP3CSRS0_PiS0_S3_PV13BUFFER_STATUSS0_S3_S6_PVii)
        /*0080*/ 	.word	0x00000030


	//----- nvinfo : EIATTR_FRAME_SIZE
	.align		4
.L_37:
        /*0084*/ 	.byte	0x04, 0x11
        /*0086*/ 	.short	(.L_39 - .L_38)
	.align		4
.L_38:
        /*0088*/ 	.word	index@(_Z38run_single_step_vectorvertex_embeddingILm5EEvPviP3CSRS0_PiS0_S3_PV13BUFFER_STATUSS0_S3_S6_PVii)
        /*008c*/ 	.word	0x00000028


	//----- nvinfo : EIATTR_REGCOUNT
	.align		4
.L_39:
        /*0090*/ 	.byte	0x04, 0x2f
        /*0092*/ 	.short	(.L_41 - .L_40)
	.align		4
.L_40:
        /*0094*/ 	.word	index@(_Z38run_single_step_vectorvertex_embeddingILm6EEvPviP3CSRS0_PiS0_S3_PV13BUFFER_STATUSS0_S3_S6_PVii)
        /*0098*/ 	.word	0x00000030


	//----- nvinfo : EIATTR_FRAME_SIZE
	.align		4
.L_41:
        /*009c*/ 	.byte	0x04, 0x11
        /*009e*/ 	.short	(.L_43 - .L_42)
	.align		4
.L_42:
        /*00a0*/ 	.word	index@(_Z38run_single_step_vectorvertex_embeddingILm6EEvPviP3CSRS0_PiS0_S3_PV13BUFFER_STATUSS0_S3_S6_PVii)
        /*00a4*/ 	.word	0x00000030


	//----- nvinfo : EIATTR_REGCOUNT
	.align		4
.L_43:
        /*00a8*/ 	.byte	0x04, 0x2f
        /*00aa*/ 	.short	(.L_45 - .L_44)
	.align		4
.L_44:
        /*00ac*/ 	.word	index@(_Z38run_single_step_vectorvertex_embeddingILm7EEvPviP3CSRS0_PiS0_S3_PV13BUFFER_STATUSS0_S3_S6_PVii)
        /*00b0*/ 	.word	0x00000038


	//----- nvinfo : EIATTR_FRAME_SIZE
	.align		4
.L_45:
        /*00b4*/ 	.byte	0x04, 0x11
        /*00b6*/ 	.short	(.L_47 - .L_46)
	.align		4
.L_46:
        /*00b8*/ 	.word	index@(_Z38run_single_step_vectorvertex_embeddingILm7EEvPviP3CSRS0_PiS0_S3_PV13BUFFER_STATUSS0_S3_S6_PVii)
        /*00bc*/ 	.word	0x00000030


	//----- nvinfo : EIATTR_REGCOUNT
	.align		4
.L_47:
        /*00c0*/ 	.byte	0x04, 0x2f
        /*00c2*/ 	.short	(.L_49 - .L_48)
	.align		4
.L_48:
        /*00c4*/ 	.word	index@(_Z38run_single_step_vectorvertex_embeddingILm8EEvPviP3CSRS0_PiS0_S3_PV13BUFFER_STATUSS0_S3_S6_PVii)
        /*00c8*/ 	.word	0x00000038


	//----- nvinfo : EIATTR_FRAME_SIZE
	.align		4
.L_49:
        /*00cc*/ 	.byte	0x04, 0x11
        /*00ce*/ 	.short	(.L_51 - .L_50)
	.align		4
.L_50:
        /*00d0*/ 	.word	index@(_Z38run_single_step_vectorvertex_embeddingILm8EEvPviP3CSRS0_PiS0_S3_PV13BUFFER_STATUSS0_S3_S6_PVii)
        /*00d4*/ 	.word	0x00000030


	//----- nvinfo : EIATTR_MIN_STACK_SIZE
	.align		4
.L_51:
        /*00d8*/ 	.byte	0x04, 0x12
        /*00da*/ 	.short	(.L_53 - .L_52)
	.align		4
.L_52:
        /*00dc*/ 	.word	index@(_Z38run_single_step_vectorvertex_embeddingILm8EEvPviP3CSRS0_PiS0_S3_PV13BUFFER_STATUSS0_S3_S6_PVii)
        /*00e0*/ 	.word	0x00000030


	//----- nvinfo : EIATTR_MIN_STACK_SIZE
	.align		4
.L_53:
        /*00e4*/ 	.byte	0x04, 0x12
        /*00e6*/ 	.short	(.L_55 - .L_54)
	.align		4
.L_54:
        /*00e8*/ 	.word	index@(_Z38run_single_step_vectorvertex_embeddingILm7EEvPviP3CSRS0_PiS0_S3_PV13BUFFER_STATUSS0_S3_S6_PVii)
        /*00ec*/ 	.word	0x00000030


	//----- nvinfo : EIATTR_MIN_STACK_SIZE
	.align		4
.L_55:
        /*00f0*/ 	.byte	0x04, 0x12
        /*00f2*/ 	.short	(.L_57 - .L_56)
	.align		4
.L_56:
        /*00f4*/ 	.word	index@(_Z38run_single_step_vectorvertex_embeddingILm6EEvPviP3CSRS0_PiS0_S3_PV13BUFFER_STATUSS0_S3_S6_PVii)
        /*00f8*/ 	.word	0x00000030


	//----- nvinfo : EIATTR_MIN_STACK_SIZE
	.align		4
.L_57:
        /*00fc*/ 	.byte	0x04, 0x12
        /*00fe*/ 	.short	(.L_59 - .L_58)
	.align		4
.L_58:
        /*0100*/ 	.word	index@(_Z38run_single_step_vectorvertex_embeddingILm5EEvPviP3CSRS0_PiS0_S3_PV13BUFFER_STATUSS0_S3_S6_PVii)
        /*0104*/ 	.word	0x00000028


	//----- nvinfo : EIATTR_MIN_STACK_SIZE
	.align		4
.L_59:
        /*0108*/ 	.byte	0x04, 0x12
        /*010a*/ 	.short	(.L_61 - .L_60)
	.align		4
.L_60:
        /*010c*/ 	.word	index@(_Z38run_single_step_vectorvertex_embeddingILm4EEvPviP3CSRS0_PiS0_S3_PV13BUFFER_STATUSS0_S3_S6_PVii)
        /*0110*/ 	.word	0x00000020


	//----- nvinfo : EIATTR_MIN_STACK_SIZE
	.align		4
.L_61:
        /*0114*/ 	.byte	0x04, 0x12
        /*0116*/ 	.short	(.L_63 - .L_62)
	.align		4
.L_62:
        /*0118*/ 	.word	index@(_Z38run_single_step_vectorvertex_embeddingILm3EEvPviP3CSRS0_PiS0_S3_PV13BUFFER_STATUSS0_S3_S6_PVii)
        /*011c*/ 	.word	0x00000020


	//----- nvinfo : EIATTR_MIN_STACK_SIZE
	.align		4
.L_63:
        /*0120*/ 	.byte	0x04, 0x12
        /*0122*/ 	.short	(.L_65 - .L_64)
	.align		4
.L_64:
        /*0124*/ 	.word	index@(_Z38run_single_step_vectorvertex_embeddingILm2EEvPviP3CSRS0_PiS0_S3_PV13BUFFER_STATUSS0_S3_S6_PVii)
        /*0128*/ 	.word	0x00000020


	//----- nvinfo : EIATTR_MIN_STACK_SIZE
	.align		4
.L_65:
        /*012c*/ 	.byte	0x04, 0x12
        /*012e*/ 	.short	(.L_67 - .L_66)
	.align		4
.L_66:
        /*0130*/ 	.word	index@(_Z38run_single_step_vectorvertex_embeddingILm1EEvPviP3CSRS0_PiS0_S3_PV13BUFFER_STATUSS0_S3_S6_PVii)
        /*0134*/ 	.word	0x00000018


	//----- nvinfo : EIATTR_MIN_STACK_SIZE
	.align		4
.L_67:
        /*0138*/ 	.byte	0x04, 0x12
        /*013a*/ 	.short	(.L_69 - .L_68)
	.align		4
.L_68:
        /*013c*/ 	.word	index@(_Z12print_kernelv)
        /*0140*/ 	.word	0x00000008
.L_69:


//--------------------- .nv.compat                --------------------------
	.section	.nv.compat,"",@"SHT_CUDA_COMPAT_INFO"
	.align	4
        /*0000*/ 	.byte	0x02, 0x09, 0x00, 0x00, 0x02, 0x02, 0x01, 0x00, 0x02, 0x05, 0x05, 0x00, 0x03, 0x07, 0x01, 0x01
        /*0010*/ 	.byte	0x02, 0x03, 0x00, 0x00, 0x02, 0x06, 0x01, 0x00, 0x04, 0x0b, 0x08, 0x00, 0x09, 0x00, 0x00, 0x00
        /*0020*/ 	.byte	0x00, 0x00, 0x00, 0x00


//--------------------- .nv.info._Z38run_single_step_vectorvertex_embeddingILm8EEvPviP3CSRS0_PiS0_S3_PV13BUFFER_STATUSS0_S3_S6_PVii --------------------------
	.section	.nv.info._Z38run_single_step_vectorvertex_embeddingILm8EEvPviP3CSRS0_PiS0_S3_PV13BUFFER_STATUSS0_S3_S6_PVii,"",@"SHT_CUDA_INFO"
	.sectionflags	@""
	.align	4


	//----- nvinfo : EIATTR_CUDA_API_VERSION
	.align		4
        /*0000*/ 	.byte	0x04, 0x37
        /*0002*/ 	.short	(.L_71 - .L_70)
.L_70:
        /*0004*/ 	.word	0x00000082


	//----- nvinfo : EIATTR_KPARAM_INFO
	.align		4
.L_71:
        /*0008*/ 	.byte	0x04, 0x17
        /*000a*/ 	.short	(.L_73 - .L_72)
.L_72:
        /*000c*/ 	.word	0x00000000
        /*0010*/ 	.short	0x000c
        /*0012*/ 	.short	0x0060
        /*0014*/ 	.byte	0x00, 0xf0, 0x11, 0x00


	//----- nvinfo : EIATTR_KPARAM_INFO
	.align		4
.L_73:
        /*0018*/ 	.byte	0x04, 0x17
        /*001a*/ 	.short	(.L_75 - .L_74)
.L_74:
        /*001c*/ 	.word	0x00000000
        /*0020*/ 	.short	0x000b
        /*0022*/ 	.short	0x0058
        /*0024*/ 	.byte	0x00, 0xf5, 0x21, 0x00


	//----- nvinfo : EIATTR_KPARAM_INFO
	.align		4
.L_75:
        /*0028*/ 	.byte	0x04, 0x17
        /*002a*/ 	.short	(.L_77 - .L_76)
.L_76:
        /*002c*/ 	.word	0x00000000
        /*0030*/ 	.short	0x000a
        /*0032*/ 	.short	0x0050
        /*0034*/ 	.byte	0x00, 0xf5, 0x21, 0x00


	//----- nvinfo : EIATTR_KPARAM_INFO
	.align		4
.L_77:
        /*0038*/ 	.byte	0x04, 0x17
        /*003a*/ 	.short	(.L_79 - .L_78)
.L_78:
        /*003c*/ 	.word	0x00000000
        /*0040*/ 	.short	0x0009
        /*0042*/ 	.short	0x0048
        /*0044*/ 	.byte	0x00, 0xf5, 0x21, 0x00


	//----- nvinfo : EIATTR_KPARAM_INFO
	.align		4
.L_79:
        /*0048*/ 	.byte	0x04, 0x17
        /*004a*/ 	.short	(.L_81 - .L_80)
.L_80:
        /*004c*/ 	.word	0x00000000
        /*0050*/ 	.short	0x0008
        /*0052*/ 	.short	0x0040
        /*0054*/ 	.byte	0x00, 0xf5, 0x21, 0x00


	//----- nvinfo : EIATTR_KPARAM_INFO
	.align		4
.L_81:
        /*0058*/ 	.byte	0x04, 0x17
        /*005a*/ 	.short	(.L_83 - .L_82)
.L_82:
        /*005c*/ 	.word	0x00000000
        /*0060*/ 	.short	0x0007
        /*0062*/ 	.short	0x0038
        /*0064*/ 	.byte	0x00, 0xf5, 0x21, 0x00


	//----- nvinfo : EIATTR_KPARAM_INFO
	.align		4
.L_83:
        /*0068*/ 	.byte	0x04, 0x17
        /*006a*/ 	.short	(.L_85 - .L_84)
.L_84:
        /*006c*/ 	.word	0x00000000
        /*0070*/ 	.short	0x0006
        /*0072*/ 	.short	0x0030
        /*0074*/ 	.byte	0x00, 0xf5, 0x21, 0x00


	//----- nvinfo : EIATTR_KPARAM_INFO
	.align		4
.L_85:
        /*0078*/ 	.byte	0x04, 0x17
        /*007a*/ 	.short	(.L_87 - .L_86)
.L_86:
        /*007c*/ 	.word	0x00000000
        /*0080*/ 	.short	0x0005
        /*0082*/ 	.short	0x0028
        /*0084*/ 	.byte	0x00, 0xf5, 0x21, 0x00


	//----- nvinfo : EIATTR_KPARAM_INFO
	.align		4
.L_87:
        /*0088*/ 	.byte	0x04, 0x17
        /*008a*/ 	.short	(.L_89 - .L_88)
.L_88:
        /*008c*/ 	.word	0x00000000
        /*0090*/ 	.short	0x0004
        /*0092*/ 	.short	0x0020
        /*0094*/ 	.byte	0x00, 0xf5, 0x21, 0x00


	//----- nvinfo : EIATTR_KPARAM_INFO
	.align		4
.L_89:
        /*0098*/ 	.byte	0x04, 0x17
        /*009a*/ 	.short	(.L_91 - .L_90)
.L_90:
        /*009c*/ 	.word	0x00000000
        /*00a0*/ 	.short	0x0003
        /*00a2*/ 	.short	0x0018
        /*00a4*/ 	.byte	0x00, 0xf5, 0x21, 0x00


	//----- nvinfo : EIATTR_KPARAM_INFO
	.align		4
.L_91:
        /*00a8*/ 	.byte	0x04, 0x17
        /*00aa*/ 	.short	(.L_93 - .L_92)
.L_92:
        /*00ac*/ 	.word	0x00000000
        /*00b0*/ 	.short	0x0002
        /*00b2*/ 	.short	0x0010
        /*00b4*/ 	.byte	0x00, 0xf5, 0x21, 0x00


	//----- nvinfo : EIATTR_KPARAM_INFO
	.align		4
.L_93:
        /*00b8*/ 	.byte	0x04, 0x17
        /*00ba*/ 	.short	(.L_95 - .L_94)
.L_94:
        /*00bc*/ 	.word	0x00000000
        /*00c0*/ 	.short	0x0001
        /*00c2*/ 	.short	0x0008
        /*00c4*/ 	.byte	0x00, 0xf0, 0x11, 0x00


	//----- nvinfo : EIATTR_KPARAM_INFO
	.align		4
.L_95:
        /*00c8*/ 	.byte	0x04, 0x17
        /*00ca*/ 	.short	(.L_97 - .L_96)
.L_96:
        /*00cc*/ 	.word	0x00000000
        /*00d0*/ 	.short	0x0000
        /*00d2*/ 	.short	0x0000
        /*00d4*/ 	.byte	0x00, 0xf5, 0x21, 0x00


	//----- nvinfo : EIATTR_SPARSE_MMA_MASK
	.align		4
.L_97:
        /*00d8*/ 	.byte	0x03, 0x50
        /*00da*/ 	.short	0x0000


	//----- nvinfo : EIATTR_MAXREG_COUNT
	.align		4
        /*00dc*/ 	.byte	0x03, 0x1b
        /*00de*/ 	.short	0x00ff


	//----- nvinfo : EIATTR_EXTERNS
	.align		4
        /*00e0*/ 	.byte	0x04, 0x0f
        /*00e2*/ 	.short	(.L_99 - .L_98)


	//   ....[0]....
	.align		4
.L_98:
        /*00e4*/ 	.word	index@(vprintf)


	//   ....[1]....
	.align		4
        /*00e8*/ 	.word	index@(__assertfail)


	//----- nvinfo : EIATTR_MERCURY_ISA_VERSION
	.align		4
.L_99:
        /*00ec*/ 	.byte	0x03, 0x5f
        /*00ee*/ 	.short	0x0101


	//----- nvinfo : EIATTR_INT_WARP_WIDE_INSTR_OFFSETS
	.align		4
        /*00f0*/ 	.byte	0x04, 0x31
        /*00f2*/ 	.short	(.L_101 - .L_100)


	//   ....[0]....
.L_100:
        /*00f4*/ 	.word	0x00002270


	//   ....[1]....
        /*00f8*/ 	.word	0x00002320


	//   ....[2]....
        /*00fc*/ 	.word	0x00002330


	//   ....[3]....
        /*0100*/ 	.word	0x00002b60


	//   ....[4]....
        /*0104*/ 	.word	0x00002c40


	//   ....[5]....
        /*0108*/ 	.word	0x00002f40


	//   ....[6]....
        /*010c*/ 	.word	0x000034d0


	//   ....[7]....
        /*0110*/ 	.word	0x00003590


	//   ....[8]....
        /*0114*/ 	.word	0x000035a0


	//   ....[9]....
        /*0118*/ 	.word	0x00003650


	//   ....[10]....
        /*011c*/ 	.word	0x00003740


	//   ....[11]....
        /*0120*/ 	.word	0x000037e0


	//   ....[12]....
        /*0124*/ 	.word	0x00003830


	//   ....[13]....
        /*0128*/ 	.word	0x00003920


	//   ....[14]....
        /*012c*/ 	.word	0x000039c0


	//   ....[15]....
        /*0130*/ 	.word	0x00006c40


	//   ....[16]....
        /*0134*/ 	.word	0x00006d10


	//   ....[17]....
        /*0138*/ 	.word	0x00006d20


	//----- nvinfo : EIATTR_VRC_CTA_INIT_COUNT
	.align		4
.L_101:
        /*013c*/ 	.byte	0x02, 0x4a
	.zero		1
	.zero		1


	//----- nvinfo : EIATTR_SYSCALL_OFFSETS
	.align		4
        /*0140*/ 	.byte	0x04, 0x46
        /*0142*/ 	.short	(.L_103 - .L_102)


	//   ....[0]....
.L_102:
        /*0144*/ 	.word	0x000011a0


	//   ....[1]....
        /*0148*/ 	.word	0x000012a0


	//   ....[2]....
        /*014c*/ 	.word	0x00001460


	//   ....[3]....
        /*0150*/ 	.word	0x000016f0


	//   ....[4]....
        /*0154*/ 	.word	0x000017f0


	//   ....[5]....
        /*0158*/ 	.word	0x00001990


	//   ....[6]....
        /*015c*/ 	.word	0x00001e30


	//   ....[7]....
        /*0160*/ 	.word	0x00001f30


	//   ....[8]....
        /*0164*/ 	.word	0x000020b0


	//   ....[9]....
        /*0168*/ 	.word	0x00004b00


	//   ....[10]....
        /*016c*/ 	.word	0x00005c10


	//   ....[11]....
        /*0170*/ 	.word	0x00005d10


	//   ....[12]....
        /*0174*/ 	.word	0x00005ed0


	//   ....[13]....
        /*0178*/ 	.word	0x00006140


	//   ....[14]....
        /*017c*/ 	.word	0x00006240


	//   ....[15]....
        /*0180*/ 	.word	0x000063e0


	//   ....[16]....
        /*0184*/ 	.word	0x00006860


	//   ....[17]....
        /*0188*/ 	.word	0x00006960


	//   ....[18]....
        /*018c*/ 	.word	0x00006ae0


	//   ....[19]....
        /*0190*/ 	.word	0x00006f00


	//----- nvinfo : EIATTR_EXIT_INSTR_OFFSETS
	.align		4
.L_103:
        /*0194*/ 	.byte	0x04, 0x1c
        /*0196*/ 	.short	(.L_105 - .L_104)


	//   ....[0]....
.L_104:
        /*0198*/ 	.word	0x000000c0


	//   ....[1]....
        /*019c*/ 	.word	0x00001020


	//   ....[2]....
        /*01a0*/ 	.word	0x00004bb0


	//   ....[3]....
        /*01a4*/ 	.word	0x00005ac0


	//   ....[4]....
        /*01a8*/ 	.word	0x00006fb0


	//----- nvinfo : EIATTR_CRS_STACK_SIZE
	.align		4
.L_105:
        /*01ac*/ 	.byte	0x04, 0x1e
        /*01ae*/ 	.short	(.L_107 - .L_106)
.L_106:
        /*01b0*/ 	.word	0x00000000


	//----- nvinfo : EIATTR_CBANK_PARAM_SIZE
	.align		4
.L_107:
        /*01b4*/ 	.byte	0x03, 0x19
        /*01b6*/ 	.short	0x0064


	//----- nvinfo : EIATTR_PARAM_CBANK
	.align		4
        /*01b8*/ 	.byte	0x04, 0x0a
        /*01ba*/ 	.short	(.L_109 - .L_108)
	.align		4
.L_108:
        /*01bc*/ 	.word	index@(.nv.constant0._Z38run_single_step_vectorvertex_embeddingILm8EEvPviP3CSRS0_PiS0_S3_PV13BUFFER_STATUSS0_S3_S6_PVii)
        /*01c0*/ 	.short	0x0380
        /*01c2*/ 	.short	0x0064


	//----- nvinfo : EIATTR_SW_WAR
	.align		4
.L_109:
        /*01c4*/ 	.byte	0x04, 0x36
        /*01c6*/ 	.short	(.L_111 - .L_110)
.L_110:
        /*01c8*/ 	.word	0x00000008
.L_111:


//--------------------- .nv.info._Z38run_single_step_vectorvertex_embeddingILm7EEvPviP3CSRS0_PiS0_S3_PV13BUFFER_STATUSS0_S3_S6_PVii --------------------------
	.section	.nv.info._Z38run_single_step_vectorvertex_embeddingILm7EEvPviP3CSRS0_PiS0_S3_PV13BUFFER_STATUSS0_S3_S6_PVii,"",@"SHT_CUDA_INFO"
	.sectionflags	@""
	.align	4


	//----- nvinfo : EIATTR_CUDA_API_VERSION
	.align		4
        /*0000*/ 	.byte	0x04, 0x37
        /*0002*/ 	.short	(.L_113 - .L_112)
.L_112:
        /*0004*/ 	.word	0x00000082


	//----- nvinfo : EIATTR_KPARAM_INFO
	.align		4
.L_113:
        /*0008*/ 	.byte	0x04, 0x17
        /*000a*/ 	.short	(.L_115 - .L_114)
.L_114:
        /*000c*/ 	.word	0x00000000
        /*0010*/ 	.short	0x000c
        /*0012*/ 	.short	0x0060
        /*0014*/ 	.byte	0x00, 0xf0, 0x11, 0x00


	//----- nvinfo : EIATTR_KPARAM_INFO
	.align		4
.L_115:
        /*0018*/ 	.byte	0x04, 0x17
        /*001a*/ 	.short	(.L_117 - .L_116)
.L_116:
        /*001c*/ 	.word	0x00000000
        /*0020*/ 	.short	0x000b
        /*0022*/ 	.short	0x0058
        /*0024*/ 	.byte	0x00, 0xf5, 0x21, 0x00


	//----- nvinfo : EIATTR_KPARAM_INFO
	.align		4
.L_117:
        /*0028*/ 	.byte	0x04, 0x17
        /*002a*/ 	.short	(.L_119 - .L_118)
.L_118:
        /*002c*/ 	.word	0x00000000
        /*0030*/ 	.short	0x000a
        /*0032*/ 	.short	0x0050
        /*0034*/ 	.byte	0x00, 0xf5, 0x21, 0x00


	//----- nvinfo : EIATTR_KPARAM_INFO
	.align		4
.L_119:
        /*0038*/ 	.byte	0x04, 0x17
        /*003a*/ 	.short	(.L_121 - .L_120)
.L_120:
        /*003c*/ 	.word	0x00000000
        /*0040*/ 	.short	0x0009
        /*0042*/ 	.short	0x0048
        /*0044*/ 	.byte	0x00, 0xf5, 0x21, 0x00


	//----- nvinfo : EIATTR_KPARAM_INFO
	.align		4
.L_121:
        /*0048*/ 	.byte	0x04, 0x17
        /*004a*/ 	.short	(.L_123 - .L_122)
.L_122:
        /*004c*/ 	.word	0x00000000
        /*0050*/ 	.short	0x0008
        /*0052*/ 	.short	0x0040
        /*0054*/ 	.byte	0x00, 0xf5, 0x21, 0x00


	//----- nvinfo : EIATTR_KPARAM_INFO
	.align		4
.L_123:
        /*0058*/ 	.byte	0x04, 0x17
        /*005a*/ 	.short	(.L_125 - .L_124)
.L_124:
        /*005c*/ 	.word	0x00000000
        /*0060*/ 	.short	0x0007
        /*0062*/ 	.short	0x0038
        /*0064*/ 	.byte	0x00, 0xf5, 0x21, 0x00


	//----- nvinfo : EIATTR_KPARAM_INFO
	.align		4
.L_125:
        /*0068*/ 	.byte	0x04, 0x17
        /*006a*/ 	.short	(.L_127 - .L_126)
.L_126:
        /*006c*/ 	.word	0x00000000
        /*0070*/ 	.short	0x0006
        /*0072*/ 	.short	0x0030
        /*0074*/ 	.byte	0x00, 0xf5, 0x21, 0x00


	//----- nvinfo : EIATTR_KPARAM_INFO
	.align		4
.L_127:
        /*0078*/ 	.byte	0x04, 0x17
        /*007a*/ 	.short	(.L_129 - .L_128)
.L_128:
        /*007c*/ 	.word	0x00000000
        /*0080*/ 	.short	0x0005
        /*0082*/ 	.short	0x0028
        /*0084*/ 	.byte	0x00, 0xf5, 0x21, 0x00


	//----- nvinfo : EIATTR_KPARAM_INFO
	.align		4
.L_129:
        /*0088*/ 	.byte	0x04, 0x17
        /*008a*/ 	.short	(.L_131 - .L_130)
.L_130:
        /*008c*/ 	.word	0x00000000
        /*0090*/ 	.short	0x0004
        /*0092*/ 	.short	0x0020
        /*0094*/ 	.byte	0x00, 0xf5, 0x21, 0x00


	//----- nvinfo : EIATTR_KPARAM_INFO
	.align		4
.L_131:
        /*0098*/ 	.byte	0x04, 0x17
        /*009a*/ 	.short	(.L_133 - .L_132)
.L_132:
        /*009c*/ 	.word	0x00000000
        /*00a0*/ 	.short	0x0003
        /*00a2*/ 	.short	0x0018
        /*00a4*/ 	.byte	0x00, 0xf5, 0x21, 0x00


	//----- nvinfo : EIATTR_KPARAM_INFO
	.align		4
.L_133:
        /*00a8*/ 	.byte	0x04, 0x17
        /*00aa*/ 	.short	(.L_135 - .L_134)
.L_134:
        /*00ac*/ 	.word	0x00000000
        /*00b0*/ 	.short	0x0002
        /*00b2*/ 	.short	0x0010
        /*00b4*/ 	.byte	0x00, 0xf5, 0x21, 0x00


	//----- nvinfo : EIATTR_KPARAM_INFO
	.align		4
.L_135:
        /*00b8*/ 	.byte	0x04, 0x17
        /*00ba*/ 	.short	(.L_137 - .L_136)
.L_136:
        /*00bc*/ 	.word	0x00000000
        /*00c0*/ 	.short	0x0001
        /*00c2*/ 	.short	0x0008
        /*00c4*/ 	.byte	0x00, 0xf0, 0x11, 0x00


	//----- nvinfo : EIATTR_KPARAM_INFO
	.align		4
.L_137:
        /*00c8*/ 	.byte	0x04, 0x17
        /*00ca*/ 	.short	(.L_139 - .L_138)
.L_138:
        /*00cc*/ 	.word	0x00000000
        /*00d0*/ 	.short	0x0000
        /*00d2*/ 	.short	0x0000
        /*00d4*/ 	.byte	0x00, 0xf5, 0x21, 0x00


	//----- nvinfo : EIATTR_SPARSE_MMA_MASK
	.align		4
.L_139:
        /*00d8*/ 	.byte	0x03, 0x50
        /*00da*/ 	.short	0x0000


	//----- nvinfo : EIATTR_MAXREG_COUNT
	.align		4
        /*00dc*/ 	.byte	0x03, 0x1b
        /*00de*/ 	.short	0x00ff


	//----- nvinfo : EIATTR_EXTERNS
	.align		4
        /*00e0*/ 	.byte	0x04, 0x0f
        /*00e2*/ 	.short	(.L_141 - .L_140)


	//   ....[0]....
	.align		4
.L_140:
        /*00e4*/ 	.word	index@(vprintf)


	//   ....[1]....
	.align		4
        /*00e8*/ 	.word	index@(__assertfail)


	//----- nvinfo : EIATTR_MERCURY_ISA_VERSION
	.align		4
.L_141:
        /*00ec*/ 	.byte	0x03, 0x5f
        /*00ee*/ 	.short	0x0101


	//----- nvinfo : EIATTR_INT_WARP_WIDE_INSTR_OFFSETS
	.align		4
        /*00f0*/ 	.byte	0x04, 0x31
        /*00f2*/ 	.short	(.L_143 - .L_142)


	//   ....[0]....
.L_142:
        /*00f4*/ 	.word	0x00002290


	//   ....[1]....
        /*00f8*/ 	.word	0x00002340


	//   ....[2]....
        /*00fc*/ 	.word	0x00002350


	//   ....[3]....
        /*0100*/ 	.word	0x00002ac0


	//   ....[4]....
        /*0104*/ 	.word	0x00002ba0


	//   ....[5]....
        /*0108*/ 	.word	0x00002ea0


	//   ....[6]....
        /*010c*/ 	.word	0x00003370


	//   ....[7]....
        /*0110*/ 	.word	0x00003430


	//   ....[8]....
        /*0114*/ 	.word	0x00003440


	//   ....[9]....
        /*0118*/ 	.word	0x000034f0


	//   ....[10]....
        /*011c*/ 	.word	0x000035e0


	//   ....[11]....
        /*0120*/ 	.word	0x00003680


	//   ....[12]....
        /*0124*/ 	.word	0x000036d0


	//   ....[13]....
        /*0128*/ 	.word	0x000037c0


	//   ....[14]....
        /*012c*/ 	.word	0x00003860


	//   ....[15]....
        /*0130*/ 	.word	0x00006960


	//   ....[16]....
        /*0134*/ 	.word	0x00006a30


	//   ....[17]....
        /*0138*/ 	.word	0x00006a40


	//----- nvinfo : EIATTR_VRC_CTA_INIT_COUNT
	.align		4
.L_143:
        /*013c*/ 	.byte	0x02, 0x4a
	.zero		1
	.zero		1


	//----- nvinfo : EIATTR_SYSCALL_OFFSETS
	.align		4
        /*0140*/ 	.byte	0x04, 0x46
        /*0142*/ 	.short	(.L_145 - .L_144)


	//   ....[0]....
.L_144:
        /*0144*/ 	.word	0x00001170


	//   ....[1]....
        /*0148*/ 	.word	0x00001270


	//   ....[2]....
        /*014c*/ 	.word	0x00001430


	//   ....[3]....
        /*0150*/ 	.word	0x000016e0


	//   ....[4]....
        /*0154*/ 	.word	0x000017e0


	//   ....[5]....
        /*0158*/ 	.word	0x00001980


	//   ....[6]....
        /*015c*/ 	.word	0x00001e50


	//   ....[7]....
        /*0160*/ 	.word	0x00001f50


	//   ....[8]....
        /*0164*/ 	.word	0x000020d0


	//   ....[9]....
        /*0168*/ 	.word	0x00004820


	//   ....[10]....
        /*016c*/ 	.word	0x00005930


	//   ....[11]....
        /*0170*/ 	.word	0x00005a30


	//   ....[12]....
        /*0174*/ 	.word	0x00005bf0


	//   ....[13]....
        /*0178*/ 	.word	0x00005e60


	//   ....[14]....
        /*017c*/ 	.word	0x00005f60


	//   ....[15]....
        /*0180*/ 	.word	0x00006100


	//   ....[16]....
        /*0184*/ 	.word	0x00006580


	//   ....[17]....
        /*0188*/ 	.word	0x00006680


	//   ....[18]....
        /*018c*/ 	.word	0x00006800


	//   ....[19]....
        /*0190*/ 	.word	0x00006c20


	//----- nvinfo : EIATTR_EXIT_INSTR_OFFSETS
	.align		4
.L_145:
        /*0194*/ 	.byte	0x04, 0x1c
        /*0196*/ 	.short	(.L_147 - .L_146)


	//   ....[0]....
.L_146:
        /*0198*/ 	.word	0x000000c0


	//   ....[1]....
        /*019c*/ 	.word	0x00001020


	//   ....[2]....
        /*01a0*/ 	.word	0x000048d0


	//   ....[3]....
        /*01a4*/ 	.word	0x000057e0


	//   ....[4]....
        /*01a8*/ 	.word	0x00006cd0


	//----- nvinfo : EIATTR_CRS_STACK_SIZE
	.align		4
.L_147:
        /*01ac*/ 	.byte	0x04, 0x1e
        /*01ae*/ 	.short	(.L_149 - .L_148)
.L_148:
        /*01b0*/ 	.word	0x00000000


	//----- nvinfo : EIATTR_CBANK_PARAM_SIZE
	.align		4
.L_149:
        /*01b4*/ 	.byte	0x03, 0x19
        /*01b6*/ 	.short	0x0064


	//----- nvinfo : EIATTR_PARAM_CBANK
	.align		4
        /*01b8*/ 	.byte	0x04, 0x0a
        /*01ba*/ 	.short	(.L_151 - .L_150)
	.align		4
.L_150:
        /*01bc*/ 	.word	index@(.nv.constant0._Z38run_single_step_vectorvertex_embeddingILm7EEvPviP3CSRS0_PiS0_S3_PV13BUFFER_STATUSS0_S3_S6_PVii)
        /*01c0*/ 	.short	0x0380
        /*01c2*/ 	.short	0x0064


	//----- nvinfo : EIATTR_SW_WAR
	.align		4
.L_151:
        /*01c4*/ 	.byte	0x04, 0x36
        /*01c6*/ 	.short	(.L_153 - .L_152)
.L_152:
        /*01c8*/ 	.word	0x00000008
.L_153:


//--------------------- .nv.info._Z38run_single_step_vectorvertex_embeddingILm6EEvPviP3CSRS0_PiS0_S3_PV13BUFFER_STATUSS0_S3_S6_PVii --------------------------
	.section	.nv.info._Z38run_single_step_vectorvertex_embeddingILm6EEvPviP3CSRS0_PiS0_S3_PV13BUFFER_STATUSS0_S3_S6_PVii,"",@"SHT_CUDA_INFO"
	.sectionflags	@""
	.align	4


	//----- nvinfo : EIATTR_CUDA_API_VERSION
	.align		4
        /*0000*/ 	.byte	0x04, 0x37
        /*0002*/ 	.short	(.L_155 - .L_154)
.L_154:
        /*0004*/ 	.word	0x00000082


	//----- nvinfo : EIATTR_KPARAM_INFO
	.align		4
.L_155:
        /*0008*/ 	.byte	0x04, 0x17
        /*000a*/ 	.short	(.L_157 - .L_156)
.L_156:
        /*000c*/ 	.word	0x00000000
        /*0010*/ 	.short	0x000c
        /*0012*/ 	.short	0x0060
        /*0014*/ 	.byte	0x00, 0xf0, 0x11, 0x00


	//----- nvinfo : EIATTR_KPARAM_INFO
	.align		4
.L_157:
        /*0018*/ 	.byte	0x04, 0x17
        /*001a*/ 	.short	(.L_159 - .L_158)
.L_158:
        /*001c*/ 	.word	0x00000000
        /*0020*/ 	.short	0x000b
        /*0022*/ 	.short	0x0058
        /*0024*/ 	.byte	0x00, 0xf5, 0x21, 0x00


	//----- nvinfo : EIATTR_KPARAM_INFO
	.align		4
.L_159:
        /*0028*/ 	.byte	0x04, 0x17
        /*002a*/ 	.short	(.L_161 - .L_160)
.L_160:
        /*002c*/ 	.word	0x00000000
        /*0030*/ 	.short	0x000a
        /*0032*/ 	.short	0x0050
        /*0034*/ 	.byte	0x00, 0xf5, 0x21, 0x00


	//----- nvinfo : EIATTR_KPARAM_INFO
	.align		4
.L_161:
        /*0038*/ 	.byte	0x04, 0x17
        /*003a*/ 	.short	(.L_163 - .L_162)
.L_162:
        /*003c*/ 	.word	0x00000000
        /*0040*/ 	.short	0x0009
        /*0042*/ 	.short	0x0048
        /*0044*/ 	.byte	0x00, 0xf5, 0x21, 0x00


	//----- nvinfo : EIATTR_KPARAM_INFO
	.align		4
.L_163:
        /*0048*/ 	.byte	0x04, 0x17
        /*004a*/ 	.short	(.L_165 - .L_164)
.L_164:
        /*004c*/ 	.word	0x00000000
        /*0050*/ 	.short	0x0008
        /*0052*/ 	.short	0x0040
        /*0054*/ 	.byte	0x00, 0xf5, 0x21, 0x00


	//----- nvinfo : EIATTR_KPARAM_INFO
	.align		4
.L_165:
        /*0058*/ 	.byte	0x04, 0x17
        /*005a*/ 	.short	(.L_167 - .L_166)
.L_166:
        /*005c*/ 	.word	0x00000000
        /*0060*/ 	.short	0x0007
        /*0062*/ 	.short	0x0038
        /*0064*/ 	.byte	0x00, 0xf5, 0x21, 0x00


	//----- nvinfo : EIATTR_KPARAM_INFO
	.align		4
.L_167:
        /*0068*/ 	.byte	0x04, 0x17
        /*006a*/ 	.short	(.L_169 - .L_168)
.L_168:
        /*006c*/ 	.word	0x00000000
        /*0070*/ 	.short	0x0006
        /*0072*/ 	.short	0x0030
        /*0074*/ 	.byte	0x00, 0xf5, 0x21, 0x00


	//----- nvinfo : EIATTR_KPARAM_INFO
	.align		4
.L_169:
        /*0078*/ 	.byte	0x04, 0x17
        /*007a*/ 	.short	(.L_171 - .L_170)
.L_170:
        /*007c*/ 	.word	0x00000000
        /*0080*/ 	.short	0x0005
        /*0082*/ 	.short	0x0028
        /*0084*/ 	.byte	0x00, 0xf5, 0x21, 0x00


	//----- nvinfo : EIATTR_KPARAM_INFO
	.align		4
.L_171:
        /*0088*/ 	.byte	0x04, 0x17
        /*008a*/ 	.short	(.L_173 - .L_172)
.L_172:
        /*008c*/ 	.word	0x00000000
        /*0090*/ 	.short	0x0004
        /*0092*/ 	.short	0x0020
        /*0094*/ 	.byte	0x00, 0xf5, 0x21, 0x00


	//----- nvinfo : EIATTR_KPARAM_INFO
	.align		4
.L_173:
        /*0098*/ 	.byte	0x04, 0x17
        /*009a*/ 	.short	(.L_175 - .L_174)
.L_174:
        /*009c*/ 	.word	0x00000000
        /*00a0*/ 	.short	0x0003
        /*00a2*/ 	.short	0x0018
        /*00a4*/ 	.byte	0x00, 0xf5, 0x21, 0x00


	//----- nvinfo : EIATTR_KPARAM_INFO
	.align		4
.L_175:
        /*00a8*/ 	.byte	0x04, 0x17
        /*00aa*/ 	.short	(.L_177 - .L_176)
.L_176:
        /*00ac*/ 	.word	0x00000000
        /*00b0*/ 	.short	0x0002
        /*00b2*/ 	.short	0x0010
        /*00b4*/ 	.byte	0x00, 0xf5, 0x21, 0x00


	//----- nvinfo : EIATTR_KPARAM_INFO
	.align		4
.L_177:
        /*00b8*/ 	.byte	0x04, 0x17
        /*00ba*/ 	.short	(.L_179 - .L_178)
.L_178:
        /*00bc*/ 	.word	0x00000000
        /*00c0*/ 	.short	0x0001
        /*00c2*/ 	.short	0x0008
        /*00c4*/ 	.byte	0x00, 0xf0, 0x11, 0x00


	//----- nvinfo : EIATTR_KPARAM_INFO
	.align		4
.L_179:
        /*00c8*/ 	.byte	0x04, 0x17
        /*00ca*/ 	.short	(.L_181 - .L_180)
.L_180:
        /*00cc*/ 	.word	0x00000000
        /*00d0*/ 	.short	0x0000
        /*00d2*/ 	.short	0x0000
        /*00d4*/ 	.byte	0x00, 0xf5, 0x21, 0x00


	//----- nvinfo : EIATTR_SPARSE_MMA_MASK
	.align		4
.L_181:
        /*00d8*/ 	.byte	0x03, 0x50
        /*00da*/ 	.short	0x0000


	//----- nvinfo : EIATTR_MAXREG_COUNT
	.align		4
        /*00dc*/ 	.byte	0x03, 0x1b
        /*00de*/ 	.short	0x00ff


	//----- nvinfo : EIATTR_EXTERNS
	.align		4
        /*00e0*/ 	.byte	0x04, 0x0f
        /*00e2*/ 	.short	(.L_183 - .L_182)


	//   ....[0]....
	.align		4
.L_182:
        /*00e4*/ 	.word	index@(vprintf)


	//   ....[1]....
	.align		4
        /*00e8*/ 	.word	index@(__assertfail)


	//----- nvinfo : EIATTR_MERCURY_ISA_VERSION
	.align		4
.L_183:
        /*00ec*/ 	.byte	0x03, 0x5f
        /*00ee*/ 	.short	0x0101


	//----- nvinfo : EIATTR_INT_WARP_WIDE_INSTR_OFFSETS
	.align		4
        /*00f0*/ 	.byte	0x04, 0x31
        /*00f2*/ 	.short	(.L_185 - .L_184)


	//   ....[0]....
.L_184:
        /*00f4*/ 	.word	0x00002270


	//   ....[1]....
        /*00f8*/ 	.word	0x00002320


	//   ....[2]....
        /*00fc*/ 	.word	0x00002330


	//   ....[3]....
        /*0100*/ 	.word	0x000029e0


	//   ....[4]....
        /*0104*/ 	.word	0x00002ac0


	//   ....[5]....
        /*0108*/ 	.word	0x00002d40


	//   ....[6]....
        /*010c*/ 	.word	0x000031d0


	//   ....[7]....
        /*0110*/ 	.word	0x00003290


	//   ....[8]....
        /*0114*/ 	.word	0x000032a0


	//   ....[9]....
        /*0118*/ 	.word	0x00003350


	//   ....[10]....
        /*011c*/ 	.word	0x00003440


	//   ....[11]....
        /*0120*/ 	.word	0x000034e0


	//   ....[12]....
        /*0124*/ 	.word	0x00003530


	//   ....[13]....
        /*0128*/ 	.word	0x00003620


	//   ....[14]....
        /*012c*/ 	.word	0x000036c0


	//   ....[15]....
        /*0130*/ 	.word	0x00006640


	//   ....[16]....
        /*0134*/ 	.word	0x00006710


	//   ....[17]....
        /*0138*/ 	.word	0x00006720


	//----- nvinfo : EIATTR_VRC_CTA_INIT_COUNT
	.align		4
.L_185:
        /*013c*/ 	.byte	0x02, 0x4a
	.zero		1
	.zero		1


	//----- nvinfo : EIATTR_SYSCALL_OFFSETS
	.align		4
        /*0140*/ 	.byte	0x04, 0x46
        /*0142*/ 	.short	(.L_187 - .L_186)


	//   ....[0]....
.L_186:
        /*0144*/ 	.word	0x000011a0


	//   ....[1]....
        /*0148*/ 	.word	0x000012a0


	//   ....[2]....
        /*014c*/ 	.word	0x00001460


	//   ....[3]....
        /*0150*/ 	.word	0x000016f0


	//   ....[4]....
        /*0154*/ 	.word	0x000017f0


	//   ....[5]....
        /*0158*/ 	.word	0x00001990


	//   ....[6]....
        /*015c*/ 	.word	0x00001e30


	//   ....[7]....
        /*0160*/ 	.word	0x00001f30


	//   ....[8]....
        /*0164*/ 	.word	0x000020b0


	//   ....[9]....
        /*0168*/ 	.word	0x00004500


	//   ....[10]....
        /*016c*/ 	.word	0x00005610


	//   ....[11]....
        /*0170*/ 	.word	0x00005710


	//   ....[12]....
        /*0174*/ 	.word	0x000058d0


	//   ....[13]....
        /*0178*/ 	.word	0x00005b40


	//   ....[14]....
        /*017c*/ 	.word	0x00005c40


	//   ....[15]....
        /*0180*/ 	.word	0x00005de0


	//   ....[16]....
        /*0184*/ 	.word	0x00006260


	//   ....[17]....
        /*0188*/ 	.word	0x00006360


	//   ....[18]....
        /*018c*/ 	.word	0x000064e0


	//   ....[19]....
        /*0190*/ 	.word	0x00006900


	//----- nvinfo : EIATTR_EXIT_INSTR_OFFSETS
	.align		4
.L_187:
        /*0194*/ 	.byte	0x04, 0x1c
        /*0196*/ 	.short	(.L_189 - .L_188)


	//   ....[0]....
.L_188:
        /*0198*/ 	.word	0x000000c0


	//   ....[1]....
        /*019c*/ 	.word	0x00001020


	//   ....[2]....
        /*01a0*/ 	.word	0x000045b0


	//   ....[3]....
        /*01a4*/ 	.word	0x000054c0


	//   ....[4]....
        /*01a8*/ 	.word	0x000069b0


	//----- nvinfo : EIATTR_CRS_STACK_SIZE
	.align		4
.L_189:
        /*01ac*/ 	.byte	0x04, 0x1e
        /*01ae*/ 	.short	(.L_191 - .L_190)
.L_190:
        /*01b0*/ 	.word	0x00000000


	//----- nvinfo : EIATTR_CBANK_PARAM_SIZE
	.align		4
.L_191:
        /*01b4*/ 	.byte	0x03, 0x19
        /*01b6*/ 	.short	0x0064


	//----- nvinfo : EIATTR_PARAM_CBANK
	.align		4
        /*01b8*/ 	.byte	0x04, 0x0a
        /*01ba*/ 	.short	(.L_193 - .L_192)
	.align		4
.L_192:
        /*01bc*/ 	.word	index@(.nv.constant0._Z38run_single_step_vectorvertex_embeddingILm6EEvPviP3CSRS0_PiS0_S3_PV13BUFFER_STATUSS0_S3_S6_PVii)
        /*01c0*/ 	.short	0x0380
        /*01c2*/ 	.short	0x0064


	//----- nvinfo : EIATTR_SW_WAR
	.align		4
.L_193:
        /*01c4*/ 	.byte	0x04, 0x36
        /*01c6*/ 	.short	(.L_195 - .L_194)
.L_194:
        /*01c8*/ 	.word	0x00000008
.L_195:


//--------------------- .nv.info._Z38run_single_step_vectorvertex_embeddingILm5EEvPviP3CSRS0_PiS0_S3_PV13BUFFER_STATUSS0_S3_S6_PVii --------------------------
	.section	.nv.info._Z38run_single_step_vectorvertex_embeddingILm5EEvPviP3CSRS0_PiS0_S3_PV13BUFFER_STATUSS0_S3_S6_PVii,"",@"SHT_CUDA_INFO"
	.sectionflags	@""
	.align	4


	//----- nvinfo : EIATTR_CUDA_API_VERSION
	.align		4
        /*0000*/ 	.byte	0x04, 0x37
        /*0002*/ 	.short	(.L_197 - .L_196)
.L_196:
        /*0004*/ 	.word	0x00000082


	//----- nvinfo : EIATTR_KPARAM_INFO
	.align		4
.L_197:
        /*0008*/ 	.byte	0x04, 0x17
        /*000a*/ 	.short	(.L_199 - .L_198)
.L_198:
        /*000c*/ 	.word	0x00000000
        /*0010*/ 	.short	0x000c
        /*0012*/ 	.short	0x0060
        /*0014*/ 	.byte	0x00, 0xf0, 0x11, 0x00


	//----- nvinfo : EIATTR_KPARAM_INFO
	.align		4
.L_199:
        /*0018*/ 	.byte	0x04, 0x17
        /*001a*/ 	.short	(.L_201 - .L_200)
.L_200:
        /*001c*/ 	.word	0x00000000
        /*0020*/ 	.short	0x000b
        /*0022*/ 	.short	0x0058
        /*0024*/ 	.byte	0x00, 0xf5, 0x21, 0x00


	//----- nvinfo : EIATTR_KPARAM_INFO
	.align		4
.L_201:
        /*0028*/ 	.byte	0x04, 0x17
        /*002a*/ 	.short	(.L_203 - .L_202)
.L_202:
        /*002c*/ 	.word	0x00000000
        /*0030*/ 	.short	0x000a
        /*0032*/ 	.short	0x0050
        /*0034*/ 	.byte	0x00, 0xf5, 0x21, 0x00


	//----- nvinfo : EIATTR_KPARAM_INFO
	.align		4
.L_203:
        /*0038*/ 	.byte	0x04, 0x17
        /*003a*/ 	.short	(.L_205 - .L_204)
.L_204:
        /*003c*/ 	.word	0x00000000
        /*0040*/ 	.short	0x0009
        /*0042*/ 	.short	0x0048
        /*0044*/ 	.byte	0x00, 0xf5, 0x21, 0x00


	//----- nvinfo : EIATTR_KPARAM_INFO
	.align		4
.L_205:
        /*0048*/ 	.byte	0x04, 0x17
        /*004a*/ 	.short	(.L_207 - .L_206)
.L_206:
        /*004c*/ 	.word	0x00000000
        /*0050*/ 	.short	0x0008
        /*0052*/ 	.short	0x0040
        /*0054*/ 	.byte	0x00, 0xf5, 0x21, 0x00


	//----- nvinfo : EIATTR_KPARAM_INFO
	.align		4
.L_207:
        /*0058*/ 	.byte	0x04, 0x17
        /*005a*/ 	.short	(.L_209 - .L_208)
.L_208:
        /*005c*/ 	.word	0x00000000
        /*0060*/ 	.short	0x0007
        /*0062*/ 	.short	0x0038
        /*0064*/ 	.byte	0x00, 0xf5, 0x21, 0x00


	//----- nvinfo : EIATTR_KPARAM_INFO
	.align		4
.L_209:
        /*0068*/ 	.byte	0x04, 0x17
        /*006a*/ 	.short	(.L_211 - .L_210)
.L_210:
        /*006c*/ 	.word	0x00000000
        /*0070*/ 	.short	0x0006
        /*0072*/ 	.short	0x0030
        /*0074*/ 	.byte	0x00, 0xf5, 0x21, 0x00


	//----- nvinfo : EIATTR_KPARAM_INFO
	.align		4
.L_211:
        /*0078*/ 	.byte	0x04, 0x17
        /*007a*/ 	.short	(.L_213 - .L_212)
.L_212:
        /*007c*/ 	.word	0x00000000
        /*0080*/ 	.short	0x0005
        /*0082*/ 	.short	0x0028
        /*0084*/ 	.byte	0x00, 0xf5, 0x21, 0x00


	//----- nvinfo : EIATTR_KPARAM_INFO
	.align		4
.L_213:
        /*0088*/ 	.byte	0x04, 0x17
        /*008a*/ 	.short	(.L_215 - .L_214)
.L_214:
        /*008c*/ 	.word	0x00000000
        /*0090*/ 	.short	0x0004
        /*0092*/ 	.short	0x0020
        /*0094*/ 	.byte	0x00, 0xf5, 0x21, 0x00


	//----- nvinfo : EIATTR_KPARAM_INFO
	.align		4
.L_215:
        /*0098*/ 	.byte	0x04, 0x17
        /*009a*/ 	.short	(.L_217 - .L_216)
.L_216:
        /*009c*/ 	.word	0x00000000
        /*00a0*/ 	.short	0x0003
        /*00a2*/ 	.short	0x0018
        /*00a4*/ 	.byte	0x00, 0xf5, 0x21, 0x00


	//----- nvinfo : EIATTR_KPARAM_INFO
	.align		4
.L_217:
        /*00a8*/ 	.byte	0x04, 0x17
        /*00aa*/ 	.short	(.L_219 - .L_218)
.L_218:
        /*00ac*/ 	.word	0x00000000
        /*00b0*/ 	.short	0x0002
        /*00b2*/ 	.short	0x0010
        /*00b4*/ 	.byte	0x00, 0xf5, 0x21, 0x00


	//----- nvinfo : EIATTR_KPARAM_INFO
	.align		4
.L_219:
        /*00b8*/ 	.byte	0x04, 0x17
        /*00ba*/ 	.short	(.L_221 - .L_220)
.L_220:
        /*00bc*/ 	.word	0x00000000
        /*00c0*/ 	.short	0x0001
        /*00c2*/ 	.short	0x0008
        /*00c4*/ 	.byte	0x00, 0xf0, 0x11, 0x00


	//----- nvinfo : EIATTR_KPARAM_INFO
	.align		4
.L_221:
        /*00c8*/ 	.byte	0x04, 0x17
        /*00ca*/ 	.short	(.L_223 - .L_222)
.L_222:
        /*00cc*/ 	.word	0x00000000
        /*00d0*/ 	.short	0x0000
        /*00d2*/ 	.short	0x0000
        /*00d4*/ 	.byte	0x00, 0xf5, 0x21, 0x00


	//----- nvinfo : EIATTR_SPARSE_MMA_MASK
	.align		4
.L_223:
        /*00d8*/ 	.byte	0x03, 0x50
        /*00da*/ 	.short	0x0000


	//----- nvinfo : EIATTR_MAXREG_COUNT
	.align		4
        /*00dc*/ 	.byte	0x03, 0x1b
        /*00de*/ 	.short	0x00ff


	//----- nvinfo : EIATTR_EXTERNS
	.align		4
        /*00e0*/ 	.byte	0x04, 0x0f
        /*00e2*/ 	.short	(.L_225 - .L_224)


	//   ....[0]....
	.align		4
.L_224:
        /*00e4*/ 	.word	index@(vprintf)


	//   ....[1]....
	.align		4
        /*00e8*/ 	.word	index@(__assertfail)


	//----- nvinfo : EIATTR_MERCURY_ISA_VERSION
	.align		4
.L_225:
        /*00ec*/ 	.byte	0x03, 0x5f
        /*00ee*/ 	.short	0x0101


	//----- nvinfo : EIATTR_INT_WARP_WIDE_INSTR_OFFSETS
	.align		4
        /*00f0*/ 	.byte	0x04, 0x31
        /*00f2*/ 	.short	(.L_227 - .L_226)


	//   ....[0]....
.L_226:
        /*00f4*/ 	.word	0x00002270


	//   ....[1]....
        /*00f8*/ 	.word	0x00002320


	//   ....[2]....
        /*00fc*/ 	.word	0x00002330


	//   ....[3]....
        /*0100*/ 	.word	0x00002920


	//   ....[4]....
        /*0104*/ 	.word	0x00002a00


	//   ....[5]....
        /*0108*/ 	.word	0x00002c70


	//   ....[6]....
        /*010c*/ 	.word	0x00003050


	//   ....[7]....
        /*0110*/ 	.word	0x00003110


	//   ....[8]....
        /*0114*/ 	.word	0x00003120


	//   ....[9]....
        /*0118*/ 	.word	0x000031d0


	//   ....[10]....
        /*011c*/ 	.word	0x000032c0


	//   ....[11]....
        /*0120*/ 	.word	0x00003360


	//   ....[12]....
        /*0124*/ 	.word	0x000033b0


	//   ....[13]....
        /*0128*/ 	.word	0x000034a0


	//   ....[14]....
        /*012c*/ 	.word	0x00003540


	//   ....[15]....
        /*0130*/ 	.word	0x00006340


	//   ....[16]....
        /*0134*/ 	.word	0x00006410


	//   ....[17]....
        /*0138*/ 	.word	0x00006420


	//----- nvinfo : EIATTR_VRC_CTA_INIT_COUNT
	.align		4
.L_227:
        /*013c*/ 	.byte	0x02, 0x4a
	.zero		1
	.zero		1


	//----- nvinfo : EIATTR_SYSCALL_OFFSETS
	.align		4
        /*0140*/ 	.byte	0x04, 0x46
        /*0142*/ 	.short	(.L_229 - .L_228)


	//   ....[0]....
.L_228:
        /*0144*/ 	.word	0x000011a0


	//   ....[1]....
        /*0148*/ 	.word	0x000012a0


	//   ....[2]....
        /*014c*/ 	.word	0x00001460


	//   ....[3]....
        /*0150*/ 	.word	0x000016f0


	//   ....[4]....
        /*0154*/ 	.word	0x000017f0


	//   ....[5]....
        /*0158*/ 	.word	0x00001990


	//   ....[6]....
        /*015c*/ 	.word	0x00001e30


	//   ....[7]....
        /*0160*/ 	.word	0x00001f30


	//   ....[8]....
        /*0164*/ 	.word	0x000020b0


	//   ....[9]....
        /*0168*/ 	.word	0x00004200


	//   ....[10]....
        /*016c*/ 	.word	0x00005310


	//   ....[11]....
        /*0170*/ 	.word	0x00005410


	//   ....[12]....
        /*0174*/ 	.word	0x000055d0


	//   ....[13]....
        /*0178*/ 	.word	0x00005840


	//   ....[14]....
        /*017c*/ 	.word	0x00005940


	//   ....[15]....
        /*0180*/ 	.word	0x00005ae0


	//   ....[16]....
        /*0184*/ 	.word	0x00005f60


	//   ....[17]....
        /*0188*/ 	.word	0x00006060


	//   ....[18]....
        /*018c*/ 	.word	0x000061e0


	//   ....[19]....
        /*0190*/ 	.word	0x00006600


	//----- nvinfo : EIATTR_EXIT_INSTR_OFFSETS
	.align		4
.L_229:
        /*0194*/ 	.byte	0x04, 0x1c
        /*0196*/ 	.short	(.L_231 - .L_230)


	//   ....[0]....
.L_230:
        /*0198*/ 	.word	0x000000c0


	//   ....[1]....
        /*019c*/ 	.word	0x00001020


	//   ....[2]....
        /*01a0*/ 	.word	0x000042b0


	//   ....[3]....
        /*01a4*/ 	.word	0x000051c0


	//   ....[4]....
        /*01a8*/ 	.word	0x000066b0


	//----- nvinfo : EIATTR_CRS_STACK_SIZE
	.align		4
.L_231:
        /*01ac*/ 	.byte	0x04, 0x1e
        /*01ae*/ 	.short	(.L_233 - .L_232)
.L_232:
        /*01b0*/ 	.word	0x00000000


	//----- nvinfo : EIATTR_CBANK_PARAM_SIZE
	.align		4
.L_233:
        /*01b4*/ 	.byte	0x03, 0x19
        /*01b6*/ 	.short	0x0064


	//----- nvinfo : EIATTR_PARAM_CBANK
	.align		4
        /*01b8*/ 	.byte	0x04, 0x0a
        /*01ba*/ 	.short	(.L_235 - .L_234)
	.align		4
.L_234:
        /*01bc*/ 	.word	index@(.nv.constant0._Z38run_single_step_vectorvertex_embeddingILm5EEvPviP3CSRS0_PiS0_S3_PV13BUFFER_STATUSS0_S3_S6_PVii)
        /*01c0*/ 	.short	0x0380
        /*01c2*/ 	.short	0x0064


	//----- nvinfo : EIATTR_SW_WAR
	.align		4
.L_235:
        /*01c4*/ 	.byte	0x04, 0x36
        /*01c6*/ 	.short	(.L_237 - .L_236)
.L_236:
        /*01c8*/ 	.word	0x00000008
.L_237:


//--------------------- .nv.info._Z38run_single_step_vectorvertex_embeddingILm4EEvPviP3CSRS0_PiS0_S3_PV13BUFFER_STATUSS0_S3_S6_PVii --------------------------
	.section	.nv.info._Z38run_single_step_vectorvertex_embeddingILm4EEvPviP3CSRS0_PiS0_S3_PV13BUFFER_STATUSS0_S3_S6_PVii,"",@"SHT_CUDA_INFO"
	.sectionflags	@""
	.align	4


	//----- nvinfo : EIATTR_CUDA_API_VERSION
	.align		4
        /*0000*/ 	.byte	0x04, 0x37
        /*0002*/ 	.short	(.L_239 - .L_238)
.L_238:
        /*0004*/ 	.word	0x00000082


	//----- nvinfo : EIATTR_KPARAM_INFO
	.align		4
.L_239:
        /*0008*/ 	.byte	0x04, 0x17
        /*000a*/ 	.short	(.L_241 - .L_240)
.L_240:
        /*000c*/ 	.word	0x00000000
        /*0010*/ 	.short	0x000c
        /*0012*/ 	.short	0x0060
        /*0014*/ 	.byte	0x00, 0xf0, 0x11, 0x00


	//----- nvinfo : EIATTR_KPARAM_INFO
	.align		4
.L_241:
        /*0018*/ 	.byte	0x04, 0x17
        /*001a*/ 	.short	(.L_243 - .L_242)
.L_242:
        /*001c*/ 	.word	0x00000000
        /*0020*/ 	.short	0x000b
        /*0022*/ 	.short	0x0058
        /*0024*/ 	.byte	0x00, 0xf5, 0x21, 0x00


	//----- nvinfo : EIATTR_KPARAM_INFO
	.align		4
.L_243:
        /*0028*/ 	.byte	0x04, 0x17
        /*002a*/ 	.short	(.L_245 - .L_244)
.L_244:
        /*002c*/ 	.word	0x00000000
        /*0030*/ 	.short	0x000a
        /*0032*/ 	.short	0x0050
        /*0034*/ 	.byte	0x00, 0xf5, 0x21, 0x00


	//----- nvinfo : EIATTR_KPARAM_INFO
	.align		4
.L_245:
        /*0038*/ 	.byte	0x04, 0x17
        /*003a*/ 	.short	(.L_247 - .L_246)
.L_246:
        /*003c*/ 	.word	0x00000000
        /*0040*/ 	.short	0x0009
        /*0042*/ 	.short	0x0048
        /*0044*/ 	.byte	0x00, 0xf5, 0x21, 0x00


	//----- nvinfo : EIATTR_KPARAM_INFO
	.align		4
.L_247:
        /*0048*/ 	.byte	0x04, 0x17
        /*004a*/ 	.short	(.L_249 - .L_248)
.L_248:
        /*004c*/ 	.word	0x00000000
        /*0050*/ 	.short	0x0008
        /*0052*/ 	.short	0x0040
        /*0054*/ 	.byte	0x00, 0xf5, 0x21, 0x00


	//----- nvinfo : EIATTR_KPARAM_INFO
	.align		4
.L_249:
        /*0058*/ 	.byte	0x04, 0x17
        /*005a*/ 	.short	(.L_251 - .L_250)
.L_250:
        /*005c*/ 	.word	0x00000000
        /*0060*/ 	.short	0x0007
        /*0062*/ 	.short	0x0038
        /*0064*/ 	.byte	0x00, 0xf5, 0x21, 0x00


	//----- nvinfo : EIATTR_KPARAM_INFO
	.align		4
.L_251:
        /*0068*/ 	.byte	0x04, 0x17
        /*006a*/ 	.short	(.L_253 - .L_252)
.L_252:
        /*006c*/ 	.word	0x00000000
        /*0070*/ 	.short	0x0006
        /*0072*/ 	.short	0x0030
        /*0074*/ 	.byte	0x00, 0xf5, 0x21, 0x00


	//----- nvinfo : EIATTR_KPARAM_INFO
	.align		4
.L_253:
        /*0078*/ 	.byte	0x04, 0x17
        /*007a*/ 	.short	(.L_255 - .L_254)
.L_254:
        /*007c*/ 	.word	0x00000000
        /*0080*/ 	.short	0x0005
        /*0082*/ 	.short	0x0028
        /*0084*/ 	.byte	0x00, 0xf5, 0x21, 0x00


	//----- nvinfo : EIATTR_KPARAM_INFO
	.align		4
.L_255:
        /*0088*/ 	.byte	0x04, 0x17
        /*008a*/ 	.short	(.L_257 - .L_256)
.L_256:
        /*008c*/ 	.word	0x00000000
        /*0090*/ 	.short	0x0004
        /*0092*/ 	.short	0x0020
        /*0094*/ 	.byte	0x00, 0xf5, 0x21, 0x00


	//----- nvinfo : EIATTR_KPARAM_INFO
	.align		4
.L_257:
        /*0098*/ 	.byte	0x04, 0x17
        /*009a*/ 	.short	(.L_259 - .L_258)
.L_258:
        /*009c*/ 	.word	0x00000000
        /*00a0*/ 	.short	0x0003
        /*00a2*/ 	.short	0x0018
        /*00a4*/ 	.byte	0x00, 0xf5, 0x21, 0x00


	//----- nvinfo : EIATTR_KPARAM_INFO
	.align		4
.L_259:
        /*00a8*/ 	.byte	0x04, 0x17
        /*00aa*/ 	.short	(.L_261 - .L_260)
.L_260:
        /*00ac*/ 	.word	0x00000000
        /*00b0*/ 	.short	0x0002
        /*00b2*/ 	.short	0x0010
        /*00b4*/ 	.byte	0x00, 0xf5, 0x21, 0x00


	//----- nvinfo : EIATTR_KPARAM_INFO
	.align		4
.L_261:
        /*00b8*/ 	.byte	0x04, 0x17
        /*00ba*/ 	.short	(.L_263 - .L_262)
.L_262:
        /*00bc*/ 	.word	0x00000000
        /*00c0*/ 	.short	0x0001
        /*00c2*/ 	.short	0x0008
        /*00c4*/ 	.byte	0x00, 0xf0, 0x11, 0x00


	//----- nvinfo : EIATTR_KPARAM_INFO
	.align		4
.L_263:
        /*00c8*/ 	.byte	0x04, 0x17
        /*00ca*/ 	.short	(.L_265 - .L_264)
.L_264:
        /*00cc*/ 	.word	0x00000000
        /*00d0*/ 	.short	0x0000
        /*00d2*/ 	.short	0x0000
        /*00d4*/ 	.byte	0x00, 0xf5, 0x21, 0x00


	//----- nvinfo : EIATTR_SPARSE_MMA_MASK
	.align		4
.L_265:
        /*00d8*/ 	.byte	0x03, 0x50
        /*00da*/ 	.short	0x0000


	//----- nvinfo : EIATTR_MAXREG_COUNT
	.align		4
        /*00dc*/ 	.byte	0x03, 0x1b
        /*00de*/ 	.short	0x00ff


	//----- nvinfo : EIATTR_EXTERNS
	.align		4
        /*00e0*/ 	.byte	0x04, 0x0f
        /*00e2*/ 	.short	(.L_267 - .L_266)


	//   ....[0]....
	.align		4
.L_266:
        /*00e4*/ 	.word	index@(vprintf)


	//   ....[1]....
	.align		4
        /*00e8*/ 	.word	index@(__assertfail)


	//----- nvinfo : EIATTR_MERCURY_ISA_VERSION
	.align		4
.L_267:
        /*00ec*/ 	.byte	0x03, 0x5f
        /*00ee*/ 	.short	0x0101


	//----- nvinfo : EIATTR_INT_WARP_WIDE_INSTR_OFFSETS
	.align		4
        /*00f0*/ 	.byte	0x04, 0x31
        /*00f2*/ 	.short	(.L_269 - .L_268)


	//   ....[0]....
.L_268:
        /*00f4*/ 	.word	0x00002270


	//   ....[1]....
        /*00f8*/ 	.word	0x00002320


	//   ....[2]....
        /*00fc*/ 	.word	0x00002330


	//   ....[3]....
        /*0100*/ 	.word	0x00002860


	//   ....[4]....
        /*0104*/ 	.word	0x00002940


	//   ....[5]....
        /*0108*/ 	.word	0x00002b40


	//   ....[6]....
        /*010c*/ 	.word	0x00002ed0


	//   ....[7]....
        /*0110*/ 	.word	0x00002f90


	//   ....[8]....
        /*0114*/ 	.word	0x00002fa0


	//   ....[9]....
        /*0118*/ 	.word	0x00003050


	//   ....[10]....
        /*011c*/ 	.word	0x00003140


	//   ....[11]....
        /*0120*/ 	.word	0x000031e0


	//   ....[12]....
        /*0124*/ 	.word	0x00003230


	//   ....[13]....
        /*0128*/ 	.word	0x00003320


	//   ....[14]....
        /*012c*/ 	.word	0x000033c0


	//   ....[15]....
        /*0130*/ 	.word	0x00006040


	//   ....[16]....
        /*0134*/ 	.word	0x00006110


	//   ....[17]....
        /*0138*/ 	.word	0x00006120


	//----- nvinfo : EIATTR_VRC_CTA_INIT_COUNT
	.align		4
.L_269:
        /*013c*/ 	.byte	0x02, 0x4a
	.zero		1
	.zero		1


	//----- nvinfo : EIATTR_SYSCALL_OFFSETS
	.align		4
        /*0140*/ 	.byte	0x04, 0x46
        /*0142*/ 	.short	(.L_271 - .L_270)


	//   ....[0]....
.L_270:
        /*0144*/ 	.word	0x000011a0


	//   ....[1]....
        /*0148*/ 	.word	0x000012a0


	//   ....[2]....
        /*014c*/ 	.word	0x00001460


	//   ....[3]....
        /*0150*/ 	.word	0x000016f0


	//   ....[4]....
        /*0154*/ 	.word	0x000017f0


	//   ....[5]....
        /*0158*/ 	.word	0x00001990


	//   ....[6]....
        /*015c*/ 	.word	0x00001e30


	//   ....[7]....
        /*0160*/ 	.word	0x00001f30


	//   ....[8]....
        /*0164*/ 	.word	0x000020b0


	//   ....[9]....
        /*0168*/ 	.word	0x00003f00


	//   ....[10]....
        /*016c*/ 	.word	0x00005010


	//   ....[11]....
        /*0170*/ 	.word	0x00005110


	//   ....[12]....
        /*0174*/ 	.word	0x000052d0


	//   ....[13]....
        /*0178*/ 	.word	0x00005540


	//   ....[14]....
        /*017c*/ 	.word	0x00005640


	//   ....[15]....
        /*0180*/ 	.word	0x000057e0


	//   ....[16]....
        /*0184*/ 	.word	0x00005c60


	//   ....[17]....
        /*0188*/ 	.word	0x00005d60


	//   ....[18]....
        /*018c*/ 	.word	0x00005ee0


	//   ....[19]....
        /*0190*/ 	.word	0x00006300


	//----- nvinfo : EIATTR_EXIT_INSTR_OFFSETS
	.align		4
.L_271:
        /*0194*/ 	.byte	0x04, 0x1c
        /*0196*/ 	.short	(.L_273 - .L_272)


	//   ....[0]....
.L_272:
        /*0198*/ 	.word	0x000000c0


	//   ....[1]....
        /*019c*/ 	.word	0x00001020


	//   ....[2]....
        /*01a0*/ 	.word	0x00003fb0


	//   ....[3]....
        /*01a4*/ 	.word	0x00004ec0


	//   ....[4]....
        /*01a8*/ 	.word	0x000063b0


	//----- nvinfo : EIATTR_CRS_STACK_SIZE
	.align		4
.L_273:
        /*01ac*/ 	.byte	0x04, 0x1e
        /*01ae*/ 	.short	(.L_275 - .L_274)
.L_274:
        /*01b0*/ 	.word	0x00000000


	//----- nvinfo : EIATTR_CBANK_PARAM_SIZE
	.align		4
.L_275:
        /*01b4*/ 	.byte	0x03, 0x19
        /*01b6*/ 	.short	0x0064


	//----- nvinfo : EIATTR_PARAM_CBANK
	.align		4
        /*01b8*/ 	.byte	0x04, 0x0a
        /*01ba*/ 	.short	(.L_277 - .L_276)
	.align		4
.L_276:
        /*01bc*/ 	.word	index@(.nv.constant0._Z38run_single_step_vectorvertex_embeddingILm4EEvPviP3CSRS0_PiS0_S3_PV13BUFFER_STATUSS0_S3_S6_PVii)
        /*01c0*/ 	.short	0x0380
        /*01c2*/ 	.short	0x0064


	//----- nvinfo : EIATTR_SW_WAR
	.align		4
.L_277:
        /*01c4*/ 	.byte	0x04, 0x36
        /*01c6*/ 	.short	(.L_279 - .L_278)
.L_278:
        /*01c8*/ 	.word	0x00000008
.L_279:


//--------------------- .nv.info._Z38run_single_step_vectorvertex_embeddingILm3EEvPviP3CSRS0_PiS0_S3_PV13BUFFER_STATUSS0_S3_S6_PVii --------------------------
	.section	.nv.info._Z38run_single_step_vectorvertex_embeddingILm3EEvPviP3CSRS0_PiS0_S3_PV13BUFFER_STATUSS0_S3_S6_PVii,"",@"SHT_CUDA_INFO"
	.sectionflags	@""
	.align	4


	//----- nvinfo : EIATTR_CUDA_API_VERSION
	.align		4
        /*0000*/ 	.byte	0x04, 0x37
        /*0002*/ 	.short	(.L_281 - .L_280)
.L_280:
        /*0004*/ 	.word	0x00000082


	//----- nvinfo : EIATTR_KPARAM_INFO
	.align		4
.L_281:
        /*0008*/ 	.byte	0x04, 0x17
        /*000a*/ 	.short	(.L_283 - .L_282)
.L_282:
        /*000c*/ 	.word	0x00000000
        /*0010*/ 	.short	0x000c
        /*0012*/ 	.short	0x0060
        /*0014*/ 	.byte	0x00, 0xf0, 0x11, 0x00


	//----- nvinfo : EIATTR_KPARAM_INFO
	.align		4
.L_283:
        /*0018*/ 	.byte	0x04, 0x17
        /*001a*/ 	.short	(.L_285 - .L_284)
.L_284:
        /*001c*/ 	.word	0x00000000
        /*0020*/ 	.short	0x000b
        /*0022*/ 	.short	0x0058
        /*0024*/ 	.byte	0x00, 0xf5, 0x21, 0x00


	//----- nvinfo : EIATTR_KPARAM_INFO
	.align		4
.L_285:
        /*0028*/ 	.byte	0x04, 0x17
        /*002a*/ 	.short	(.L_287 - .L_286)
.L_286:
        /*002c*/ 	.word	0x00000000
        /*0030*/ 	.short	0x000a
        /*0032*/ 	.short	0x0050
        /*0034*/ 	.byte	0x00, 0xf5, 0x21, 0x00


	//----- nvinfo : EIATTR_KPARAM_INFO
	.align		4
.L_287:
        /*0038*/ 	.byte	0x04, 0x17
        /*003a*/ 	.short	(.L_289 - .L_288)
.L_288:
        /*003c*/ 	.word	0x00000000
        /*0040*/ 	.short	0x0009
        /*0042*/ 	.short	0x0048
        /*0044*/ 	.byte	0x00, 0xf5, 0x21, 0x00


	//----- nvinfo : EIATTR_KPARAM_INFO
	.align		4
.L_289:
        /*0048*/ 	.byte	0x04, 0x17
        /*004a*/ 	.short	(.L_291 - .L_290)
.L_290:
        /*004c*/ 	.word	0x00000000
        /*0050*/ 	.short	0x0008
        /*0052*/ 	.short	0x0040
        /*0054*/ 	.byte	0x00, 0xf5, 0x21, 0x00


	//----- nvinfo : EIATTR_KPARAM_INFO
	.align		4
.L_291:
        /*0058*/ 	.byte	0x04, 0x17
        /*005a*/ 	.short	(.L_293 - .L_292)
.L_292:
        /*005c*/ 	.word	0x00000000
        /*0060*/ 	.short	0x0007
        /*0062*/ 	.short	0x0038
        /*0064*/ 	.byte	0x00, 0xf5, 0x21, 0x00


	//----- nvinfo : EIATTR_KPARAM_INFO
	.align		4
.L_293:
        /*0068*/ 	.byte	0x04, 0x17
        /*006a*/ 	.short	(.L_295 - .L_294)
.L_294:
        /*006c*/ 	.word	0x00000000
        /*0070*/ 	.short	0x0006
        /*0072*/ 	.short	0x0030
        /*0074*/ 	.byte	0x00, 0xf5, 0x21, 0x00


	//----- nvinfo : EIATTR_KPARAM_INFO
	.align		4
.L_295:
        /*0078*/ 	.byte	0x04, 0x17
        /*007a*/ 	.short	(.L_297 - .L_296)
.L_296:
        /*007c*/ 	.word	0x00000000
        /*0080*/ 	.short	0x0005
        /*0082*/ 	.short	0x0028
        /*0084*/ 	.byte	0x00, 0xf5, 0x21, 0x00


	//----- nvinfo : EIATTR_KPARAM_INFO
	.align		4
.L_297:
        /*0088*/ 	.byte	0x04, 0x17
        /*008a*/ 	.short	(.L_299 - .L_298)
.L_298:
        /*008c*/ 	.word	0x00000000
        /*0090*/ 	.short	0x0004
        /*0092*/ 	.short	0x0020
        /*0094*/ 	.byte	0x00, 0xf5, 0x21, 0x00


	//----- nvinfo : EIATTR_KPARAM_INFO
	.align		4
.L_299:
        /*0098*/ 	.byte	0x04, 0x17
        /*009a*/ 	.short	(.L_301 - .L_300)
.L_300:
        /*009c*/ 	.word	0x00000000
        /*00a0*/ 	.short	0x0003
        /*00a2*/ 	.short	0x0018
        /*00a4*/ 	.byte	0x00, 0xf5, 0x21, 0x00


	//----- nvinfo : EIATTR_KPARAM_INFO
	.align		4
.L_301:
        /*00a8*/ 	.byte	0x04, 0x17
        /*00aa*/ 	.short	(.L_303 - .L_302)
.L_302:
        /*00ac*/ 	.word	0x00000000
        /*00b0*/ 	.short	0x0002
        /*00b2*/ 	.short	0x0010
        /*00b4*/ 	.byte	0x00, 0xf5, 0x21, 0x00


	//----- nvinfo : EIATTR_KPARAM_INFO
	.align		4
.L_303:
        /*00b8*/ 	.byte	0x04, 0x17
        /*00ba*/ 	.short	(.L_305 - .L_304)
.L_304:
        /*00bc*/ 	.word	0x00000000
        /*00c0*/ 	.short	0x0001
        /*00c2*/ 	.short	0x0008
        /*00c4*/ 	.byte	0x00, 0xf0, 0x11, 0x00


	//----- nvinfo : EIATTR_KPARAM_INFO
	.align		4
.L_305:
        /*00c8*/ 	.byte	0x04, 0x17
        /*00ca*/ 	.short	(.L_307 - .L_306)
.L_306:
        /*00cc*/ 	.word	0x00000000
        /*00d0*/ 	.short	0x0000
        /*00d2*/ 	.short	0x0000
        /*00d4*/ 	.byte	0x00, 0xf5, 0x21, 0x00


	//----- nvinfo : EIATTR_SPARSE_MMA_MASK
	.align		4
.L_307:
        /*00d8*/ 	.byte	0x03, 0x50
        /*00da*/ 	.short	0x0000


	//----- nvinfo : EIATTR_MAXREG_COUNT
	.align		4
        /*00dc*/ 	.byte	0x03, 0x1b
        /*00de*/ 	.short	0x00ff


	//----- nvinfo : EIATTR_EXTERNS
	.align		4
        /*00e0*/ 	.byte	0x04, 0x0f
        /*00e2*/ 	.short	(.L_309 - .L_308)


	//   ....[0]....
	.align		4
.L_308:
        /*00e4*/ 	.word	index@(vprintf)


	//   ....[1]....
	.align		4
        /*00e8*/ 	.word	index@(__assertfail)


	//----- nvinfo : EIATTR_MERCURY_ISA_VERSION
	.align		4
.L_309:
        /*00ec*/ 	.byte	0x03, 0x5f
        /*00ee*/ 	.short	0x0101


	//----- nvinfo : EIATTR_INT_WARP_WIDE_INSTR_OFFSETS
	.align		4
        /*00f0*/ 	.byte	0x04, 0x31
        /*00f2*/ 	.short	(.L_311 - .L_310)


	//   ....[0]....
.L_310:
        /*00f4*/ 	.word	0x00002270


	//   ....[1]....
        /*00f8*/ 	.word	0x00002320


	//   ....[2]....
        /*00fc*/ 	.word	0x00002330


	//   ....[3]....
        /*0100*/ 	.word	0x000027a0


	//   ....[4]....
        /*0104*/ 	.word	0x00002880


	//   ....[5]....
        /*0108*/ 	.word	0x00002a80


	//   ....[6]....
        /*010c*/ 	.word	0x00002d50


	//   ....[7]....
        /*0110*/ 	.word	0x00002e10


	//   ....[8]....
        /*0114*/ 	.word	0x00002e20


	//   ....[9]....
        /*0118*/ 	.word	0x00002ed0


	//   ....[10]....
        /*011c*/ 	.word	0x00002fc0


	//   ....[11]....
        /*0120*/ 	.word	0x00003060


	//   ....[12]....
        /*0124*/ 	.word	0x000030b0


	//   ....[13]....
        /*0128*/ 	.word	0x000031a0


	//   ....[14]....
        /*012c*/ 	.word	0x00003240


	//   ....[15]....
        /*0130*/ 	.word	0x00005d40


	//   ....[16]....
        /*0134*/ 	.word	0x00005e10


	//   ....[17]....
        /*0138*/ 	.word	0x00005e20


	//----- nvinfo : EIATTR_VRC_CTA_INIT_COUNT
	.align		4
.L_311:
        /*013c*/ 	.byte	0x02, 0x4a
	.zero		1
	.zero		1


	//----- nvinfo : EIATTR_SYSCALL_OFFSETS
	.align		4
        /*0140*/ 	.byte	0x04, 0x46
        /*0142*/ 	.short	(.L_313 - .L_312)


	//   ....[0]....
.L_312:
        /*0144*/ 	.word	0x000011a0


	//   ....[1]....
        /*0148*/ 	.word	0x000012a0


	//   ....[2]....
        /*014c*/ 	.word	0x00001460


	//   ....[3]....
        /*0150*/ 	.word	0x000016f0


	//   ....[4]....
        /*0154*/ 	.word	0x000017f0


	//   ....[5]....
        /*0158*/ 	.word	0x00001990


	//   ....[6]....
        /*015c*/ 	.word	0x00001e30


	//   ....[7]....
        /*0160*/ 	.word	0x00001f30


	//   ....[8]....
        /*0164*/ 	.word	0x000020b0


	//   ....[9]....
        /*0168*/ 	.word	0x00003c00


	//   ....[10]....
        /*016c*/ 	.word	0x00004d10


	//   ....[11]....
        /*0170*/ 	.word	0x00004e10


	//   ....[12]....
        /*0174*/ 	.word	0x00004fd0


	//   ....[13]....
        /*0178*/ 	.word	0x00005240


	//   ....[14]....
        /*017c*/ 	.word	0x00005340


	//   ....[15]....
        /*0180*/ 	.word	0x000054e0


	//   ....[16]....
        /*0184*/ 	.word	0x00005960


	//   ....[17]....
        /*0188*/ 	.word	0x00005a60


	//   ....[18]....
        /*018c*/ 	.word	0x00005be0


	//   ....[19]....
        /*0190*/ 	.word	0x00006000


	//----- nvinfo : EIATTR_EXIT_INSTR_OFFSETS
	.align		4
.L_313:
        /*0194*/ 	.byte	0x04, 0x1c
        /*0196*/ 	.short	(.L_315 - .L_314)


	//   ....[0]....
.L_314:
        /*0198*/ 	.word	0x000000c0


	//   ....[1]....
        /*019c*/ 	.word	0x00001020


	//   ....[2]....
        /*01a0*/ 	.word	0x00003cb0


	//   ....[3]....
        /*01a4*/ 	.word	0x00004bc0


	//   ....[4]....
        /*01a8*/ 	.word	0x000060b0


	//----- nvinfo : EIATTR_CRS_STACK_SIZE
	.align		4
.L_315:
        /*01ac*/ 	.byte	0x04, 0x1e
        /*01ae*/ 	.short	(.L_317 - .L_316)
.L_316:
        /*01b0*/ 	.word	0x00000000


	//----- nvinfo : EIATTR_CBANK_PARAM_SIZE
	.align		4
.L_317:
        /*01b4*/ 	.byte	0x03, 0x19
        /*01b6*/ 	.short	0x0064


	//----- nvinfo : EIATTR_PARAM_CBANK
	.align		4
        /*01b8*/ 	.byte	0x04, 0x0a
        /*01ba*/ 	.short	(.L_319 - .L_318)
	.align		4
.L_318:
        /*01bc*/ 	.word	index@(.nv.constant0._Z38run_single_step_vectorvertex_embeddingILm3EEvPviP3CSRS0_PiS0_S3_PV13BUFFER_STATUSS0_S3_S6_PVii)
        /*01c0*/ 	.short	0x0380
        /*01c2*/ 	.short	0x0064


	//----- nvinfo : EIATTR_SW_WAR
	.align		4
.L_319:
        /*01c4*/ 	.byte	0x04, 0x36
        /*01c6*/ 	.short	(.L_321 - .L_320)
.L_320:
        /*01c8*/ 	.word	0x00000008
.L_321:


//--------------------- .nv.info._Z38run_single_step_vectorvertex_embeddingILm2EEvPviP3CSRS0_PiS0_S3_PV13BUFFER_STATUSS0_S3_S6_PVii --------------------------
	.section	.nv.info._Z38run_single_step_vectorvertex_embeddingILm2EEvPviP3CSRS0_PiS0_S3_PV13BUFFER_STATUSS0_S3_S6_PVii,"",@"SHT_CUDA_INFO"
	.sectionflags	@""
	.align	4


	//----- nvinfo : EIATTR_CUDA_API_VERSION
	.align		4
        /*0000*/ 	.byte	0x04, 0x37
        /*0002*/ 	.short	(.L_323 - .L_322)
.L_322:
        /*0004*/ 	.word	0x00000082


	//----- nvinfo : EIATTR_KPARAM_INFO
	.align		4
.L_323:
        /*0008*/ 	.byte	0x04, 0x17
        /*000a*/ 	.short	(.L_325 - .L_324)
.L_324:
        /*000c*/ 	.word	0x00000000
        /*0010*/ 	.short	0x000c
        /*0012*/ 	.short	0x0060
        /*0014*/ 	.byte	0x00, 0xf0, 0x11, 0x00


	//----- nvinfo : EIATTR_KPARAM_INFO
	.align		4
.L_325:
        /*0018*/ 	.byte	0x04, 0x17
        /*001a*/ 	.short	(.L_327 - .L_326)
.L_326:
        /*001c*/ 	.word	0x00000000
        /*0020*/ 	.short	0x000b
        /*0022*/ 	.short	0x0058
        /*0024*/ 	.byte	0x00, 0xf5, 0x21, 0x00


	//----- nvinfo : EIATTR_KPARAM_INFO
	.align		4
.L_327:
        /*0028*/ 	.byte	0x04, 0x17
        /*002a*/ 	.short	(.L_329 - .L_328)
.L_328:
        /*002c*/ 	.word	0x00000000
        /*0030*/ 	.short	0x000a
        /*0032*/ 	.short	0x0050
        /*0034*/ 	.byte	0x00, 0xf5, 0x21, 0x00


	//----- nvinfo : EIATTR_KPARAM_INFO
	.align		4
.L_329:
        /*0038*/ 	.byte	0x04, 0x17
        /*003a*/ 	.short	(.L_331 - .L_330)
.L_330:
        /*003c*/ 	.word	0x00000000
        /*0040*/ 	.short	0x0009
        /*0042*/ 	.short	0x0048
        /*0044*/ 	.byte	0x00, 0xf5, 0x21, 0x00


	//----- nvinfo : EIATTR_KPARAM_INFO
	.align		4
.L_331:
        /*0048*/ 	.byte	0x04, 0x17
        /*004a*/ 	.short	(.L_333 - .L_332)
.L_332:
        /*004c*/ 	.word	0x00000000
        /*0050*/ 	.short	0x0008
        /*0052*/ 	.short	0x0040
        /*0054*/ 	.byte	0x00, 0xf5, 0x21, 0x00


	//----- nvinfo : EIATTR_KPARAM_INFO
	.align		4
.L_333:
        /*0058*/ 	.byte	0x04, 0x17
        /*005a*/ 	.short	(.L_335 - .L_334)
.L_334:
        /*005c*/ 	.word	0x00000000
        /*0060*/ 	.short	0x0007
        /*0062*/ 	.short	0x0038
        /*0064*/ 	.byte	0x00, 0xf5, 0x21, 0x00


	//----- nvinfo : EIATTR_KPARAM_INFO
	.align		4
.L_335:
        /*0068*/ 	.byte	0x04, 0x17
        /*006a*/ 	.short	(.L_337 - .L_336)
.L_336:
        /*006c*/ 	.word	0x00000000
        /*0070*/ 	.short	0x0006
        /*0072*/ 	.short	0x0030
        /*0074*/ 	.byte	0x00, 0xf5, 0x21, 0x00


	//----- nvinfo : EIATTR_KPARAM_INFO
	.align		4
.L_337:
        /*0078*/ 	.byte	0x04, 0x17
        /*007a*/ 	.short	(.L_339 - .L_338)
.L_338:
        /*007c*/ 	.word	0x00000000
        /*0080*/ 	.short	0x0005
        /*0082*/ 	.short	0x0028
        /*0084*/ 	.byte	0x00, 0xf5, 0x21, 0x00


	//----- nvinfo : EIATTR_KPARAM_INFO
	.align		4
.L_339:
        /*0088*/ 	.byte	0x04, 0x17
        /*008a*/ 	.short	(.L_341 - .L_340)
.L_340:
        /*008c*/ 	.word	0x00000000
        /*0090*/ 	.short	0x0004
        /*0092*/ 	.short	0x0020
        /*0094*/ 	.byte	0x00, 0xf5, 0x21, 0x00


	//----- nvinfo : EIATTR_KPARAM_INFO
	.align		4
.L_341:
        /*0098*/ 	.byte	0x04, 0x17
        /*009a*/ 	.short	(.L_343 - .L_342)
.L_342:
        /*009c*/ 	.word	0x00000000
        /*00a0*/ 	.short	0x0003
        /*00a2*/ 	.short	0x0018
        /*00a4*/ 	.byte	0x00, 0xf5, 0x21, 0x00


	//----- nvinfo : EIATTR_KPARAM_INFO
	.align		4
.L_343:
        /*00a8*/ 	.byte	0x04, 0x17
        /*00aa*/ 	.short	(.L_345 - .L_344)
.L_344:
        /*00ac*/ 	.word	0x00000000
        /*00b0*/ 	.short	0x0002
        /*00b2*/ 	.short	0x0010
        /*00b4*/ 	.byte	0x00, 0xf5, 0x21, 0x00


	//----- nvinfo : EIATTR_KPARAM_INFO
	.align		4
.L_345:
        /*00b8*/ 	.byte	0x04, 0x17
        /*00ba*/ 	.short	(.L_347 - .L_346)
.L_346:
        /*00bc*/ 	.word	0x00000000
        /*00c0*/ 	.short	0x0001
        /*00c2*/ 	.short	0x0008
        /*00c4*/ 	.byte	0x00, 0xf0, 0x11, 0x00


	//----- nvinfo : EIATTR_KPARAM_INFO
	.align		4
.L_347:
        /*00c8*/ 	.byte	0x04, 0x17
        /*00ca*/ 	.short	(.L_349 - .L_348)
.L_348:
        /*00cc*/ 	.word	0x00000000
        /*00d0*/ 	.short	0x0000
        /*00d2*/ 	.short	0x0000
        /*00d4*/ 	.byte	0x00, 0xf5, 0x21, 0x00


	//----- nvinfo : EIATTR_SPARSE_MMA_MASK
	.align		4
.L_349:
        /*00d8*/ 	.byte	0x03, 0x50
        /*00da*/ 	.short	0x0000


	//----- nvinfo : EIATTR_MAXREG_COUNT
	.align		4
        /*00dc*/ 	.byte	0x03, 0x1b
        /*00de*/ 	.short	0x00ff


	//----- nvinfo : EIATTR_EXTERNS
	.align		4
        /*00e0*/ 	.byte	0x04, 0x0f
        /*00e2*/ 	.short	(.L_351 - .L_350)


	//   ....[0]....
	.align		4
.L_350:
        /*00e4*/ 	.word	index@(vprintf)


	//   ....[1]....
	.align		4
        /*00e8*/ 	.word	index@(__assertfail)


	//----- nvinfo : EIATTR_MERCURY_ISA_VERSION
	.align		4
.L_351:
        /*00ec*/ 	.byte	0x03, 0x5f
        /*00ee*/ 	.short	0x0101


	//----- nvinfo : EIATTR_INT_WARP_WIDE_INSTR_OFFSETS
	.align		4
        /*00f0*/ 	.byte	0x04, 0x31
        /*00f2*/ 	.short	(.L_353 - .L_352)


	//   ....[0]....
.L_352:
        /*00f4*/ 	.word	0x00002260


	//   ....[1]....
        /*00f8*/ 	.word	0x00002310


	//   ....[2]....
        /*00fc*/ 	.word	0x00002320


	//   ....[3]....
        /*0100*/ 	.word	0x000028b0


	//   ....[4]....
        /*0104*/ 	.word	0x00002990


	//   ....[5]....
        /*0108*/ 	.word	0x00002ad0


	//   ....[6]....
        /*010c*/ 	.word	0x00002f80


	//   ....[7]....
        /*0110*/ 	.word	0x00003040


	//   ....[8]....
        /*0114*/ 	.word	0x00003050


	//   ....[9]....
        /*0118*/ 	.word	0x00003100


	//   ....[10]....
        /*011c*/ 	.word	0x000031f0


	//   ....[11]....
        /*0120*/ 	.word	0x00003290


	//   ....[12]....
        /*0124*/ 	.word	0x000032e0


	//   ....[13]....
        /*0128*/ 	.word	0x000033d0


	//   ....[14]....
        /*012c*/ 	.word	0x00003470


	//   ....[15]....
        /*0130*/ 	.word	0x00006190


	//   ....[16]....
        /*0134*/ 	.word	0x00006260


	//   ....[17]....
        /*0138*/ 	.word	0x00006270


	//----- nvinfo : EIATTR_VRC_CTA_INIT_COUNT
	.align		4
.L_353:
        /*013c*/ 	.byte	0x02, 0x4a
	.zero		1
	.zero		1


	//----- nvinfo : EIATTR_SYSCALL_OFFSETS
	.align		4
        /*0140*/ 	.byte	0x04, 0x46
        /*0142*/ 	.short	(.L_355 - .L_354)


	//   ....[0]....
.L_354:
        /*0144*/ 	.word	0x000011a0


	//   ....[1]....
        /*0148*/ 	.word	0x000012a0


	//   ....[2]....
        /*014c*/ 	.word	0x00001460


	//   ....[3]....
        /*0150*/ 	.word	0x000016d0


	//   ....[4]....
        /*0154*/ 	.word	0x000017d0


	//   ....[5]....
        /*0158*/ 	.word	0x00001970


	//   ....[6]....
        /*015c*/ 	.word	0x00001e20


	//   ....[7]....
        /*0160*/ 	.word	0x00001f20


	//   ....[8]....
        /*0164*/ 	.word	0x000020a0


	//   ....[9]....
        /*0168*/ 	.word	0x00004070


	//   ....[10]....
        /*016c*/ 	.word	0x00005160


	//   ....[11]....
        /*0170*/ 	.word	0x00005260


	//   ....[12]....
        /*0174*/ 	.word	0x00005420


	//   ....[13]....
        /*0178*/ 	.word	0x00005690


	//   ....[14]....
        /*017c*/ 	.word	0x00005790


	//   ....[15]....
        /*0180*/ 	.word	0x00005930


	//   ....[16]....
        /*0184*/ 	.word	0x00005db0


	//   ....[17]....
        /*0188*/ 	.word	0x00005eb0


	//   ....[18]....
        /*018c*/ 	.word	0x00006030


	//   ....[19]....
        /*0190*/ 	.word	0x00006450


	//----- nvinfo : EIATTR_EXIT_INSTR_OFFSETS
	.align		4
.L_355:
        /*0194*/ 	.byte	0x04, 0x1c
        /*0196*/ 	.short	(.L_357 - .L_356)


	//   ....[0]....
.L_356:
        /*0198*/ 	.word	0x000000c0


	//   ....[1]....
        /*019c*/ 	.word	0x00001020


	//   ....[2]....
        /*01a0*/ 	.word	0x00004120


	//   ....[3]....
        /*01a4*/ 	.word	0x00005030


	//   ....[4]....
        /*01a8*/ 	.word	0x00006500


	//----- nvinfo : EIATTR_CRS_STACK_SIZE
	.align		4
.L_357:
        /*01ac*/ 	.byte	0x04, 0x1e
        /*01ae*/ 	.short	(.L_359 - .L_358)
.L_358:
        /*01b0*/ 	.word	0x00000000


	//----- nvinfo : EIATTR_CBANK_PARAM_SIZE
	.align		4
.L_359:
        /*01b4*/ 	.byte	0x03, 0x19
        /*01b6*/ 	.short	0x0064


	//----- nvinfo : EIATTR_PARAM_CBANK
	.align		4
        /*01b8*/ 	.byte	0x04, 0x0a
        /*01ba*/ 	.short	(.L_361 - .L_360)
	.align		4
.L_360:
        /*01bc*/ 	.word	index@(.nv.constant0._Z38run_single_step_vectorvertex_embeddingILm2EEvPviP3CSRS0_PiS0_S3_PV13BUFFER_STATUSS0_S3_S6_PVii)
        /*01c0*/ 	.short	0x0380
        /*01c2*/ 	.short	0x0064


	//----- nvinfo : EIATTR_SW_WAR
	.align		4
.L_361:
        /*01c4*/ 	.byte	0x04, 0x36
        /*01c6*/ 	.short	(.L_363 - .L_362)
.L_362:
        /*01c8*/ 	.word	0x00000008
.L_363:


//--------------------- .nv.info._Z38run_single_step_vectorvertex_embeddingILm1EEvPviP3CSRS0_PiS0_S3_PV13BUFFER_STATUSS0_S3_S6_PVii --------------------------
	.section	.nv.info._Z38run_single_step_vectorvertex_embeddingILm1EEvPviP3CSRS0_PiS0_S3_PV13BUFFER_STATUSS0_S3_S6_PVii,"",@"SHT_CUDA_INFO"
	.sectionflags	@""
	.align	4


	//----- nvinfo : EIATTR_CUDA_API_VERSION
	.align		4
        /*0000*/ 	.byte	0x04, 0x37
        /*0002*/ 	.short	(.L_365 - .L_364)
.L_364:
        /*0004*/ 	.word	0x00000082


	//----- nvinfo : EIATTR_KPARAM_INFO
	.align		4
.L_365:
        /*0008*/ 	.byte	0x04, 0x17
        /*000a*/ 	.short	(.L_367 - .L_366)
.L_366:
        /*000c*/ 	.word	0x00000000
        /*0010*/ 	.short	0x000c
        /*0012*/ 	.short	0x0060
        /*0014*/ 	.byte	0x00, 0xf0, 0x11, 0x00


	//----- nvinfo : EIATTR_KPARAM_INFO
	.align		4
.L_367:
        /*0018*/ 	.byte	0x04, 0x17
        /*001a*/ 	.short	(.L_369 - .L_368)
.L_368:
        /*001c*/ 	.word	0x00000000
        /*0020*/ 	.short	0x000b
        /*0022*/ 	.short	0x0058
        /*0024*/ 	.byte	0x00, 0xf5, 0x21, 0x00


	//----- nvinfo : EIATTR_KPARAM_INFO
	.align		4
.L_369:
        /*0028*/ 	.byte	0x04, 0x17
        /*002a*/ 	.short	(.L_371 - .L_370)
.L_370:
        /*002c*/ 	.word	0x00000000
        /*0030*/ 	.short	0x000a
        /*0032*/ 	.short	0x0050
        /*0034*/ 	.byte	0x00, 0xf5, 0x21, 0x00


	//----- nvinfo : EIATTR_KPARAM_INFO
	.align		4
.L_371:
        /*0038*/ 	.byte	0x04, 0x17
        /*003a*/ 	.short	(.L_373 - .L_372)
.L_372:
        /*003c*/ 	.word	0x00000000
        /*0040*/ 	.short	0x0009
        /*0042*/ 	.short	0x0048
        /*0044*/ 	.byte	0x00, 0xf5, 0x21, 0x00


	//----- nvinfo : EIATTR_KPARAM_INFO
	.align		4
.L_373:
        /*0048*/ 	.byte	0x04, 0x17
        /*004a*/ 	.short	(.L_375 - .L_374)
.L_374:
        /*004c*/ 	.word	0x00000000
        /*0050*/ 	.short	0x0008
        /*0052*/ 	.short	0x0040
        /*0054*/ 	.byte	0x00, 0xf5, 0x21, 0x00


	//----- nvinfo : EIATTR_KPARAM_INFO
	.align		4
.L_375:
        /*0058*/ 	.byte	0x04, 0x17
        /*005a*/ 	.short	(.L_377 - .L_376)
.L_376:
        /*005c*/ 	.word	0x00000000
        /*0060*/ 	.short	0x0007
        /*0062*/ 	.short	0x0038
        /*0064*/ 	.byte	0x00, 0xf5, 0x21, 0x00


	//----- nvinfo : EIATTR_KPARAM_INFO
	.align		4
.L_377:
        /*0068*/ 	.byte	0x04, 0x17
        /*006a*/ 	.short	(.L_379 - .L_378)
.L_378:
        /*006c*/ 	.word	0x00000000
        /*0070*/ 	.short	0x0006
        /*0072*/ 	.short	0x0030
        /*0074*/ 	.byte	0x00, 0xf5, 0x21, 0x00


	//----- nvinfo : EIATTR_KPARAM_INFO
	.align		4
.L_379:
        /*0078*/ 	.byte	0x04, 0x17
        /*007a*/ 	.short	(.L_381 - .L_380)
.L_380:
        /*007c*/ 	.word	0x00000000
        /*0080*/ 	.short	0x0005
        /*0082*/ 	.short	0x0028
        /*0084*/ 	.byte	0x00, 0xf5, 0x21, 0x00


	//----- nvinfo : EIATTR_KPARAM_INFO
	.align		4
.L_381:
        /*0088*/ 	.byte	0x04, 0x17
        /*008a*/ 	.short	(.L_383 - .L_382)
.L_382:
        /*008c*/ 	.word	0x00000000
        /*0090*/ 	.short	0x0004
        /*0092*/ 	.short	0x0020
        /*0094*/ 	.byte	0x00, 0xf5, 0x21, 0x00


	//----- nvinfo : EIATTR_KPARAM_INFO
	.align		4
.L_383:
        /*0098*/ 	.byte	0x04, 0x17
        /*009a*/ 	.short	(.L_385 - .L_384)
.L_384:
        /*009c*/ 	.word	0x00000000
        /*00a0*/ 	.short	0x0003
        /*00a2*/ 	.short	0x0018
        /*00a4*/ 	.byte	0x00, 0xf5, 0x21, 0x00


	//----- nvinfo : EIATTR_KPARAM_INFO
	.align		4
.L_385:
        /*00a8*/ 	.byte	0x04, 0x17
        /*00aa*/ 	.short	(.L_387 - .L_386)
.L_386:
        /*00ac*/ 	.word	0x00000000
        /*00b0*/ 	.short	0x0002
        /*00b2*/ 	.short	0x0010
        /*00b4*/ 	.byte	0x00, 0xf5, 0x21, 0x00


	//----- nvinfo : EIATTR_KPARAM_INFO
	.align		4
.L_387:
        /*00b8*/ 	.byte	0x04, 0x17
        /*00ba*/ 	.short	(.L_389 - .L_388)
.L_388:
        /*00bc*/ 	.word	0x00000000
        /*00c0*/ 	.short	0x0001
        /*00c2*/ 	.short	0x0008
        /*00c4*/ 	.byte	0x00, 0xf0, 0x11, 0x00


	//----- nvinfo : EIATTR_KPARAM_INFO
	.align		4
.L_389:
        /*00c8*/ 	.byte	0x04, 0x17
        /*00ca*/ 	.short	(.L_391 - .L_390)
.L_390:
        /*00cc*/ 	.word	0x00000000
        /*00d0*/ 	.short	0x0000
        /*00d2*/ 	.short	0x0000
        /*00d4*/ 	.byte	0x00, 0xf5, 0x21, 0x00


	//----- nvinfo : EIATTR_SPARSE_MMA_MASK
	.align		4
.L_391:
        /*00d8*/ 	.byte	0x03, 0x50
        /*00da*/ 	.short	0x0000


	//----- nvinfo : EIATTR_MAXREG_COUNT
	.align		4
        /*00dc*/ 	.byte	0x03, 0x1b
        /*00de*/ 	.short	0x00ff


	//----- nvinfo : EIATTR_EXTERNS
	.align		4
        /*00e0*/ 	.byte	0x04, 0x0f
        /*00e2*/ 	.short	(.L_393 - .L_392)


	//   ....[0]....
	.align		4
.L_392:
        /*00e4*/ 	.word	index@(vprintf)


	//   ....[1]....
	.align		4
        /*00e8*/ 	.word	index@(__assertfail)


	//----- nvinfo : EIATTR_MERCURY_ISA_VERSION
	.align		4
.L_393:
        /*00ec*/ 	.byte	0x03, 0x5f
        /*00ee*/ 	.short	0x0101


	//----- nvinfo : EIATTR_INT_WARP_WIDE_INSTR_OFFSETS
	.align		4
        /*00f0*/ 	.byte	0x04, 0x31
        /*00f2*/ 	.short	(.L_395 - .L_394)


	//   ....[0]....
.L_394:
        /*00f4*/ 	.word	0x00001c70


	//   ....[1]....
        /*00f8*/ 	.word	0x00001d20


	//   ....[2]....
        /*00fc*/ 	.word	0x00001d30


	//   ....[3]....
        /*0100*/ 	.word	0x00002140


	//   ....[4]....
        /*0104*/ 	.word	0x00002220


	//   ....[5]....
        /*0108*/ 	.word	0x000023a0


	//   ....[6]....
        /*010c*/ 	.word	0x00002670


	//   ....[7]....
        /*0110*/ 	.word	0x00002730


	//   ....[8]....
        /*0114*/ 	.word	0x00002740


	//   ....[9]....
        /*0118*/ 	.word	0x000027f0


	//   ....[10]....
        /*011c*/ 	.word	0x000028e0


	//   ....[11]....
        /*0120*/ 	.word	0x00002980


	//   ....[12]....
        /*0124*/ 	.word	0x000029d0


	//   ....[13]....
        /*0128*/ 	.word	0x00002ac0


	//   ....[14]....
        /*012c*/ 	.word	0x00002b60


	//   ....[15]....
        /*0130*/ 	.word	0x00004f80


	//   ....[16]....
        /*0134*/ 	.word	0x00005050


	//   ....[17]....
        /*0138*/ 	.word	0x00005060


	//----- nvinfo : EIATTR_VRC_CTA_INIT_COUNT
	.align		4
.L_395:
        /*013c*/ 	.byte	0x02, 0x4a
	.zero		1
	.zero		1


	//----- nvinfo : EIATTR_SYSCALL_OFFSETS
	.align		4
        /*0140*/ 	.byte	0x04, 0x46
        /*0142*/ 	.short	(.L_397 - .L_396)


	//   ....[0]....
.L_396:
        /*0144*/ 	.word	0x00001160


	//   ....[1]....
        /*0148*/ 	.word	0x00001260


	//   ....[2]....
        /*014c*/ 	.word	0x00001420


	//   ....[3]....
        /*0150*/ 	.word	0x00001830


	//   ....[4]....
        /*0154*/ 	.word	0x00001930


	//   ....[5]....
        /*0158*/ 	.word	0x00001ab0


	//   ....[6]....
        /*015c*/ 	.word	0x00003440


	//   ....[7]....
        /*0160*/ 	.word	0x00004530


	//   ....[8]....
        /*0164*/ 	.word	0x00004630


	//   ....[9]....
        /*0168*/ 	.word	0x000047f0


	//   ....[10]....
        /*016c*/ 	.word	0x00004ba0


	//   ....[11]....
        /*0170*/ 	.word	0x00004ca0


	//   ....[12]....
        /*0174*/ 	.word	0x00004e20


	//   ....[13]....
        /*0178*/ 	.word	0x00005240


	//----- nvinfo : EIATTR_EXIT_INSTR_OFFSETS
	.align		4
.L_397:
        /*017c*/ 	.byte	0x04, 0x1c
        /*017e*/ 	.short	(.L_399 - .L_398)


	//   ....[0]....
.L_398:
        /*0180*/ 	.word	0x000000c0


	//   ....[1]....
        /*0184*/ 	.word	0x00001020


	//   ....[2]....
        /*0188*/ 	.word	0x000034f0


	//   ....[3]....
        /*018c*/ 	.word	0x00004400


	//   ....[4]....
        /*0190*/ 	.word	0x000052f0


	//----- nvinfo : EIATTR_CRS_STACK_SIZE
	.align		4
.L_399:
        /*0194*/ 	.byte	0x04, 0x1e
        /*0196*/ 	.short	(.L_401 - .L_400)
.L_400:
        /*0198*/ 	.word	0x00000000


	//----- nvinfo : EIATTR_CBANK_PARAM_SIZE
	.align		4
.L_401:
        /*019c*/ 	.byte	0x03, 0x19
        /*019e*/ 	.short	0x0064


	//----- nvinfo : EIATTR_PARAM_CBANK
	.align		4
        /*01a0*/ 	.byte	0x04, 0x0a
        /*01a2*/ 	.short	(.L_403 - .L_402)
	.align		4
.L_402:
        /*01a4*/ 	.word	index@(.nv.constant0._Z38run_single_step_vectorvertex_embeddingILm1EEvPviP3CSRS0_PiS0_S3_PV13BUFFER_STATUSS0_S3_S6_PVii)
        /*01a8*/ 	.short	0x0380
        /*01aa*/ 	.short	0x0064


	//----- nvinfo : EIATTR_SW_WAR
	.align		4
.L_403:
        /*01ac*/ 	.byte	0x04, 0x36
        /*01ae*/ 	.short	(.L_405 - .L_404)
.L_404:
        /*01b0*/ 	.word	0x00000008
.L_405:


//--------------------- .nv.info._Z12print_kernelv --------------------------
	.section	.nv.info._Z12print_kernelv,"",@"SHT_CUDA_INFO"
	.sectionflags	@""
	.align	4


	//----- nvinfo : EIATTR_CUDA_API_VERSION
	.align		4
        /*0000*/ 	.byte	0x04, 0x37
        /*0002*/ 	.short	(.L_407 - .L_406)
.L_406:
        /*0004*/ 	.word	0x00000082


	//----- nvinfo : EIATTR_SPARSE_MMA_MASK
	.align		4
.L_407:
        /*0008*/ 	.byte	0x03, 0x50
        /*000a*/ 	.short	0x0000


	//----- nvinfo : EIATTR_MAXREG_COUNT
	.align		4
        /*000c*/ 	.byte	0x03, 0x1b
        /*000e*/ 	.short	0x00ff


	//----- nvinfo : EIATTR_EXTERNS
	.align		4
        /*0010*/ 	.byte	0x04, 0x0f
        /*0012*/ 	.short	(.L_409 - .L_408)


	//   ....[0]....
	.align		4
.L_408:
        /*0014*/ 	.word	index@(vprintf)


	//----- nvinfo : EIATTR_MERCURY_ISA_VERSION
	.align		4
.L_409:
        /*0018*/ 	.byte	0x03, 0x5f
        /*001a*/ 	.short	0x0101


	//----- nvinfo : EIATTR_VRC_CTA_INIT_COUNT
	.align		4
        /*001c*/ 	.byte	0x02, 0x4a
	.zero		1
	.zero		1


	//----- nvinfo : EIATTR_SYSCALL_OFFSETS
	.align		4
        /*0020*/ 	.byte	0x04, 0x46
        /*0022*/ 	.short	(.L_411 - .L_410)


	//   ....[0]....
.L_410:
        /*0024*/ 	.word	0x000000f0


	//----- nvinfo : EIATTR_EXIT_INSTR_OFFSETS
	.align		4
.L_411:
        /*0028*/ 	.byte	0x04, 0x1c
        /*002a*/ 	.short	(.L_413 - .L_412)


	//   ....[0]....
.L_412:
        /*002c*/ 	.word	0x00000100


	//----- nvinfo : EIATTR_SW_WAR
	.align		4
.L_413:
        /*0030*/ 	.byte	0x04, 0x36
        /*0032*/ 	.short	(.L_415 - .L_414)
.L_414:
        /*0034*/ 	.word	0x00000008
.L_415:


//--------------------- .nv.callgraph             --------------------------
	.section	.nv.callgraph,"",@"SHT_CUDA_CALLGRAPH"
	.align	4
	.sectionentsize	8
	.align		4
        /*0000*/ 	.word	0x00000000
	.align		4
        /*0004*/ 	.word	0xffffffff
	.align		4
        /*0008*/ 	.word	index@(_Z38run_single_step_vectorvertex_embeddingILm8EEvPviP3CSRS0_PiS0_S3_PV13BUFFER_STATUSS0_S3_S6_PVii)
	.align		4
        /*000c*/ 	.word	index@(__assertfail)
	.align		4
        /*0010*/ 	.word	index@(_Z38run_single_step_vectorvertex_embeddingILm8EEvPviP3CSRS0_PiS0_S3_PV13BUFFER_STATUSS0_S3_S6_PVii)
	.align		4
        /*0014*/ 	.word	index@(vprintf)
	.align		4
        /*0018*/ 	.word	index@(_Z38run_single_step_vectorvertex_embeddingILm7EEvPviP3CSRS0_PiS0_S3_PV13BUFFER_STATUSS0_S3_S6_PVii)
	.align		4
        /*001c*/ 	.word	index@(__assertfail)
	.align		4
        /*0020*/ 	.word	index@(_Z38run_single_step_vectorvertex_embeddingILm7EEvPviP3CSRS0_PiS0_S3_PV13BUFFER_STATUSS0_S3_S6_PVii)
	.align		4
        /*0024*/ 	.word	index@(vprintf)
	.align		4
        /*0028*/ 	.word	index@(_Z38run_single_step_vectorvertex_embeddingILm6EEvPviP3CSRS0_PiS0_S3_PV13BUFFER_STATUSS0_S3_S6_PVii)
	.align		4
        /*002c*/ 	.word	index@(__assertfail)
	.align		4
        /*0030*/ 	.word	index@(_Z38run_single_step_vectorvertex_embeddingILm6EEvPviP3CSRS0_PiS0_S3_PV13BUFFER_STATUSS0_S3_S6_PVii)
	.align		4
        /*0034*/ 	.word	index@(vprintf)
	.align		4
        /*0038*/ 	.word	index@(_Z38run_single_step_vectorvertex_embeddingILm5EEvPviP3CSRS0_PiS0_S3_PV13BUFFER_STATUSS0_S3_S6_PVii)
	.align		4
        /*003c*/ 	.word	index@(__assertfail)
	.align		4
        /*0040*/ 	.word	index@(_Z38run_single_step_vectorvertex_embeddingILm5EEvPviP3CSRS0_PiS0_S3_PV13BUFFER_STATUSS0_S3_S6_PVii)
	.align		4
        /*0044*/ 	.word	index@(vprintf)
	.align		4
        /*0048*/ 	.word	index@(_Z38run_single_step_vectorvertex_embeddingILm4EEvPviP3CSRS0_PiS0_S3_PV13BUFFER_STATUSS0_S3_S6_PVii)
	.align		4
        /*004c*/ 	.word	index@(__assertfail)
	.align		4
        /*0050*/ 	.word	index@(_Z38run_single_step_vectorvertex_embeddingILm4EEvPviP3CSRS0_PiS0_S3_PV13BUFFER_STATUSS0_S3_S6_PVii)
	.align		4
        /*0054*/ 	.word	index@(vprintf)
	.align		4
        /*0058*/ 	.word	index@(_Z38run_single_step_vectorvertex_embeddingILm3EEvPviP3CSRS0_PiS0_S3_PV13BUFFER_STATUSS0_S3_S6_PVii)
	.align		4
        /*005c*/ 	.word	index@(__assertfail)
	.align		4
        /*0060*/ 	.word	index@(_Z38run_single_step_vectorvertex_embeddingILm3EEvPviP3CSRS0_PiS0_S3_PV13BUFFER_STATUSS0_S3_S6_PVii)
	.align		4
        /*0064*/ 	.word	index@(vprintf)
	.align		4
        /*0068*/ 	.word	index@(_Z38run_single_step_vectorvertex_embeddingILm2EEvPviP3CSRS0_PiS0_S3_PV13BUFFER_STATUSS0_S3_S6_PVii)
	.align		4
        /*006c*/ 	.word	index@(__assertfail)
	.align		4
        /*0070*/ 	.word	index@(_Z38run_single_step_vectorvertex_embeddingILm2EEvPviP3CSRS0_PiS0_S3_PV13BUFFER_STATUSS0_S3_S6_PVii)
	.align		4
        /*0074*/ 	.word	index@(vprintf)
	.align		4
        /*0078*/ 	.word	index@(_Z38run_single_step_vectorvertex_embeddingILm1EEvPviP3CSRS0_PiS0_S3_PV13BUFFER_STATUSS0_S3_S6_PVii)
	.align		4
        /*007c*/ 	.word	index@(__assertfail)
	.align		4
        /*0080*/ 	.word	index@(_Z38run_single_step_vectorvertex_embeddingILm1EEvPviP3CSRS0_PiS0_S3_PV13BUFFER_STATUSS0_S3_S6_PVii)
	.align		4
        /*0084*/ 	.word	index@(vprintf)
	.align		4
        /*0088*/ 	.word	index@(_Z12print_kernelv)
	.align		4
        /*008c*/ 	.word	index@(vprintf)
	.align		4
        /*0090*/ 	.word	0x00000000
	.align		4
        /*0094*/ 	.word	0xfffffffe
	.align		4
        /*0098*/ 	.word	0x00000000
	.align		4
        /*009c*/ 	.word	0xfffffffd
	.align		4
        /*00a0*/ 	.word	0x00000000
	.align		4
        /*00a4*/ 	.word	0xfffffffc


//--------------------- .nv.constant4             --------------------------
	.section	.nv.constant4,"a",@progbits
	.align	8
	.align		8
.nv.constant4:
        /*0000*/ 	.dword	vprintf
	.align		8
        /*0008*/ 	.dword	__assertfail
	.align		8
        /*0010*/ 	.dword	__unnamed_1
	.align		8
        /*0018*/ 	.dword	__unnamed_2
	.align		8
        /*0020*/ 	.dword	__unnamed_3
	.align		8
        /*0028*/ 	.dword	__unnamed_4
	.align		8
        /*0030*/ 	.dword	__unnamed_5
	.align		8
        /*0038*/ 	.dword	__unnamed_6
	.align		8
        /*0040*/ 	.dword	__unnamed_7
	.align		8
        /*0048*/ 	.dword	__unnamed_8
	.align		8
        /*0050*/ 	.dword	__unnamed_9
	.align		8
        /*0058*/ 	.dword	__unnamed_10
	.align		8
        /*0060*/ 	.dword	$str$3
	.align		8
        /*0068*/ 	.dword	$str$4
	.align		8
        /*0070*/ 	.dword	$str$5
	.align		8
        /*0078*/ 	.dword	$str$6
	.align		8
        /*0080*/ 	.dword	$str$7
	.align		8
        /*0088*/ 	.dword	$str$11


//--------------------- .text._Z38run_single_step_vectorvertex_embeddingILm8EEvPviP3CSRS0_PiS0_S3_PV13BUFFER_STATUSS0_S3_S6_PVii --------------------------
	.section	.text._Z38run_single_step_vectorvertex_embeddingILm8EEvPviP3CSRS0_PiS0_S3_PV13BUFFER_STATUSS0_S3_S6_PVii,"ax",@progbits
	.align	128
        .global         _Z38run_single_step_vectorvertex_embeddingILm8EEvPviP3CSRS0_PiS0_S3_PV13BUFFER_STATUSS0_S3_S6_PVii
        .type           _Z38run_single_step_vectorvertex_embeddingILm8EEvPviP3CSRS0_PiS0_S3_PV13BUFFER_STATUSS0_S3_S6_PVii,@function
        .size           _Z38run_single_step_vectorvertex_embeddingILm8EEvPviP3CSRS0_PiS0_S3_PV13BUFFER_STATUSS0_S3_S6_PVii,(.L_x_916 - _Z38run_single_step_vectorvertex_embeddingILm8EEvPviP3CSRS0_PiS0_S3_PV13BUFFER_STATUSS0_S3_S6_PVii)
        .other          _Z38run_single_step_vectorvertex_embeddingILm8EEvPviP3CSRS0_PiS0_S3_PV13BUFFER_STATUSS0_S3_S6_PVii,@"STO_CUDA_ENTRY STV_DEFAULT"
_Z38run_single_step_vectorvertex_embeddingILm8EEvPviP3CSRS0_PiS0_S3_PV13BUFFER_STATUSS0_S3_S6_PVii:
.text._Z38run_single_step_vectorvertex_embeddingILm8EEvPviP3CSRS0_PiS0_S3_PV13BUFFER_STATUSS0_S3_S6_PVii:
[----:B------:R-:W0:Y:S01]  /*0000*/  LDC R1, c[0x0][0x37c] ;  /* 0x0000df00ff017b82 */ /* 0x000e220000000800 */
[----:B------:R-:W1:Y:S01]  /*0010*/  S2R R3, SR_TID.X ;  /* 0x0000000000037919 */ /* 0x000e620000002100 */
[----:B------:R-:W2:Y:S06]  /*0020*/  LDCU UR5, c[0x0][0x2fc] ;  /* 0x00005f80ff0577ac */ /* 0x000eac0008000800 */
[----:B------:R-:W1:Y:S01]  /*0030*/  S2UR UR6, SR_CTAID.X ;  /* 0x00000000000679c3 */ /* 0x000e620000002500 */
[----:B0-----:R-:W-:Y:S01]  /*0040*/  VIADD R1, R1, 0xffffffd0 ;  /* 0xffffffd001017836 */ /* 0x001fe20000000000 */
[----:B------:R-:W0:Y:S01]  /*0050*/  LDCU UR7, c[0x0][0x388] ;  /* 0x00007100ff0777ac */ /* 0x000e220008000800 */
[----:B------:R-:W3:Y:S05]  /*0060*/  LDCU UR4, c[0x0][0x2f8] ;  /* 0x00005f00ff0477ac */ /* 0x000eea0008000800 */
[----:B------:R-:W1:Y:S01]  /*0070*/  LDC R28, c[0x0][0x360] ;  /* 0x0000d800ff1c7b82 */ /* 0x000e620000000800 */
[----:B---3--:R-:W-:-:S05]  /*0080*/  IADD3 R19, P1, PT, R1, UR4, RZ ;  /* 0x0000000401137c10 */ /* 0x008fca000ff3e0ff */
[----:B--2---:R-:W-:Y:S02]  /*0090*/  IMAD.X R18, RZ, RZ, UR5, P1 ;  /* 0x00000005ff127e24 */ /* 0x004fe400088e06ff */
[----:B-1----:R-:W-:-:S05]  /*00a0*/  IMAD R28, R28, UR6, R3 ;  /* 0x000000061c1c7c24 */ /* 0x002fca000f8e0203 */
[----:B0-----:R-:W-:-:S13]  /*00b0*/  ISETP.GE.AND P0, PT, R28, UR7, PT ;  /* 0x000000071c007c0c */ /* 0x001fda000bf06270 */
[----:B------:R-:W-:Y:S05]  /*00c0*/  @P0 EXIT ;  /* 0x000000000000094d */ /* 0x000fea0003800000 */
[----:B------:R-:W0:Y:S01]  /*00d0*/  LDCU UR4, c[0x0][0x3e0] ;  /* 0x00007c00ff0477ac */ /* 0x000e220008000800 */
[----:B------:R-:W-:Y:S01]  /*00e0*/  VIADD R24, R1, 0x8 ;  /* 0x0000000801187836 */ /* 0x000fe20000000000 */
[----:B------:R-:W1:Y:S01]  /*00f0*/  LDCU.64 UR36, c[0x0][0x358] ;  /* 0x00006b00ff2477ac */ /* 0x000e620008000a00 */
[----:B0-----:R-:W-:-:S09]  /*0100*/  UISETP.NE.AND UP0, UPT, UR4, URZ, UPT ;  /* 0x000000ff0400728c */ /* 0x001fd2000bf05270 */
[----:B-1----:R-:W-:Y:S05]  /*0110*/  BRA.U UP0, `(.L_x_0) ;  /* 0x0000004900a87547 */ /* 0x002fea000b800000 */
[----:B------:R-:W0:Y:S02]  /*0120*/  LDC.64 R2, c[0x0][0x380] ;  /* 0x0000e000ff027b82 */ /* 0x000e240000000a00 */
[----:B0-----:R-:W-:-:S05]  /*0130*/  IMAD.WIDE R28, R28, 0x24, R2 ;  /* 0x000000241c1c7825 */ /* 0x001fca00078e0202 */
[----:B------:R-:W2:Y:S01]  /*0140*/  LDG.E R2, desc[UR36][R28.64+0x20] ;  /* 0x000020241c027981 */ /* 0x000ea2000c1e1900 */
[----:B------:R-:W-:Y:S03]  /*0150*/  BSSY.RECONVERGENT B0, `(.L_x_1) ;  /* 0x00000e9000007945 */ /* 0x000fe60003800200 */
[----:B------:R0:W-:Y:S01]  /*0160*/  STL [R1+0x2c], RZ ;  /* 0x00002cff01007387 */ /* 0x0001e20000100800 */
[----:B--2---:R-:W-:-:S13]  /*0170*/  ISETP.NE.AND P0, PT, R2, RZ, PT ;  /* 0x000000ff0200720c */ /* 0x004fda0003f05270 */
[----:B0-----:R-:W-:Y:S05]  /*0180*/  @!P0 BRA `(.L_x_2) ;  /* 0x0000000c00948947 */ /* 0x001fea0003800000 */
[C---:B------:R-:W-:Y:S01]  /*0190*/  ISETP.GE.U32.AND P0, PT, R2.reuse, 0x4, PT ;  /* 0x000000040200780c */ /* 0x040fe20003f06070 */
[----:B------:R-:W-:Y:S01]  /*01a0*/  BSSY.RECONVERGENT B1, `(.L_x_3) ;  /* 0x00000d5000017945 */ /* 0x000fe20003800200 */
[----:B------:R-:W-:Y:S01]  /*01b0*/  HFMA2 R0, -RZ, RZ, 0, 0 ;  /* 0x00000000ff007431 */ /* 0x000fe200000001ff */
[----:B------:R-:W-:-:S10]  /*01c0*/  LOP3.LUT R15, R2, 0x3, RZ, 0xc0, !PT ;  /* 0x00000003020f7812 */ /* 0x000fd400078ec0ff */
[----:B------:R-:W-:Y:S05]  /*01d0*/  @!P0 BRA `(.L_x_4) ;  /* 0x0000000c00448947 */ /* 0x000fea0003800000 */
[----:B------:R-:W-:Y:S01]  /*01e0*/  LOP3.LUT R0, R2, 0xfffffffc, RZ, 0xc0, !PT ;  /* 0xfffffffc02007812 */ /* 0x000fe200078ec0ff */
[----:B------:R-:W-:Y:S01]  /*01f0*/  BSSY.RELIABLE B2, `(.L_x_5) ;  /* 0x00000b3000027945 */ /* 0x000fe20003800100 */
[----:B------:R-:W-:Y:S02]  /*0200*/  IMAD.MOV.U32 R5, RZ, RZ, RZ ;  /* 0x000000ffff057224 */ /* 0x000fe400078e00ff */
[----:B------:R-:W-:-:S13]  /*0210*/  ISETP.GT.AND P0, PT, R0, RZ, PT ;  /* 0x000000ff0000720c */ /* 0x000fda0003f04270 */
[----:B------:R-:W-:Y:S05]  /*0220*/  @!P0 BRA `(.L_x_6) ;  /* 0x0000000800bc8947 */ /* 0x000fea0003800000 */
[----:B------:R-:W-:Y:S01]  /*0230*/  IMAD.IADD R2, R0, 0x1, -R5 ;  /* 0x0000000100027824 */ /* 0x000fe200078e0a05 */
[----:B------:R-:W-:Y:S01]  /*0240*/  BSSY.RECONVERGENT B3, `(.L_x_7) ;  /* 0x0000070000037945 */ /* 0x000fe20003800200 */
[----:B------:R-:W-:-:S03]  /*0250*/  PLOP3.LUT P0, PT, PT, PT, PT, 0x80, 0x8 ;  /* 0x000000000008781c */ /* 0x000fc60003f0f070 */
[----:B------:R-:W-:-:S13]  /*0260*/  ISETP.GT.AND P1, PT, R2, 0xc, PT ;  /* 0x0000000c0200780c */ /* 0x000fda0003f24270 */
[----:B------:R-:W-:Y:S05]  /*0270*/  @!P1 BRA `(.L_x_8) ;  /* 0x0000000400b09947 */ /* 0x000fea0003800000 */
[----:B------:R-:W-:Y:S01]  /*0280*/  PLOP3.LUT P0, PT, PT, PT, PT, 0x8, 0x80 ;  /* 0x000000000080781c */ /* 0x000fe20003f0e170 */
[----:B------:R-:W-:-:S12]  /*0290*/  VIADD R20, R0, 0xfffffff4 ;  /* 0xfffffff400147836 */ /* 0x000fd80000000000 */
.L_x_9:
[----:B------:R-:W2:Y:S01]  /*02a0*/  LDL R7, [R1+0x2c] ;  /* 0x00002c0001077983 */ /* 0x000ea20000100800 */
[----:B0-----:R-:W-:-:S05]  /*02b0*/  IMAD.WIDE.U32 R2, R5, 0x4, R28 ;  /* 0x0000000405027825 */ /* 0x001fca00078e001c */
[----:B------:R-:W3:Y:S04]  /*02c0*/  LDG.E R4, desc[UR36][R2.64] ;  /* 0x0000002402047981 */ /* 0x000ee8000c1e1900 */
[----:B------:R-:W4:Y:S04]  /*02d0*/  LDG.E R8, desc[UR36][R2.64+0x4] ;  /* 0x0000042402087981 */ /* 0x000f28000c1e1900 */
[----:B------:R-:W5:Y:S01]  /*02e0*/  LDG.E R11, desc[UR36][R2.64+0x8] ;  /* 0x00000824020b7981 */ /* 0x000f62000c1e1900 */
[C---:B--2---:R-:W-:Y:S01]  /*02f0*/  IADD3 R6, PT, PT, R7.reuse, 0x1, RZ ;  /* 0x0000000107067810 */ /* 0x044fe20007ffe0ff */
[----:B------:R-:W-:-:S04]  /*0300*/  IMAD R7, R7, 0x4, R24 ;  /* 0x0000000407077824 */ /* 0x000fc800078e0218 */
[----:B------:R-:W-:Y:S04]  /*0310*/  STL [R1+0x2c], R6 ;  /* 0x00002c0601007387 */ /* 0x000fe80000100800 */
[----:B---3--:R0:W-:Y:S04]  /*0320*/  STL [R7], R4 ;  /* 0x0000000407007387 */ /* 0x0081e80000100800 */
[----:B------:R-:W2:Y:S04]  /*0330*/  LDL R9, [R1+0x2c] ;  /* 0x00002c0001097983 */ /* 0x000ea80000100800 */
[----:B0-----:R-:W3:Y:S01]  /*0340*/  LDG.E R4, desc[UR36][R2.64+0xc] ;  /* 0x00000c2402047981 */ /* 0x001ee2000c1e1900 */
[----:B--2---:R-:W-:-:S02]  /*0350*/  VIADD R10, R9, 0x1 ;  /* 0x00000001090a7836 */ /* 0x004fc40000000000 */
[----:B------:R-:W-:-:S03]  /*0360*/  IMAD R9, R9, 0x4, R24 ;  /* 0x0000000409097824 */ /* 0x000fc600078e0218 */
[----:B------:R-:W-:Y:S04]  /*0370*/  STL [R1+0x2c], R10 ;  /* 0x00002c0a01007387 */ /* 0x000fe80000100800 */
[----:B----4-:R0:W-:Y:S04]  /*0380*/  STL [R9], R8 ;  /* 0x0000000809007387 */ /* 0x0101e80000100800 */
[----:B------:R-:W2:Y:S02]  /*0390*/  LDL R13, [R1+0x2c] ;  /* 0x00002c00010d7983 */ /* 0x000ea40000100800 */
[C---:B--2---:R-:W-:Y:S01]  /*03a0*/  IADD3 R12, PT, PT, R13.reuse, 0x1, RZ ;  /* 0x000000010d0c7810 */ /* 0x044fe20007ffe0ff */
[----:B------:R-:W-:-:S04]  /*03b0*/  IMAD R14, R13, 0x4, R24 ;  /* 0x000000040d0e7824 */ /* 0x000fc800078e0218 */
[----:B------:R-:W-:Y:S04]  /*03c0*/  STL [R1+0x2c], R12 ;  /* 0x00002c0c01007387 */ /* 0x000fe80000100800 */
[----:B-----5:R-:W-:Y:S04]  /*03d0*/  STL [R14], R11 ;  /* 0x0000000b0e007387 */ /* 0x020fe80000100800 */
[----:B------:R-:W2:Y:S02]  /*03e0*/  LDL R7, [R1+0x2c] ;  /* 0x00002c0001077983 */ /* 0x000ea40000100800 */
[----:B--2---:R-:W-:-:S02]  /*03f0*/  VIADD R16, R7, 0x1 ;  /* 0x0000000107107836 */ /* 0x004fc40000000000 */
[----:B------:R-:W-:Y:S01]  /*0400*/  IMAD R13, R7, 0x4, R24 ;  /* 0x00000004070d7824 */ /* 0x000fe200078e0218 */
[----:B------:R-:W-:Y:S02]  /*0410*/  IADD3 R7, PT, PT, R5, 0x4, RZ ;  /* 0x0000000405077810 */ /* 0x000fe40007ffe0ff */
[----:B------:R-:W-:Y:S04]  /*0420*/  STL [R1+0x2c], R16 ;  /* 0x00002c1001007387 */ /* 0x000fe80000100800 */
[----:B---3--:R1:W-:Y:S01]  /*0430*/  STL [R13], R4 ;  /* 0x000000040d007387 */ /* 0x0083e20000100800 */
[----:B------:R-:W-:-:S03]  /*0440*/  IMAD.WIDE.U32 R6, R7, 0x4, R28 ;  /* 0x0000000407067825 */ /* 0x000fc600078e001c */
[----:B0-----:R-:W2:Y:S04]  /*0450*/  LDL R9, [R1+0x2c] ;  /* 0x00002c0001097983 */ /* 0x001ea80000100800 */
[----:B------:R-:W3:Y:S04]  /*0460*/  LDG.E R8, desc[UR36][R6.64] ;  /* 0x0000002406087981 */ /* 0x000ee8000c1e1900 */
[----:B------:R-:W4:Y:S04]  /*0470*/  LDG.E R2, desc[UR36][R6.64+0x4] ;  /* 0x0000042406027981 */ /* 0x000f28000c1e1900 */
[----:B-1----:R-:W5:Y:S01]  /*0480*/  LDG.E R4, desc[UR36][R6.64+0x8] ;  /* 0x0000082406047981 */ /* 0x002f62000c1e1900 */
[----:B--2---:R-:W-:-:S02]  /*0490*/  VIADD R10, R9, 0x1 ;  /* 0x00000001090a7836 */ /* 0x004fc40000000000 */
[----:B------:R-:W-:-:S03]  /*04a0*/  IMAD R9, R9, 0x4, R24 ;  /* 0x0000000409097824 */ /* 0x000fc600078e0218 */
[----:B------:R-:W-:Y:S04]  /*04b0*/  STL [R1+0x2c], R10 ;  /* 0x00002c0a01007387 */ /* 0x000fe80000100800 */
[----:B---3--:R0:W-:Y:S04]  /*04c0*/  STL [R9], R8 ;  /* 0x0000000809007387 */ /* 0x0081e80000100800 */
[----:B------:R-:W2:Y:S04]  /*04d0*/  LDL R3, [R1+0x2c] ;  /* 0x00002c0001037983 */ /* 0x000ea80000100800 */
[----:B0-----:R-:W3:Y:S01]  /*04e0*/  LDG.E R8, desc[UR36][R6.64+0xc] ;  /* 0x00000c2406087981 */ /* 0x001ee2000c1e1900 */
[C---:B--2---:R-:W-:Y:S01]  /*04f0*/  VIADD R12, R3.reuse, 0x1 ;  /* 0x00000001030c7836 */ /* 0x044fe20000000000 */
[----:B------:R-:W-:-:S04]  /*0500*/  LEA R3, R3, R24, 0x2 ;  /* 0x0000001803037211 */ /* 0x000fc800078e10ff */
[----:B------:R-:W-:Y:S04]  /*0510*/  STL [R1+0x2c], R12 ;  /* 0x00002c0c01007387 */ /* 0x000fe80000100800 */
[----:B----4-:R0:W-:Y:S04]  /*0520*/  STL [R3], R2 ;  /* 0x0000000203007387 */ /* 0x0101e80000100800 */
[----:B------:R-:W2:Y:S02]  /*0530*/  LDL R11, [R1+0x2c] ;  /* 0x00002c00010b7983 */ /* 0x000ea40000100800 */
[----:B--2---:R-:W-:-:S02]  /*0540*/  VIADD R14, R11, 0x1 ;  /* 0x000000010b0e7836 */ /* 0x004fc40000000000 */
[----:B------:R-:W-:-:S03]  /*0550*/  IMAD R11, R11, 0x4, R24 ;  /* 0x000000040b0b7824 */ /* 0x000fc600078e0218 */
[----:B------:R-:W-:Y:S04]  /*0560*/  STL [R1+0x2c], R14 ;  /* 0x00002c0e01007387 */ /* 0x000fe80000100800 */
[----:B-----5:R-:W-:Y:S04]  /*0570*/  STL [R11], R4 ;  /* 0x000000040b007387 */ /* 0x020fe80000100800 */
[----:B------:R-:W2:Y:S01]  /*0580*/  LDL R9, [R1+0x2c] ;  /* 0x00002c0001097983 */ /* 0x000ea20000100800 */
[----:B0-----:R-:W-:-:S04]  /*0590*/  VIADD R3, R5, 0x8 ;  /* 0x0000000805037836 */ /* 0x001fc80000000000 */
[----:B------:R-:W-:-:S05]  /*05a0*/  IMAD.WIDE.U32 R2, R3, 0x4, R28 ;  /* 0x0000000403027825 */ /* 0x000fca00078e001c */
[----:B------:R-:W4:Y:S04]  /*05b0*/  LDG.E R12, desc[UR36][R2.64] ;  /* 0x00000024020c7981 */ /* 0x000f28000c1e1900 */
[----:B------:R-:W5:Y:S01]  /*05c0*/  LDG.E R6, desc[UR36][R2.64+0x4] ;  /* 0x0000042402067981 */ /* 0x000f62000c1e1900 */
[C---:B--2---:R-:W-:Y:S01]  /*05d0*/  VIADD R10, R9.reuse, 0x1 ;  /* 0x00000001090a7836 */ /* 0x044fe20000000000 */
[----:B------:R-:W-:-:S04]  /*05e0*/  LEA R9, R9, R24, 0x2 ;  /* 0x0000001809097211 */ /* 0x000fc800078e10ff */
[----:B------:R-:W-:Y:S04]  /*05f0*/  STL [R1+0x2c], R10 ;  /* 0x00002c0a01007387 */ /* 0x000fe80000100800 */
[----:B---3--:R0:W-:Y:S04]  /*0600*/  STL [R9], R8 ;  /* 0x0000000809007387 */ /* 0x0081e80000100800 */
[----:B------:R-:W2:Y:S04]  /*0610*/  LDL R13, [R1+0x2c] ;  /* 0x00002c00010d7983 */ /* 0x000ea80000100800 */
[----:B0-----:R-:W3:Y:S01]  /*0620*/  LDG.E R8, desc[UR36][R2.64+0x8] ;  /* 0x0000082402087981 */ /* 0x001ee2000c1e1900 */
[----:B--2---:R-:W-:-:S02]  /*0630*/  VIADD R4, R13, 0x1 ;  /* 0x000000010d047836 */ /* 0x004fc40000000000 */
[----:B------:R-:W-:-:S03]  /*0640*/  IMAD R13, R13, 0x4, R24 ;  /* 0x000000040d0d7824 */ /* 0x000fc600078e0218 */
[----:B------:R0:W-:Y:S04]  /*0650*/  STL [R1+0x2c], R4 ;  /* 0x00002c0401007387 */ /* 0x0001e80000100800 */
[----:B----4-:R-:W-:Y:S04]  /*0660*/  STL [R13], R12 ;  /* 0x0000000c0d007387 */ /* 0x010fe80000100800 */
[----:B------:R-:W2:Y:S04]  /*0670*/  LDL R7, [R1+0x2c] ;  /* 0x00002c0001077983 */ /* 0x000ea80000100800 */
[----:B0-----:R-:W4:Y:S01]  /*0680*/  LDG.E R4, desc[UR36][R2.64+0xc] ;  /* 0x00000c2402047981 */ /* 0x001f22000c1e1900 */
[C---:B--2---:R-:W-:Y:S01]  /*0690*/  IADD3 R10, PT, PT, R7.reuse, 0x1, RZ ;  /* 0x00000001070a7810 */ /* 0x044fe20007ffe0ff */
[----:B------:R-:W-:-:S04]  /*06a0*/  IMAD R7, R7, 0x4, R24 ;  /* 0x0000000407077824 */ /* 0x000fc800078e0218 */
[----:B------:R-:W-:Y:S04]  /*06b0*/  STL [R1+0x2c], R10 ;  /* 0x00002c0a01007387 */ /* 0x000fe80000100800 */
[----:B-----5:R0:W-:Y:S04]  /*06c0*/  STL [R7], R6 ;  /* 0x0000000607007387 */ /* 0x0201e80000100800 */
[----:B------:R-:W2:Y:S02]  /*06d0*/  LDL R9, [R1+0x2c] ;  /* 0x00002c0001097983 */ /* 0x000ea40000100800 */
[----:B--2---:R-:W-:-:S02]  /*06e0*/  VIADD R14, R9, 0x1 ;  /* 0x00000001090e7836 */ /* 0x004fc40000000000 */
[----:B------:R-:W-:-:S03]  /*06f0*/  IMAD R9, R9, 0x4, R24 ;  /* 0x0000000409097824 */ /* 0x000fc600078e0218 */
[----:B------:R-:W-:Y:S04]  /*0700*/  STL [R1+0x2c], R14 ;  /* 0x00002c0e01007387 */ /* 0x000fe80000100800 */
[----:B---3--:R-:W-:Y:S04]  /*0710*/  STL [R9], R8 ;  /* 0x0000000809007387 */ /* 0x008fe80000100800 */
[----:B------:R-:W2:Y:S01]  /*0720*/  LDL R11, [R1+0x2c] ;  /* 0x00002c00010b7983 */ /* 0x000ea20000100800 */
[----:B0-----:R-:W-:-:S04]  /*0730*/  VIADD R7, R5, 0xc ;  /* 0x0000000c05077836 */ /* 0x001fc80000000000 */
[----:B------:R-:W-:-:S05]  /*0740*/  IMAD.WIDE.U32 R6, R7, 0x4, R28 ;  /* 0x0000000407067825 */ /* 0x000fca00078e001c */
[----:B------:R-:W3:Y:S04]  /*0750*/  LDG.E R10, desc[UR36][R6.64] ;  /* 0x00000024060a7981 */ /* 0x000ee8000c1e1900 */
[----:B------:R-:W5:Y:S01]  /*0760*/  LDG.E R2, desc[UR36][R6.64+0x4] ;  /* 0x0000042406027981 */ /* 0x000f62000c1e1900 */
[C---:B--2---:R-:W-:Y:S01]  /*0770*/  IADD3 R12, PT, PT, R11.reuse, 0x1, RZ ;  /* 0x000000010b0c7810 */ /* 0x044fe20007ffe0ff */
[----:B------:R-:W-:-:S04]  /*0780*/  IMAD R11, R11, 0x4, R24 ;  /* 0x000000040b0b7824 */ /* 0x000fc800078e0218 */
[----:B------:R-:W-:Y:S04]  /*0790*/  STL [R1+0x2c], R12 ;  /* 0x00002c0c01007387 */ /* 0x000fe80000100800 */
[----:B----4-:R0:W-:Y:S04]  /*07a0*/  STL [R11], R4 ;  /* 0x000000040b007387 */ /* 0x0101e80000100800 */
[----:B------:R-:W2:Y:S04]  /*07b0*/  LDL R13, [R1+0x2c] ;  /* 0x00002c00010d7983 */ /* 0x000ea80000100800 */
[----:B0-----:R-:W4:Y:S01]  /*07c0*/  LDG.E R4, desc[UR36][R6.64+0x8] ;  /* 0x0000082406047981 */ /* 0x001f22000c1e1900 */
[C---:B--2---:R-:W-:Y:S01]  /*07d0*/  VIADD R8, R13.reuse, 0x1 ;  /* 0x000000010d087836 */ /* 0x044fe20000000000 */
[----:B------:R-:W-:-:S04]  /*07e0*/  LEA R13, R13, R24, 0x2 ;  /* 0x000000180d0d7211 */ /* 0x000fc800078e10ff */
[----:B------:R0:W-:Y:S04]  /*07f0*/  STL [R1+0x2c], R8 ;  /* 0x00002c0801007387 */ /* 0x0001e80000100800 */
[----:B---3--:R1:W-:Y:S04]  /*0800*/  STL [R13], R10 ;  /* 0x0000000a0d007387 */ /* 0x0083e80000100800 */
[----:B------:R-:W2:Y:S04]  /*0810*/  LDL R3, [R1+0x2c] ;  /* 0x00002c0001037983 */ /* 0x000ea80000100800 */
[----:B0-----:R-:W3:Y:S01]  /*0820*/  LDG.E R8, desc[UR36][R6.64+0xc] ;  /* 0x00000c2406087981 */ /* 0x001ee2000c1e1900 */
[----:B--2---:R-:W-:-:S02]  /*0830*/  VIADD R12, R3, 0x1 ;  /* 0x00000001030c7836 */ /* 0x004fc40000000000 */
[----:B------:R-:W-:-:S03]  /*0840*/  IMAD R3, R3, 0x4, R24 ;  /* 0x0000000403037824 */ /* 0x000fc600078e0218 */
[----:B------:R0:W-:Y:S04]  /*0850*/  STL [R1+0x2c], R12 ;  /* 0x00002c0c01007387 */ /* 0x0001e80000100800 */
[----:B-----5:R0:W-:Y:S04]  /*0860*/  STL [R3], R2 ;  /* 0x0000000203007387 */ /* 0x0201e80000100800 */
[----:B------:R-:W2:Y:S02]  /*0870*/  LDL R9, [R1+0x2c] ;  /* 0x00002c0001097983 */ /* 0x000ea40000100800 */
[C---:B--2---:R-:W-:Y:S01]  /*0880*/  VIADD R14, R9.reuse, 0x1 ;  /* 0x00000001090e7836 */ /* 0x044fe20000000000 */
[----:B------:R-:W-:-:S04]  /*0890*/  LEA R9, R9, R24, 0x2 ;  /* 0x0000001809097211 */ /* 0x000fc800078e10ff */
[----:B------:R0:W-:Y:S04]  /*08a0*/  STL [R1+0x2c], R14 ;  /* 0x00002c0e01007387 */ /* 0x0001e80000100800 */
[----:B----4-:R0:W-:Y:S04]  /*08b0*/  STL [R9], R4 ;  /* 0x0000000409007387 */ /* 0x0101e80000100800 */
[----:B------:R-:W1:Y:S01]  /*08c0*/  LDL R11, [R1+0x2c] ;  /* 0x00002c00010b7983 */ /* 0x000e620000100800 */
[----:B------:R-:W-:-:S05]  /*08d0*/  VIADD R5, R5, 0x10 ;  /* 0x0000001005057836 */ /* 0x000fca0000000000 */
[----:B------:R-:W-:Y:S01]  /*08e0*/  ISETP.GE.AND P1, PT, R5, R20, PT ;  /* 0x000000140500720c */ /* 0x000fe20003f26270 */
[C---:B-1----:R-:W-:Y:S02]  /*08f0*/  VIADD R10, R11.reuse, 0x1 ;  /* 0x000000010b0a7836 */ /* 0x042fe40000000000 */
[----:B------:R-:W-:-:S03]  /*0900*/  IMAD R11, R11, 0x4, R24 ;  /* 0x000000040b0b7824 */ /* 0x000fc600078e0218 */
[----:B------:R0:W-:Y:S04]  /*0910*/  STL [R1+0x2c], R10 ;  /* 0x00002c0a01007387 */ /* 0x0001e80000100800 */
[----:B---3--:R0:W-:Y:S03]  /*0920*/  STL [R11], R8 ;  /* 0x000000080b007387 */ /* 0x0081e60000100800 */
[----:B------:R-:W-:Y:S05]  /*0930*/  @!P1 BRA `(.L_x_9) ;  /* 0xfffffff800589947 */ /* 0x000fea000383ffff */
.L_x_8:
[----:B------:R-:W-:Y:S05]  /*0940*/  BSYNC.RECONVERGENT B3 ;  /* 0x0000000000037941 */ /* 0x000fea0003800200 */
.L_x_7:
[----:B0-----:R-:W-:Y:S01]  /*0950*/  IADD3 R2, PT, PT, R0, -R5, RZ ;  /* 0x8000000500027210 */ /* 0x001fe20007ffe0ff */
[----:B------:R-:W-:Y:S03]  /*0960*/  BSSY.RECONVERGENT B3, `(.L_x_10) ;  /* 0x0000038000037945 */ /* 0x000fe60003800200 */
[----:B------:R-:W-:-:S13]  /*0970*/  ISETP.GT.AND P1, PT, R2, 0x4, PT ;  /* 0x000000040200780c */ /* 0x000fda0003f24270 */
[----:B------:R-:W-:Y:S05]  /*0980*/  @!P1 BRA `(.L_x_11) ;  /* 0x0000000000d49947 */ /* 0x000fea0003800000 */
[----:B------:R-:W2:Y:S01]  /*0990*/  LDL R7, [R1+0x2c] ;  /* 0x00002c0001077983 */ /* 0x000ea20000100800 */
[----:B------:R-:W-:-:S05]  /*09a0*/  IMAD.WIDE.U32 R2, R5, 0x4, R28 ;  /* 0x0000000405027825 */ /* 0x000fca00078e001c */
[----:B------:R-:W3:Y:S04]  /*09b0*/  LDG.E R4, desc[UR36][R2.64] ;  /* 0x0000002402047981 */ /* 0x000ee8000c1e1900 */
[----:B------:R-:W4:Y:S04]  /*09c0*/  LDG.E R8, desc[UR36][R2.64+0x4] ;  /* 0x0000042402087981 */ /* 0x000f28000c1e1900 */
[----:B------:R-:W5:Y:S01]  /*09d0*/  LDG.E R11, desc[UR36][R2.64+0x8] ;  /* 0x00000824020b7981 */ /* 0x000f62000c1e1900 */
[C---:B--2---:R-:W-:Y:S02]  /*09e0*/  VIADD R6, R7.reuse, 0x1 ;  /* 0x0000000107067836 */ /* 0x044fe40000000000 */
        /* <DEDUP_REMOVED lines=14> */
[----:B------:R-:W2:Y:S02]  /*0ad0*/  LDL R7, [R1+0x2c] ;  /* 0x00002c0001077983 */ /* 0x000ea40000100800 */
[C---:B--2---:R-:W-:Y:S01]  /*0ae0*/  VIADD R16, R7.reuse, 0x1 ;  /* 0x0000000107107836 */ /* 0x044fe20000000000 */
[----:B------:R-:W-:Y:S01]  /*0af0*/  LEA R13, R7, R24, 0x2 ;  /* 0x00000018070d7211 */ /* 0x000fe200078e10ff */
[----:B------:R-:W-:-:S03]  /*0b00*/  VIADD R7, R5, 0x4 ;  /* 0x0000000405077836 */ /* 0x000fc60000000000 */
[----:B------:R-:W-:Y:S01]  /*0b10*/  STL [R1+0x2c], R16 ;  /* 0x00002c1001007387 */ /* 0x000fe20000100800 */
[----:B------:R-:W-:-:S03]  /*0b20*/  IMAD.WIDE.U32 R6, R7, 0x4, R28 ;  /* 0x0000000407067825 */ /* 0x000fc600078e001c */
[----:B---3--:R1:W-:Y:S04]  /*0b30*/  STL [R13], R4 ;  /* 0x000000040d007387 */ /* 0x0083e80000100800 */
        /* <DEDUP_REMOVED lines=10> */
[C---:B--2---:R-:W-:Y:S01]  /*0be0*/  IADD3 R12, PT, PT, R3.reuse, 0x1, RZ ;  /* 0x00000001030c7810 */ /* 0x044fe20007ffe0ff */
[----:B------:R-:W-:-:S04]  /*0bf0*/  IMAD R3, R3, 0x4, R24 ;  /* 0x0000000403037824 */ /* 0x000fc800078e0218 */
[----:B------:R0:W-:Y:S04]  /*0c00*/  STL [R1+0x2c], R12 ;  /* 0x00002c0c01007387 */ /* 0x0001e80000100800 */
[----:B----4-:R0:W-:Y:S04]  /*0c10*/  STL [R3], R2 ;  /* 0x0000000203007387 */ /* 0x0101e80000100800 */
[----:B------:R-:W2:Y:S02]  /*0c20*/  LDL R11, [R1+0x2c] ;  /* 0x00002c00010b7983 */ /* 0x000ea40000100800 */
[C---:B--2---:R-:W-:Y:S01]  /*0c30*/  VIADD R14, R11.reuse, 0x1 ;  /* 0x000000010b0e7836 */ /* 0x044fe20000000000 */
[----:B------:R-:W-:-:S04]  /*0c40*/  LEA R11, R11, R24, 0x2 ;  /* 0x000000180b0b7211 */ /* 0x000fc800078e10ff */
[----:B------:R0:W-:Y:S04]  /*0c50*/  STL [R1+0x2c], R14 ;  /* 0x00002c0e01007387 */ /* 0x0001e80000100800 */
[----:B-----5:R0:W-:Y:S04]  /*0c60*/  STL [R11], R4 ;  /* 0x000000040b007387 */ /* 0x0201e80000100800 */
[----:B------:R-:W2:Y:S01]  /*0c70*/  LDL R9, [R1+0x2c] ;  /* 0x00002c0001097983 */ /* 0x000ea20000100800 */
[----:B------:R-:W-:Y:S02]  /*0c80*/  PLOP3.LUT P0, PT, PT, PT, PT, 0x8, 0x80 ;  /* 0x000000000080781c */ /* 0x000fe40003f0e170 */
[----:B------:R-:W-:Y:S01]  /*0c90*/  IADD3 R5, PT, PT, R5, 0x8, RZ ;  /* 0x0000000805057810 */ /* 0x000fe20007ffe0ff */
[----:B--2---:R-:W-:-:S02]  /*0ca0*/  VIADD R10, R9, 0x1 ;  /* 0x00000001090a7836 */ /* 0x004fc40000000000 */
[----:B------:R-:W-:-:S03]  /*0cb0*/  IMAD R9, R9, 0x4, R24 ;  /* 0x0000000409097824 */ /* 0x000fc600078e0218 */
[----:B------:R0:W-:Y:S04]  /*0cc0*/  STL [R1+0x2c], R10 ;  /* 0x00002c0a01007387 */ /* 0x0001e80000100800 */
[----:B---3--:R0:W-:Y:S02]  /*0cd0*/  STL [R9], R8 ;  /* 0x0000000809007387 */ /* 0x0081e40000100800 */
.L_x_11:
[----:B------:R-:W-:Y:S05]  /*0ce0*/  BSYNC.RECONVERGENT B3 ;  /* 0x0000000000037941 */ /* 0x000fea0003800200 */
.L_x_10:
[----:B------:R-:W-:-:S13]  /*0cf0*/  ISETP.NE.OR P0, PT, R5, R0, P0 ;  /* 0x000000000500720c */ /* 0x000fda0000705670 */
[----:B------:R-:W-:Y:S05]  /*0d00*/  @!P0 BREAK.RELIABLE B2 ;  /* 0x0000000000028942 */ /* 0x000fea0003800100 */
[----:B------:R-:W-:Y:S05]  /*0d10*/  @!P0 BRA `(.L_x_4) ;  /* 0x0000000000748947 */ /* 0x000fea0003800000 */
.L_x_6:
[----:B------:R-:W-:Y:S05]  /*0d20*/  BSYNC.RELIABLE B2 ;  /* 0x0000000000027941 */ /* 0x000fea0003800100 */
.L_x_5:
[----:B-1----:R-:W2:Y:S01]  /*0d30*/  LDL R7, [R1+0x2c] ;  /* 0x00002c0001077983 */ /* 0x002ea20000100800 */
[----:B0-----:R-:W-:-:S05]  /*0d40*/  IMAD.WIDE.U32 R2, R5, 0x4, R28 ;  /* 0x0000000405027825 */ /* 0x001fca00078e001c */
        /* <DEDUP_REMOVED lines=19> */
[----:B------:R-:W-:-:S04]  /*0e80*/  IADD3 R5, PT, PT, R5, 0x4, RZ ;  /* 0x0000000405057810 */ /* 0x000fc80007ffe0ff */
[----:B------:R-:W-:Y:S01]  /*0e90*/  ISETP.NE.AND P0, PT, R5, R0, PT ;  /* 0x000000000500720c */ /* 0x000fe20003f05270 */
[C---:B--2---:R-:W-:Y:S02]  /*0ea0*/  VIADD R14, R7.reuse, 0x1 ;  /* 0x00000001070e7836 */ /* 0x044fe40000000000 */
[----:B------:R-:W-:-:S03]  /*0eb0*/  IMAD R7, R7, 0x4, R24 ;  /* 0x0000000407077824 */ /* 0x000fc600078e0218 */
[----:B------:R1:W-:Y:S04]  /*0ec0*/  STL [R1+0x2c], R14 ;  /* 0x00002c0e01007387 */ /* 0x0003e80000100800 */
[----:B---3--:R1:W-:Y:S03]  /*0ed0*/  STL [R7], R4 ;  /* 0x0000000407007387 */ /* 0x0083e60000100800 */
[----:B------:R-:W-:Y:S05]  /*0ee0*/  @P0 BRA `(.L_x_5) ;  /* 0xfffffffc00900947 */ /* 0x000fea000383ffff */
.L_x_4:
[----:B------:R-:W-:Y:S05]  /*0ef0*/  BSYNC.RECONVERGENT B1 ;  /* 0x0000000000017941 */ /* 0x000fea0003800200 */
.L_x_3:
[----:B------:R-:W-:-:S13]  /*0f00*/  ISETP.NE.AND P0, PT, R15, RZ, PT ;  /* 0x000000ff0f00720c */ /* 0x000fda0003f05270 */
[----:B------:R-:W-:Y:S05]  /*0f10*/  @!P0 BRA `(.L_x_2) ;  /* 0x0000000000308947 */ /* 0x000fea0003800000 */
[----:B0-----:R-:W-:-:S07]  /*0f20*/  IMAD.MOV.U32 R2, RZ, RZ, RZ ;  /* 0x000000ffff027224 */ /* 0x001fce00078e00ff */
.L_x_12:
[----:B--2---:R-:W2:Y:S01]  /*0f30*/  LDL R3, [R1+0x2c] ;  /* 0x00002c0001037983 */ /* 0x004ea20000100800 */
[----:B-1----:R-:W-:-:S06]  /*0f40*/  IMAD.WIDE.U32 R4, R0, 0x4, R28 ;  /* 0x0000000400047825 */ /* 0x002fcc00078e001c */
[----:B------:R-:W3:Y:S01]  /*0f50*/  LDG.E R4, desc[UR36][R4.64] ;  /* 0x0000002404047981 */ /* 0x000ee2000c1e1900 */
[----:B------:R-:W-:Y:S02]  /*0f60*/  VIADD R2, R2, 0x1 ;  /* 0x0000000102027836 */ /* 0x000fe40000000000 */
[----:B------:R-:W-:-:S03]  /*0f70*/  VIADD R0, R0, 0x1 ;  /* 0x0000000100007836 */ /* 0x000fc60000000000 */
[----:B------:R-:W-:Y:S01]  /*0f80*/  ISETP.NE.AND P0, PT, R2, R15, PT ;  /* 0x0000000f0200720c */ /* 0x000fe20003f05270 */
[C---:B--2---:R-:W-:Y:S01]  /*0f90*/  VIADD R6, R3.reuse, 0x1 ;  /* 0x0000000103067836 */ /* 0x044fe20000000000 */
[----:B------:R-:W-:-:S04]  /*0fa0*/  LEA R3, R3, R24, 0x2 ;  /* 0x0000001803037211 */ /* 0x000fc800078e10ff */
[----:B------:R2:W-:Y:S04]  /*0fb0*/  STL [R1+0x2c], R6 ;  /* 0x00002c0601007387 */ /* 0x0005e80000100800 */
[----:B---3--:R2:W-:Y:S03]  /*0fc0*/  STL [R3], R4 ;  /* 0x0000000403007387 */ /* 0x0085e60000100800 */
[----:B------:R-:W-:Y:S05]  /*0fd0*/  @P0 BRA `(.L_x_12) ;  /* 0xfffffffc00d40947 */ /* 0x000fea000383ffff */
.L_x_2:
[----:B------:R-:W-:Y:S05]  /*0fe0*/  BSYNC.RECONVERGENT B0 ;  /* 0x0000000000007941 */ /* 0x000fea0003800200 */
.L_x_1:
[----:B------:R-:W-:Y:S05]  /*0ff0*/  WARPSYNC.ALL ;  /* 0x0000000000007948 */ /* 0x000fea0003800000 */
[----:B------:R-:W3:Y:S02]  /*1000*/  LDL R22, [R1+0x2c] ;  /* 0x00002c0001167983 */ /* 0x000ee40000100800 */
[----:B---3--:R-:W-:-:S13]  /*1010*/  ISETP.NE.AND P0, PT, R22, RZ, PT ;  /* 0x000000ff1600720c */ /* 0x008fda0003f05270 */
[----:B------:R-:W-:Y:S05]  /*1020*/  @!P0 EXIT ;  /* 0x000000000000894d */ /* 0x000fea0003800000 */
[----:B------:R-:W3:Y:S01]  /*1030*/  LDCU.64 UR38, c[0x0][0x390] ;  /* 0x00007200ff2677ac */ /* 0x000ee20008000a00 */
[----:B------:R-:W-:Y:S01]  /*1040*/  HFMA2 R23, -RZ, RZ, 0, 0 ;  /* 0x00000000ff177431 */ /* 0x000fe200000001ff */
[----:B---3--:R-:W-:-:S04]  /*1050*/  UIADD3 UR38, UP0, UPT, UR38, 0xcf00, URZ ;  /* 0x0000cf0026267890 */ /* 0x008fc8000ff1e0ff */
[----:B------:R-:W-:-:S12]  /*1060*/  UIADD3.X UR39, UPT, UPT, URZ, UR39, URZ, UP0, !UPT ;  /* 0x00000027ff277290 */ /* 0x000fd800087fe4ff */
.L_x_63:
[----:B012---:R-:W0:Y:S01]  /*1070*/  LDC.64 R4, c[0x0][0x390] ;  /* 0x0000e400ff047b82 */ /* 0x007e220000000a00 */
[----:B------:R-:W-:-:S06]  /*1080*/  IMAD R2, R23, 0x4, R24 ;  /* 0x0000000417027824 */ /* 0x000fcc00078e0218 */
[----:B------:R-:W2:Y:S04]  /*1090*/  LDL R2, [R2] ;  /* 0x0000000002027983 */ /* 0x000ea80000100800 */
[----:B0-----:R-:W3:Y:S01]  /*10a0*/  LDG.E R3, desc[UR36][R4.64+0x15cc8] ;  /* 0x015cc82404037981 */ /* 0x001ee2000c1e1900 */
[----:B------:R-:W-:Y:S01]  /*10b0*/  BSSY.RECONVERGENT B6, `(.L_x_13) ;  /* 0x0000020000067945 */ /* 0x000fe20003800200 */
[C---:B--2---:R-:W-:Y:S02]  /*10c0*/  ISETP.GT.AND P1, PT, R2.reuse, -0x1, PT ;  /* 0xffffffff0200780c */ /* 0x044fe40003f24270 */
[----:B---3--:R-:W-:-:S13]  /*10d0*/  ISETP.GE.AND P0, PT, R2, R3, PT ;  /* 0x000000030200720c */ /* 0x008fda0003f06270 */
[----:B------:R-:W-:Y:S05]  /*10e0*/  @!P0 BRA P1, `(.L_x_14) ;  /* 0x0000000000708947 */ /* 0x000fea0000800000 */
[----:B------:R-:W0:Y:S01]  /*10f0*/  LDCU UR4, c[0x0][0x2f8] ;  /* 0x00005f00ff0477ac */ /* 0x000e220008000800 */
[----:B------:R-:W-:Y:S01]  /*1100*/  MOV R0, 0x0 ;  /* 0x0000000000007802 */ /* 0x000fe20000000f00 */
[----:B------:R-:W-:Y:S01]  /*1110*/  IMAD.MOV.U32 R6, RZ, RZ, R19 ;  /* 0x000000ffff067224 */ /* 0x000fe200078e0013 */
[----:B------:R-:W-:Y:S02]  /*1120*/  MOV R7, R18 ;  /* 0x0000001200077202 */ /* 0x000fe40000000f00 */
[----:B------:R1:W2:Y:S01]  /*1130*/  LDC.64 R8, c[0x4][R0] ;  /* 0x0100000000087b82 */ /* 0x0002a20000000a00 */
[----:B0-----:R-:W-:Y:S01]  /*1140*/  VIADD R10, R19, -UR4 ;  /* 0x80000004130a7c36 */ /* 0x001fe20008000000 */
[----:B------:R-:W0:Y:S04]  /*1150*/  LDCU.64 UR4, c[0x4][0x68] ;  /* 0x01000d00ff0477ac */ /* 0x000e280008000a00 */
[----:B------:R1:W-:Y:S01]  /*1160*/  STL.64 [R10], R2 ;  /* 0x000000020a007387 */ /* 0x0003e20000100a00 */
[----:B0-----:R-:W-:Y:S01]  /*1170*/  MOV R4, UR4 ;  /* 0x0000000400047c02 */ /* 0x001fe20008000f00 */
[----:B-1----:R-:W-:-:S07]  /*1180*/  IMAD.U32 R5, RZ, RZ, UR5 ;  /* 0x00000005ff057e24 */ /* 0x002fce000f8e00ff */
[----:B------:R-:W-:-:S07]  /*1190*/  LEPC R20, `(.L_x_15) ;  /* 0x000000001014794e */ /* 0x000fce0000000000 */
[----:B--2---:R-:W-:Y:S05]  /*11a0*/  CALL.ABS.NOINC R8 ;  /* 0x0000000008007343 */ /* 0x004fea0003c00000 */
.L_x_15:
[----:B------:R-:W-:Y:S01]  /*11b0*/  MOV R14, 0x8 ;  /* 0x00000008000e7802 */ /* 0x000fe20000000f00 */
[----:B------:R-:W0:Y:S01]  /*11c0*/  LDCU.64 UR4, c[0x4][0x70] ;  /* 0x01000e00ff0477ac */ /* 0x000e220008000a00 */
[----:B------:R-:W-:Y:S02]  /*11d0*/  HFMA2 R13, -RZ, RZ, 0, 0 ;  /* 0x00000000ff0d7431 */ /* 0x000fe400000001ff */
[----:B------:R-:W-:Y:S01]  /*11e0*/  IMAD.MOV.U32 R8, RZ, RZ, 0xb8 ;  /* 0x000000b8ff087424 */ /* 0x000fe200078e00ff */
[----:B------:R-:W1:Y:S01]  /*11f0*/  LDCU.64 UR6, c[0x4][0x78] ;  /* 0x01000f00ff0677ac */ /* 0x000e620008000a00 */
[----:B------:R-:W2:Y:S01]  /*1200*/  LDC.64 R14, c[0x4][R14] ;  /* 0x010000000e0e7b82 */ /* 0x000ea20000000a00 */
[----:B------:R-:W-:Y:S01]  /*1210*/  IMAD.MOV.U32 R12, RZ, RZ, 0x1 ;  /* 0x00000001ff0c7424 */ /* 0x000fe200078e00ff */
[----:B------:R-:W3:Y:S01]  /*1220*/  LDCU.64 UR8, c[0x4][0x10] ;  /* 0x01000200ff0877ac */ /* 0x000ee20008000a00 */
[----:B0-----:R-:W-:Y:S02]  /*1230*/  IMAD.U32 R4, RZ, RZ, UR4 ;  /* 0x00000004ff047e24 */ /* 0x001fe4000f8e00ff */
[----:B------:R-:W-:Y:S01]  /*1240*/  IMAD.U32 R5, RZ, RZ, UR5 ;  /* 0x00000005ff057e24 */ /* 0x000fe2000f8e00ff */
[----:B-1----:R-:W-:Y:S01]  /*1250*/  MOV R6, UR6 ;  /* 0x0000000600067c02 */ /* 0x002fe20008000f00 */
[----:B------:R-:W-:-:S02]  /*1260*/  IMAD.U32 R7, RZ, RZ, UR7 ;  /* 0x00000007ff077e24 */ /* 0x000fc4000f8e00ff */
[----:B---3--:R-:W-:Y:S01]  /*1270*/  IMAD.U32 R10, RZ, RZ, UR8 ;  /* 0x00000008ff0a7e24 */ /* 0x008fe2000f8e00ff */
[----:B------:R-:W-:-:S07]  /*1280*/  MOV R11, UR9 ;  /* 0x00000009000b7c02 */ /* 0x000fce0008000f00 */
[----:B------:R-:W-:-:S07]  /*1290*/  LEPC R20, `(.L_x_14) ;  /* 0x000000001014794e */ /* 0x000fce0000000000 */
[----:B--2---:R-:W-:Y:S05]  /*12a0*/  CALL.ABS.NOINC R14 ;  /* 0x000000000e007343 */ /* 0x004fea0003c00000 */
.L_x_14:
[----:B------:R-:W-:Y:S05]  /*12b0*/  BSYNC.RECONVERGENT B6 ;  /* 0x0000000000067941 */ /* 0x000fea0003800200 */
.L_x_13:
[----:B------:R-:W0:Y:S02]  /*12c0*/  LDC.64 R16, c[0x0][0x390] ;  /* 0x0000e400ff107b82 */ /* 0x000e240000000a00 */
[----:B0-----:R-:W-:-:S05]  /*12d0*/  IMAD.WIDE R16, R2, 0x10, R16 ;  /* 0x0000001002107825 */ /* 0x001fca00078e0210 */
[----:B------:R0:W5:Y:S01]  /*12e0*/  LDG.E R25, desc[UR36][R16.64+0x8] ;  /* 0x0000082410197981 */ /* 0x000162000c1e1900 */
[----:B------:R-:W-:Y:S01]  /*12f0*/  BSSY B11, `(.L_x_16) ;  /* 0x00003880000b7945 */ /* 0x000fe20003800000 */
.L_x_62:
[----:B-1234-:R-:W1:Y:S02]  /*1300*/  LDC.64 R4, c[0x0][0x390] ;  /* 0x0000e400ff047b82 */ /* 0x01ee640000000a00 */
[----:B-1----:R-:W2:Y:S01]  /*1310*/  LDG.E R5, desc[UR36][R4.64+0x15cc8] ;  /* 0x015cc82404057981 */ /* 0x002ea2000c1e1900 */
[C---:B------:R-:W-:Y:S01]  /*1320*/  ISETP.GT.AND P1, PT, R2.reuse, -0x1, PT ;  /* 0xffffffff0200780c */ /* 0x040fe20003f24270 */
[----:B------:R-:W-:Y:S05]  /*1330*/  YIELD ;  /* 0x0000000000007946 */ /* 0x000fea0003800000 */
[----:B------:R-:W-:Y:S01]  /*1340*/  BSSY.RECONVERGENT B6, `(.L_x_17) ;  /* 0x0000013000067945 */ /* 0x000fe20003800200 */
[----:B--2---:R-:W-:-:S13]  /*1350*/  ISETP.GE.AND P0, PT, R2, R5, PT ;  /* 0x000000050200720c */ /* 0x004fda0003f06270 */
[----:B0-----:R-:W-:Y:S05]  /*1360*/  @!P0 BRA P1, `(.L_x_18) ;  /* 0x0000000000408947 */ /* 0x001fea0000800000 */
[----:B------:R-:W-:Y:S01]  /*1370*/  MOV R14, 0x8 ;  /* 0x00000008000e7802 */ /* 0x000fe20000000f00 */
[----:B------:R-:W1:Y:S01]  /*1380*/  LDCU.64 UR4, c[0x4][0x80] ;  /* 0x01001000ff0477ac */ /* 0x000e620008000a00 */
[----:B------:R-:W-:Y:S02]  /*1390*/  HFMA2 R13, -RZ, RZ, 0, 0 ;  /* 0x00000000ff0d7431 */ /* 0x000fe400000001ff */
[----:B------:R-:W-:Y:S01]  /*13a0*/  IMAD.MOV.U32 R8, RZ, RZ, 0xc0 ;  /* 0x000000c0ff087424 */ /* 0x000fe200078e00ff */
[----:B------:R-:W2:Y:S01]  /*13b0*/  LDCU.64 UR8, c[0x4][0x78] ;  /* 0x01000f00ff0877ac */ /* 0x000ea20008000a00 */
[----:B------:R-:W3:Y:S01]  /*13c0*/  LDC.64 R14, c[0x4][R14] ;  /* 0x010000000e0e7b82 */ /* 0x000ee20000000a00 */
[----:B------:R-:W-:Y:S01]  /*13d0*/  IMAD.MOV.U32 R12, RZ, RZ, 0x1 ;  /* 0x00000001ff0c7424 */ /* 0x000fe200078e00ff */
[----:B------:R-:W4:Y:S01]  /*13e0*/  LDCU.64 UR6, c[0x4][0x18] ;  /* 0x01000300ff0677ac */ /* 0x000f220008000a00 */
[----:B-1----:R-:W-:Y:S02]  /*13f0*/  IMAD.U32 R4, RZ, RZ, UR4 ;  /* 0x00000004ff047e24 */ /* 0x002fe4000f8e00ff */
[----:B------:R-:W-:Y:S01]  /*1400*/  IMAD.U32 R5, RZ, RZ, UR5 ;  /* 0x00000005ff057e24 */ /* 0x000fe2000f8e00ff */
[----:B--2---:R-:W-:Y:S01]  /*1410*/  MOV R6, UR8 ;  /* 0x0000000800067c02 */ /* 0x004fe20008000f00 */
[----:B------:R-:W-:-:S02]  /*1420*/  IMAD.U32 R7, RZ, RZ, UR9 ;  /* 0x00000009ff077e24 */ /* 0x000fc4000f8e00ff */
[----:B----4-:R-:W-:Y:S01]  /*1430*/  IMAD.U32 R10, RZ, RZ, UR6 ;  /* 0x00000006ff0a7e24 */ /* 0x010fe2000f8e00ff */
[----:B------:R-:W-:-:S07]  /*1440*/  MOV R11, UR7 ;  /* 0x00000007000b7c02 */ /* 0x000fce0008000f00 */
[----:B------:R-:W-:-:S07]  /*1450*/  LEPC R20, `(.L_x_18) ;  /* 0x000000001014794e */ /* 0x000fce0000000000 */
[----:B0--3-5:R-:W-:Y:S05]  /*1460*/  CALL.ABS.NOINC R14 ;  /* 0x000000000e007343 */ /* 0x029fea0003c00000 */
.L_x_18:
[----:B------:R-:W-:Y:S05]  /*1470*/  BSYNC.RECONVERGENT B6 ;  /* 0x0000000000067941 */ /* 0x000fea0003800200 */
.L_x_17:
[----:B------:R-:W2:Y:S02]  /*1480*/  LDG.E R0, desc[UR36][R16.64+0xc] ;  /* 0x00000c2410007981 */ /* 0x000ea4000c1e1900 */
[----:B--2--5:R-:W-:-:S13]  /*1490*/  ISETP.GT.AND P0, PT, R25, R0, PT ;  /* 0x000000001900720c */ /* 0x024fda0003f04270 */
[----:B------:R-:W-:Y:S05]  /*14a0*/  @P0 BRA `(.L_x_19) ;  /* 0x0000003400b00947 */ /* 0x000fea0003800000 */
[----:B------:R-:W1:Y:S01]  /*14b0*/  LDC.64 R4, c[0x0][0x390] ;  /* 0x0000e400ff047b82 */ /* 0x000e620000000a00 */
[----:B------:R-:W2:Y:S01]  /*14c0*/  LDL R0, [R1+0x8] ;  /* 0x0000080001007983 */ /* 0x000ea20000100800 */
[----:B-1----:R-:W-:-:S05]  /*14d0*/  IMAD.WIDE R4, R25, 0x4, R4 ;  /* 0x0000000419047825 */ /* 0x002fca00078e0204 */
[----:B------:R-:W2:Y:S01]  /*14e0*/  LDG.E R29, desc[UR36][R4.64+0xcf00] ;  /* 0x00cf0024041d7981 */ /* 0x000ea2000c1e1900 */
[----:B------:R-:W-:Y:S01]  /*14f0*/  BSSY B10, `(.L_x_20) ;  /* 0x00003650000a7945 */ /* 0x000fe20003800000 */
[----:B--2---:R-:W-:-:S13]  /*1500*/  ISETP.GT.AND P0, PT, R0, R29, PT ;  /* 0x0000001d0000720c */ /* 0x004fda0003f04270 */
[----:B------:R-:W-:Y:S05]  /*1510*/  @P0 BRA `(.L_x_21) ;  /* 0x0000003400880947 */ /* 0x000fea0003800000 */
[----:B------:R-:W-:-:S13]  /*1520*/  ISETP.NE.AND P0, PT, R22, RZ, PT ;  /* 0x000000ff1600720c */ /* 0x000fda0003f05270 */
[----:B------:R-:W-:Y:S05]  /*1530*/  @!P0 BRA `(.L_x_22) ;  /* 0x0000000400a88947 */ /* 0x000fea0003800000 */
[----:B------:R-:W-:Y:S01]  /*1540*/  BSSY.RELIABLE B8, `(.L_x_23) ;  /* 0x000005e000087945 */ /* 0x000fe20003800100 */
[----:B------:R-:W-:Y:S01]  /*1550*/  VIMNMX.U32 R30, PT, PT, R22, 0x1, !PT ;  /* 0x00000001161e7848 */ /* 0x000fe20007fe0000 */
[----:B------:R-:W-:Y:S01]  /*1560*/  IMAD.MOV.U32 R31, RZ, RZ, RZ ;  /* 0x000000ffff1f7224 */ /* 0x000fe200078e00ff */
[----:B------:R-:W-:-:S07]  /*1570*/  PRMT R28, RZ, 0x7610, R28 ;  /* 0x00007610ff1c7816 */ /* 0x000fce000000001c */
.L_x_33:
[----:B------:R-:W-:-:S06]  /*1580*/  IMAD R26, R31, 0x4, R24 ;  /* 0x000000041f1a7824 */ /* 0x000fcc00078e0218 */
[----:B------:R-:W5:Y:S01]  /*1590*/  LDL R26, [R26] ;  /* 0x000000001a1a7983 */ /* 0x000f620000100800 */
[----:B------:R-:W-:Y:S01]  /*15a0*/  LOP3.LUT P0, RZ, R28, 0xff, RZ, 0xc0, !PT ;  /* 0x000000ff1cff7812 */ /* 0x000fe2000780c0ff */
[----:B------:R-:W-:-:S12]  /*15b0*/  BSSY.RELIABLE B7, `(.L_x_24) ;  /* 0x0000052000077945 */ /* 0x000fd80003800100 */
[----:B-1----:R-:W-:Y:S05]  /*15c0*/  @P0 BRA `(.L_x_25) ;  /* 0x0000000400280947 */ /* 0x002fea0003800000 */
[----:B------:R-:W1:Y:S02]  /*15d0*/  LDC.64 R4, c[0x0][0x390] ;  /* 0x0000e400ff047b82 */ /* 0x000e640000000a00 */
[----:B-1----:R-:W2:Y:S01]  /*15e0*/  LDG.E R27, desc[UR36][R4.64+0x15cc8] ;  /* 0x015cc824041b7981 */ /* 0x002ea2000c1e1900 */
[C---:B-----5:R-:W-:Y:S01]  /*15f0*/  ISETP.GT.AND P1, PT, R26.reuse, -0x1, PT ;  /* 0xffffffff1a00780c */ /* 0x060fe20003f24270 */
[----:B------:R-:W-:Y:S03]  /*1600*/  BSSY.RECONVERGENT B6, `(.L_x_26) ;  /* 0x0000020000067945 */ /* 0x000fe60003800200 */
[----:B------:R-:W-:Y:S02]  /*1610*/  P2R R32, PR, RZ, 0x2 ;  /* 0x00000002ff207803 */ /* 0x000fe40000000000 */
[----:B--2---:R-:W-:-:S13]  /*1620*/  ISETP.LT.AND P0, PT, R26, R27, PT ;  /* 0x0000001b1a00720c */ /* 0x004fda0003f01270 */
[----:B------:R-:W-:Y:S05]  /*1630*/  @P1 BRA P0, `(.L_x_27) ;  /* 0x0000000000701947 */ /* 0x000fea0000000000 */
[----:B------:R-:W1:Y:S01]  /*1640*/  LDCU UR4, c[0x0][0x2f8] ;  /* 0x00005f00ff0477ac */ /* 0x000e620008000800 */
[----:B------:R-:W-:Y:S01]  /*1650*/  MOV R8, 0x0 ;  /* 0x0000000000087802 */ /* 0x000fe20000000f00 */
[----:B------:R-:W-:Y:S01]  /*1660*/  IMAD.MOV.U32 R7, RZ, RZ, R18 ;  /* 0x000000ffff077224 */ /* 0x000fe200078e0012 */
[----:B------:R-:W-:-:S04]  /*1670*/  MOV R6, R19 ;  /* 0x0000001300067202 */ /* 0x000fc80000000f00 */
[----:B------:R-:W2:Y:S01]  /*1680*/  LDC.64 R8, c[0x4][R8] ;  /* 0x0100000008087b82 */ /* 0x000ea20000000a00 */
[----:B-1----:R-:W-:Y:S01]  /*1690*/  IADD3 R0, PT, PT, R19, -UR4, RZ ;  /* 0x8000000413007c10 */ /* 0x002fe2000fffe0ff */
[----:B------:R-:W1:Y:S04]  /*16a0*/  LDCU.64 UR4, c[0x4][0x68] ;  /* 0x01000d00ff0477ac */ /* 0x000e680008000a00 */
[----:B------:R3:W-:Y:S01]  /*16b0*/  STL.64 [R0], R26 ;  /* 0x0000001a00007387 */ /* 0x0007e20000100a00 */
[----:B-1----:R-:W-:Y:S02]  /*16c0*/  IMAD.U32 R4, RZ, RZ, UR4 ;  /* 0x00000004ff047e24 */ /* 0x002fe4000f8e00ff */
[----:B---3--:R-:W-:-:S07]  /*16d0*/  IMAD.U32 R5, RZ, RZ, UR5 ;  /* 0x00000005ff057e24 */ /* 0x008fce000f8e00ff */
[----:B------:R-:W-:-:S07]  /*16e0*/  LEPC R20, `(.L_x_28) ;  /* 0x000000001014794e */ /* 0x000fce0000000000 */
[----:B0-2---:R-:W-:Y:S05]  /*16f0*/  CALL.ABS.NOINC R8 ;  /* 0x0000000008007343 */ /* 0x005fea0003c00000 */
.L_x_28:
[----:B------:R-:W-:Y:S01]  /*1700*/  MOV R14, 0x8 ;  /* 0x00000008000e7802 */ /* 0x000fe20000000f00 */
[----:B------:R-:W0:Y:S01]  /*1710*/  LDCU.64 UR4, c[0x4][0x70] ;  /* 0x01000e00ff0477ac */ /* 0x000e220008000a00 */
[----:B------:R-:W-:Y:S02]  /*1720*/  HFMA2 R12, -RZ, RZ, 0, 5.9604644775390625e-08 ;  /* 0x00000001ff0c7431 */ /* 0x000fe400000001ff */
[----:B------:R-:W-:Y:S01]  /*1730*/  IMAD.MOV.U32 R8, RZ, RZ, 0xb8 ;  /* 0x000000b8ff087424 */ /* 0x000fe200078e00ff */
[----:B------:R-:W1:Y:S01]  /*1740*/  LDCU.64 UR6, c[0x4][0x78] ;  /* 0x01000f00ff0677ac */ /* 0x000e620008000a00 */
[----:B------:R-:W2:Y:S01]  /*1750*/  LDC.64 R14, c[0x4][R14] ;  /* 0x010000000e0e7b82 */ /* 0x000ea20000000a00 */
[----:B------:R-:W-:Y:S01]  /*1760*/  IMAD.MOV.U32 R13, RZ, RZ, RZ ;  /* 0x000000ffff0d7224 */ /* 0x000fe200078e00ff */
[----:B------:R-:W3:Y:S01]  /*1770*/  LDCU.64 UR8, c[0x4][0x10] ;  /* 0x01000200ff0877ac */ /* 0x000ee20008000a00 */
[----:B0-----:R-:W-:Y:S01]  /*1780*/  IMAD.U32 R4, RZ, RZ, UR4 ;  /* 0x00000004ff047e24 */ /* 0x001fe2000f8e00ff */
[----:B------:R-:W-:Y:S01]  /*1790*/  MOV R5, UR5 ;  /* 0x0000000500057c02 */ /* 0x000fe20008000f00 */
[----:B-1----:R-:W-:-:S02]  /*17a0*/  IMAD.U32 R6, RZ, RZ, UR6 ;  /* 0x00000006ff067e24 */ /* 0x002fc4000f8e00ff */
[----:B------:R-:W-:Y:S01]  /*17b0*/  IMAD.U32 R7, RZ, RZ, UR7 ;  /* 0x00000007ff077e24 */ /* 0x000fe2000f8e00ff */
[----:B---3--:R-:W-:Y:S01]  /*17c0*/  MOV R10, UR8 ;  /* 0x00000008000a7c02 */ /* 0x008fe20008000f00 */
[----:B------:R-:W-:-:S07]  /*17d0*/  IMAD.U32 R11, RZ, RZ, UR9 ;  /* 0x00000009ff0b7e24 */ /* 0x000fce000f8e00ff */
[----:B------:R-:W-:-:S07]  /*17e0*/  LEPC R20, `(.L_x_27) ;  /* 0x000000001014794e */ /* 0x000fce0000000000 */
[----:B--2---:R-:W-:Y:S05]  /*17f0*/  CALL.ABS.NOINC R14 ;  /* 0x000000000e007343 */ /* 0x004fea0003c00000 */
.L_x_27:
[----:B------:R-:W-:Y:S05]  /*1800*/  BSYNC.RECONVERGENT B6 ;  /* 0x0000000000067941 */ /* 0x000fea0003800200 */
.L_x_26:
[----:B------:R-:W1:Y:S02]  /*1810*/  LDC.64 R34, c[0x0][0x390] ;  /* 0x0000e400ff227b82 */ /* 0x000e640000000a00 */
[----:B-1----:R-:W-:-:S05]  /*1820*/  IMAD.WIDE R34, R26, 0x10, R34 ;  /* 0x000000101a227825 */ /* 0x002fca00078e0222 */
[----:B------:R1:W5:Y:S02]  /*1830*/  LDG.E R27, desc[UR36][R34.64+0x8] ;  /* 0x00000824221b7981 */ /* 0x000364000c1e1900 */
.L_x_32:
[----:B------:R-:W2:Y:S01]  /*1840*/  LDC.64 R4, c[0x0][0x390] ;  /* 0x0000e400ff047b82 */ /* 0x000ea20000000a00 */
[----:B------:R-:W-:Y:S01]  /*1850*/  ISETP.NE.AND P1, PT, R32, RZ, PT ;  /* 0x000000ff2000720c */ /* 0x000fe20003f25270 */
[----:B--2---:R-:W2:Y:S01]  /*1860*/  LDG.E R5, desc[UR36][R4.64+0x15cc8] ;  /* 0x015cc82404057981 */ /* 0x004ea2000c1e1900 */
[----:B------:R-:W-:Y:S01]  /*1870*/  BSSY.RECONVERGENT B6, `(.L_x_29) ;  /* 0x0000013000067945 */ /* 0x000fe20003800200 */
[----:B--2---:R-:W-:-:S13]  /*1880*/  ISETP.LT.AND P0, PT, R26, R5, PT ;  /* 0x000000051a00720c */ /* 0x004fda0003f01270 */
[----:B------:R-:W-:Y:S05]  /*1890*/  @P1 BRA P0, `(.L_x_30) ;  /* 0x0000000000401947 */ /* 0x000fea0000000000 */
[----:B------:R-:W-:Y:S01]  /*18a0*/  MOV R14, 0x8 ;  /* 0x00000008000e7802 */ /* 0x000fe20000000f00 */
[----:B------:R-:W2:Y:S01]  /*18b0*/  LDCU.64 UR4, c[0x4][0x80] ;  /* 0x01001000ff0477ac */ /* 0x000ea20008000a00 */
[----:B------:R-:W-:Y:S02]  /*18c0*/  HFMA2 R12, -RZ, RZ, 0, 5.9604644775390625e-08 ;  /* 0x00000001ff0c7431 */ /* 0x000fe400000001ff */
[----:B------:R-:W-:Y:S01]  /*18d0*/  IMAD.MOV.U32 R8, RZ, RZ, 0xc0 ;  /* 0x000000c0ff087424 */ /* 0x000fe200078e00ff */
[----:B------:R-:W3:Y:S01]  /*18e0*/  LDCU.64 UR6, c[0x4][0x78] ;  /* 0x01000f00ff0677ac */ /* 0x000ee20008000a00 */
[----:B------:R-:W4:Y:S01]  /*18f0*/  LDC.64 R14, c[0x4][R14] ;  /* 0x010000000e0e7b82 */ /* 0x000f220000000a00 */
[----:B------:R-:W-:Y:S01]  /*1900*/  IMAD.MOV.U32 R13, RZ, RZ, RZ ;  /* 0x000000ffff0d7224 */ /* 0x000fe200078e00ff */
[----:B------:R-:W0:Y:S01]  /*1910*/  LDCU.64 UR8, c[0x4][0x18] ;  /* 0x01000300ff0877ac */ /* 0x000e220008000a00 */
[----:B--2---:R-:W-:Y:S01]  /*1920*/  IMAD.U32 R4, RZ, RZ, UR4 ;  /* 0x00000004ff047e24 */ /* 0x004fe2000f8e00ff */
[----:B------:R-:W-:Y:S01]  /*1930*/  MOV R5, UR5 ;  /* 0x0000000500057c02 */ /* 0x000fe20008000f00 */
[----:B---3--:R-:W-:-:S02]  /*1940*/  IMAD.U32 R6, RZ, RZ, UR6 ;  /* 0x00000006ff067e24 */ /* 0x008fc4000f8e00ff */
[----:B------:R-:W-:Y:S01]  /*1950*/  IMAD.U32 R7, RZ, RZ, UR7 ;  /* 0x00000007ff077e24 */ /* 0x000fe2000f8e00ff */
[----:B0-----:R-:W-:Y:S01]  /*1960*/  MOV R10, UR8 ;  /* 0x00000008000a7c02 */ /* 0x001fe20008000f00 */
[----:B------:R-:W-:-:S07]  /*1970*/  IMAD.U32 R11, RZ, RZ, UR9 ;  /* 0x00000009ff0b7e24 */ /* 0x000fce000f8e00ff */
[----:B------:R-:W-:-:S07]  /*1980*/  LEPC R20, `(.L_x_30) ;  /* 0x000000001014794e */ /* 0x000fce0000000000 */
[----:B-1--45:R-:W-:Y:S05]  /*1990*/  CALL.ABS.NOINC R14 ;  /* 0x000000000e007343 */ /* 0x032fea0003c00000 */
.L_x_30:
[----:B------:R-:W-:Y:S05]  /*19a0*/  BSYNC.RECONVERGENT B6 ;  /* 0x0000000000067941 */ /* 0x000fea0003800200 */
.L_x_29:
[----:B------:R-:W2:Y:S02]  /*19b0*/  LDG.E R0, desc[UR36][R34.64+0xc] ;  /* 0x00000c2422007981 */ /* 0x000ea4000c1e1900 */
[----:B--2--5:R-:W-:-:S13]  /*19c0*/  ISETP.GT.AND P0, PT, R27, R0, PT ;  /* 0x000000001b00720c */ /* 0x024fda0003f04270 */
[----:B------:R-:W-:Y:S05]  /*19d0*/  @P0 BRA `(.L_x_25) ;  /* 0x0000000000240947 */ /* 0x000fea0003800000 */
[----:B------:R-:W-:Y:S01]  /*19e0*/  MOV R5, UR39 ;  /* 0x0000002700057c02 */ /* 0x000fe20008000f00 */
[----:B------:R-:W-:-:S04]  /*19f0*/  IMAD.U32 R4, RZ, RZ, UR38 ;  /* 0x00000026ff047e24 */ /* 0x000fc8000f8e00ff */
[----:B------:R-:W-:-:S06]  /*1a00*/  IMAD.WIDE R4, R27, 0x4, R4 ;  /* 0x000000041b047825 */ /* 0x000fcc00078e0204 */
[----:B------:R-:W2:Y:S01]  /*1a10*/  LDG.E R4, desc[UR36][R4.64] ;  /* 0x0000002404047981 */ /* 0x000ea2000c1e1900 */
[----:B------:R-:W-:Y:S01]  /*1a20*/  IMAD.MOV.U32 R0, RZ, RZ, 0x1 ;  /* 0x00000001ff007424 */ /* 0x000fe200078e00ff */
[----:B--2---:R-:W-:-:S13]  /*1a30*/  ISETP.NE.AND P0, PT, R4, R29, PT ;  /* 0x0000001d0400720c */ /* 0x004fda0003f05270 */
[----:B------:R-:W-:Y:S05]  /*1a40*/  @!P0 BRA `(.L_x_31) ;  /* 0x0000000000208947 */ /* 0x000fea0003800000 */
[----:B------:R-:W-:Y:S01]  /*1a50*/  VIADD R27, R27, 0x1 ;  /* 0x000000011b1b7836 */ /* 0x000fe20000000000 */
[----:B------:R-:W-:Y:S06]  /*1a60*/  BRA `(.L_x_32) ;  /* 0xfffffffc00747947 */ /* 0x000fec000383ffff */
.L_x_25:
[----:B-----5:R-:W-:Y:S02]  /*1a70*/  ISETP.GT.AND P1, PT, R26, R29, PT ;  /* 0x0000001d1a00720c */ /* 0x020fe40003f24270 */
[C---:B------:R-:W-:Y:S02]  /*1a80*/  LOP3.LUT P0, RZ, R28.reuse, 0xff, RZ, 0xc0, !PT ;  /* 0x000000ff1cff7812 */ /* 0x040fe4000780c0ff */
[----:B------:R-:W-:-:S11]  /*1a90*/  PRMT R0, R28, 0x7610, R0 ;  /* 0x000076101c007816 */ /* 0x000fd60000000000 */
[----:B------:R-:W-:Y:S05]  /*1aa0*/  @P0 BREAK.RELIABLE P1, B7 ;  /* 0x0000000000070942 */ /* 0x000fea0000800100 */
[----:B------:R-:W-:Y:S05]  /*1ab0*/  @P0 BREAK.RELIABLE P1, B8 ;  /* 0x0000000000080942 */ /* 0x000fea0000800100 */
[----:B------:R-:W-:Y:S05]  /*1ac0*/  @P0 BRA P1, `(.L_x_21) ;  /* 0x00000030001c0947 */ /* 0x000fea0000800000 */
.L_x_31:
[----:B------:R-:W-:Y:S05]  /*1ad0*/  BSYNC.RELIABLE B7 ;  /* 0x0000000000077941 */ /* 0x000fea0003800100 */
.L_x_24:
[----:B------:R-:W-:Y:S02]  /*1ae0*/  IADD3 R31, PT, PT, R31, 0x1, RZ ;  /* 0x000000011f1f7810 */ /* 0x000fe40007ffe0ff */
[----:B------:R-:W-:Y:S02]  /*1af0*/  PRMT R28, R0, 0x7610, R28 ;  /* 0x00007610001c7816 */ /* 0x000fe4000000001c */
[----:B------:R-:W-:-:S13]  /*1b00*/  ISETP.NE.AND P0, PT, R31, R30, PT ;  /* 0x0000001e1f00720c */ /* 0x000fda0003f05270 */
[----:B------:R-:W-:Y:S05]  /*1b10*/  @P0 BRA `(.L_x_33) ;  /* 0xfffffff800980947 */ /* 0x000fea000383ffff */
[----:B------:R-:W-:Y:S05]  /*1b20*/  BSYNC.RELIABLE B8 ;  /* 0x0000000000087941 */ /* 0x000fea0003800100 */
.L_x_23:
[----:B------:R-:W-:-:S13]  /*1b30*/  ISETP.NE.AND P0, PT, R22, RZ, PT ;  /* 0x000000ff1600720c */ /* 0x000fda0003f05270 */
[----:B------:R-:W-:Y:S05]  /*1b40*/  @!P0 BRA `(.L_x_22) ;  /* 0x0000000000248947 */ /* 0x000fea0003800000 */
[----:B------:R-:W-:Y:S01]  /*1b50*/  VIMNMX.U32 R4, PT, PT, R22, 0x1, !PT ;  /* 0x0000000116047848 */ /* 0x000fe20007fe0000 */
[----:B------:R-:W-:-:S07]  /*1b60*/  IMAD.MOV.U32 R3, RZ, RZ, RZ ;  /* 0x000000ffff037224 */ /* 0x000fce00078e00ff */
.L_x_34:
[----:B------:R-:W-:-:S06]  /*1b70*/  IMAD R0, R3, 0x4, R24 ;  /* 0x0000000403007824 */ /* 0x000fcc00078e0218 */
[----:B------:R-:W2:Y:S02]  /*1b80*/  LDL R0, [R0] ;  /* 0x0000000000007983 */ /* 0x000ea40000100800 */
[----:B--2---:R-:W-:-:S13]  /*1b90*/  ISETP.NE.AND P0, PT, R0, R29, PT ;  /* 0x0000001d0000720c */ /* 0x004fda0003f05270 */
[----:B------:R-:W-:Y:S05]  /*1ba0*/  @!P0 BRA `(.L_x_21) ;  /* 0x0000002c00e48947 */ /* 0x000fea0003800000 */
[----:B------:R-:W-:-:S04]  /*1bb0*/  IADD3 R3, PT, PT, R3, 0x1, RZ ;  /* 0x0000000103037810 */ /* 0x000fc80007ffe0ff */
[----:B------:R-:W-:-:S13]  /*1bc0*/  ISETP.NE.AND P0, PT, R3, R4, PT ;  /* 0x000000040300720c */ /* 0x000fda0003f05270 */
[----:B------:R-:W-:Y:S05]  /*1bd0*/  @P0 BRA `(.L_x_34) ;  /* 0xfffffffc00e40947 */ /* 0x000fea000383ffff */
.L_x_22:
[C---:B------:R-:W-:Y:S02]  /*1be0*/  VIADD R0, R22.reuse, 0x1 ;  /* 0x0000000116007836 */ /* 0x040fe40000000000 */
[----:B------:R-:W-:-:S03]  /*1bf0*/  IMAD R4, R22, 0x4, R24 ;  /* 0x0000000416047824 */ /* 0x000fc600078e0218 */
[----:B------:R2:W-:Y:S04]  /*1c00*/  STL [R1+0x2c], R0 ;  /* 0x00002c0001007387 */ /* 0x0005e80000100800 */
[----:B------:R2:W-:Y:S04]  /*1c10*/  STL [R4], R29 ;  /* 0x0000001d04007387 */ /* 0x0005e80000100800 */
[----:B------:R-:W3:Y:S01]  /*1c20*/  LDL R22, [R1+0x2c] ;  /* 0x00002c0001167983 */ /* 0x000ee20000100800 */
[----:B------:R-:W-:Y:S01]  /*1c30*/  BSSY B9, `(.L_x_35) ;  /* 0x00002da000097945 */ /* 0x000fe20003800000 */
[----:B---3--:R-:W-:-:S13]  /*1c40*/  ISETP.NE.AND P0, PT, R22, RZ, PT ;  /* 0x000000ff1600720c */ /* 0x008fda0003f05270 */
[----:B--2---:R-:W-:Y:S05]  /*1c50*/  @!P0 BRA `(.L_x_36) ;  /* 0x0000000400688947 */ /* 0x004fea0003800000 */
[----:B-1----:R-:W-:-:S07]  /*1c60*/  MOV R35, RZ ;  /* 0x000000ff00237202 */ /* 0x002fce0000000f00 */
.L_x_48:
[----:B------:R-:W-:Y:S01]  /*1c70*/  IMAD R26, R35, 0x4, R24 ;  /* 0x00000004231a7824 */ /* 0x000fe200078e0218 */
[----:B-1----:R-:W1:Y:S05]  /*1c80*/  LDC.64 R28, c[0x0][0x390] ;  /* 0x0000e400ff1c7b82 */ /* 0x002e6a0000000a00 */
[----:B------:R-:W1:Y:S01]  /*1c90*/  LDL R26, [R26] ;  /* 0x000000001a1a7983 */ /* 0x000e620000100800 */
[----:B------:R-:W-:Y:S01]  /*1ca0*/  BSSY.RELIABLE B8, `(.L_x_37) ;  /* 0x0000052000087945 */ /* 0x000fe20003800100 */
[----:B------:R-:W-:Y:S02]  /*1cb0*/  IMAD.MOV.U32 R33, RZ, RZ, RZ ;  /* 0x000000ffff217224 */ /* 0x000fe400078e00ff */
[----:B-1----:R-:W-:-:S07]  /*1cc0*/  IMAD.WIDE R28, R26, 0x10, R28 ;  /* 0x000000101a1c7825 */ /* 0x002fce00078e021c */
.L_x_47:
[----:B------:R-:W-:-:S06]  /*1cd0*/  LEA R31, R33, R24, 0x2 ;  /* 0x00000018211f7211 */ /* 0x000fcc00078e10ff */
[----:B------:R-:W2:Y:S01]  /*1ce0*/  LDL R31, [R31] ;  /* 0x000000001f1f7983 */ /* 0x000ea20000100800 */
[----:B------:R-:W-:Y:S01]  /*1cf0*/  BSSY.RELIABLE B7, `(.L_x_38) ;  /* 0x0000049000077945 */ /* 0x000fe20003800100 */
[----:B--2---:R-:W-:-:S13]  /*1d00*/  ISETP.NE.AND P0, PT, R26, R31, PT ;  /* 0x0000001f1a00720c */ /* 0x004fda0003f05270 */
[----:B-1----:R-:W-:Y:S05]  /*1d10*/  @!P0 BRA `(.L_x_39) ;  /* 0x0000000400188947 */ /* 0x002fea0003800000 */
[----:B------:R-:W1:Y:S02]  /*1d20*/  LDC.64 R4, c[0x0][0x390] ;  /* 0x0000e400ff047b82 */ /* 0x000e640000000a00 */
[----:B-1----:R-:W2:Y:S01]  /*1d30*/  LDG.E R27, desc[UR36][R4.64+0x15cc8] ;  /* 0x015cc824041b7981 */ /* 0x002ea2000c1e1900 */
[C---:B------:R-:W-:Y:S01]  /*1d40*/  ISETP.GT.AND P1, PT, R26.reuse, -0x1, PT ;  /* 0xffffffff1a00780c */ /* 0x040fe20003f24270 */
[----:B------:R-:W-:Y:S01]  /*1d50*/  BSSY.RECONVERGENT B6, `(.L_x_40) ;  /* 0x000001f000067945 */ /* 0x000fe20003800200 */
[----:B--2---:R-:W-:-:S13]  /*1d60*/  ISETP.GE.AND P0, PT, R26, R27, PT ;  /* 0x0000001b1a00720c */ /* 0x004fda0003f06270 */
[----:B------:R-:W-:Y:S05]  /*1d70*/  @!P0 BRA P1, `(.L_x_41) ;  /* 0x0000000000708947 */ /* 0x000fea0000800000 */
[----:B------:R-:W1:Y:S01]  /*1d80*/  LDCU UR4, c[0x0][0x2f8] ;  /* 0x00005f00ff0477ac */ /* 0x000e620008000800 */
[----:B------:R-:W-:Y:S01]  /*1d90*/  MOV R8, 0x0 ;  /* 0x0000000000087802 */ /* 0x000fe20000000f00 */
[----:B------:R-:W-:Y:S02]  /*1da0*/  IMAD.MOV.U32 R6, RZ, RZ, R19 ;  /* 0x000000ffff067224 */ /* 0x000fe400078e0013 */
[----:B------:R-:W-:-:S03]  /*1db0*/  IMAD.MOV.U32 R7, RZ, RZ, R18 ;  /* 0x000000ffff077224 */ /* 0x000fc600078e0012 */
[----:B------:R-:W2:Y:S01]  /*1dc0*/  LDC.64 R8, c[0x4][R8] ;  /* 0x0100000008087b82 */ /* 0x000ea20000000a00 */
[----:B-1----:R-:W-:Y:S01]  /*1dd0*/  VIADD R0, R19, -UR4 ;  /* 0x8000000413007c36 */ /* 0x002fe20008000000 */
[----:B------:R-:W1:Y:S04]  /*1de0*/  LDCU.64 UR4, c[0x4][0x68] ;  /* 0x01000d00ff0477ac */ /* 0x000e680008000a00 */
[----:B------:R3:W-:Y:S01]  /*1df0*/  STL.64 [R0], R26 ;  /* 0x0000001a00007387 */ /* 0x0007e20000100a00 */
[----:B-1----:R-:W-:Y:S01]  /*1e00*/  IMAD.U32 R4, RZ, RZ, UR4 ;  /* 0x00000004ff047e24 */ /* 0x002fe2000f8e00ff */
[----:B---3--:R-:W-:-:S07]  /*1e10*/  MOV R5, UR5 ;  /* 0x0000000500057c02 */ /* 0x008fce0008000f00 */
[----:B------:R-:W-:-:S07]  /*1e20*/  LEPC R20, `(.L_x_42) ;  /* 0x000000001014794e */ /* 0x000fce0000000000 */
[----:B0-2---:R-:W-:Y:S05]  /*1e30*/  CALL.ABS.NOINC R8 ;  /* 0x0000000008007343 */ /* 0x005fea0003c00000 */
.L_x_42:
[----:B------:R-:W-:Y:S01]  /*1e40*/  MOV R14, 0x8 ;  /* 0x00000008000e7802 */ /* 0x000fe20000000f00 */
[----:B------:R-:W0:Y:S01]  /*1e50*/  LDCU.64 UR4, c[0x4][0x70] ;  /* 0x01000e00ff0477ac */ /* 0x000e220008000a00 */
[----:B------:R-:W-:Y:S02]  /*1e60*/  HFMA2 R8, -RZ, RZ, 0, 1.0967254638671875e-05 ;  /* 0x000000b8ff087431 */ /* 0x000fe400000001ff */
[----:B------:R-:W-:Y:S01]  /*1e70*/  IMAD.MOV.U32 R12, RZ, RZ, 0x1 ;  /* 0x00000001ff0c7424 */ /* 0x000fe200078e00ff */
[----:B------:R-:W1:Y:S01]  /*1e80*/  LDCU.64 UR6, c[0x4][0x78] ;  /* 0x01000f00ff0677ac */ /* 0x000e620008000a00 */
[----:B------:R-:W2:Y:S01]  /*1e90*/  LDC.64 R14, c[0x4][R14] ;  /* 0x010000000e0e7b82 */ /* 0x000ea20000000a00 */
[----:B------:R-:W-:Y:S01]  /*1ea0*/  IMAD.MOV.U32 R13, RZ, RZ, RZ ;  /* 0x000000ffff0d7224 */ /* 0x000fe200078e00ff */
[----:B------:R-:W3:Y:S01]  /*1eb0*/  LDCU.64 UR8, c[0x4][0x10] ;  /* 0x01000200ff0877ac */ /* 0x000ee20008000a00 */
[----:B0-----:R-:W-:Y:S01]  /*1ec0*/  MOV R4, UR4 ;  /* 0x0000000400047c02 */ /* 0x001fe20008000f00 */
[----:B------:R-:W-:-:S02]  /*1ed0*/  IMAD.U32 R5, RZ, RZ, UR5 ;  /* 0x00000005ff057e24 */ /* 0x000fc4000f8e00ff */
[----:B-1----:R-:W-:Y:S01]  /*1ee0*/  IMAD.U32 R6, RZ, RZ, UR6 ;  /* 0x00000006ff067e24 */ /* 0x002fe2000f8e00ff */
[----:B------:R-:W-:Y:S01]  /*1ef0*/  MOV R7, UR7 ;  /* 0x0000000700077c02 */ /* 0x000fe20008000f00 */
[----:B---3--:R-:W-:Y:S02]  /*1f00*/  IMAD.U32 R10, RZ, RZ, UR8 ;  /* 0x00000008ff0a7e24 */ /* 0x008fe4000f8e00ff */
[----:B------:R-:W-:-:S07]  /*1f10*/  IMAD.U32 R11, RZ, RZ, UR9 ;  /* 0x00000009ff0b7e24 */ /* 0x000fce000f8e00ff */
[----:B------:R-:W-:-:S07]  /*1f20*/  LEPC R20, `(.L_x_41) ;  /* 0x000000001014794e */ /* 0x000fce0000000000 */
[----:B--2---:R-:W-:Y:S05]  /*1f30*/  CALL.ABS.NOINC R14 ;  /* 0x000000000e007343 */ /* 0x004fea0003c00000 */
.L_x_41:
[----:B------:R-:W-:Y:S05]  /*1f40*/  BSYNC.RECONVERGENT B6 ;  /* 0x0000000000067941 */ /* 0x000fea0003800200 */
.L_x_40:
[----:B------:R1:W5:Y:S02]  /*1f50*/  LDG.E R27, desc[UR36][R28.64+0x8] ;  /* 0x000008241c1b7981 */ /* 0x000364000c1e1900 */
.L_x_46:
[----:B------:R-:W2:Y:S02]  /*1f60*/  LDC.64 R4, c[0x0][0x390] ;  /* 0x0000e400ff047b82 */ /* 0x000ea40000000a00 */
[----:B--2---:R-:W2:Y:S01]  /*1f70*/  LDG.E R5, desc[UR36][R4.64+0x15cc8] ;  /* 0x015cc82404057981 */ /* 0x004ea2000c1e1900 */
[C---:B------:R-:W-:Y:S01]  /*1f80*/  ISETP.GT.AND P1, PT, R26.reuse, -0x1, PT ;  /* 0xffffffff1a00780c */ /* 0x040fe20003f24270 */
[----:B------:R-:W-:Y:S01]  /*1f90*/  BSSY.RECONVERGENT B6, `(.L_x_43) ;  /* 0x0000013000067945 */ /* 0x000fe20003800200 */
[----:B--2---:R-:W-:-:S13]  /*1fa0*/  ISETP.GE.AND P0, PT, R26, R5, PT ;  /* 0x000000051a00720c */ /* 0x004fda0003f06270 */
[----:B------:R-:W-:Y:S05]  /*1fb0*/  @!P0 BRA P1, `(.L_x_44) ;  /* 0x0000000000408947 */ /* 0x000fea0000800000 */
[----:B------:R-:W-:Y:S01]  /*1fc0*/  MOV R14, 0x8 ;  /* 0x00000008000e7802 */ /* 0x000fe20000000f00 */
[----:B------:R-:W2:Y:S01]  /*1fd0*/  LDCU.64 UR4, c[0x4][0x80] ;  /* 0x01001000ff0477ac */ /* 0x000ea20008000a00 */
[----:B------:R-:W-:Y:S02]  /*1fe0*/  HFMA2 R8, -RZ, RZ, 0, 1.1444091796875e-05 ;  /* 0x000000c0ff087431 */ /* 0x000fe400000001ff */
[----:B------:R-:W-:Y:S01]  /*1ff0*/  IMAD.MOV.U32 R12, RZ, RZ, 0x1 ;  /* 0x00000001ff0c7424 */ /* 0x000fe200078e00ff */
[----:B------:R-:W3:Y:S01]  /*2000*/  LDCU.64 UR6, c[0x4][0x78] ;  /* 0x01000f00ff0677ac */ /* 0x000ee20008000a00 */
[----:B------:R-:W4:Y:S01]  /*2010*/  LDC.64 R14, c[0x4][R14] ;  /* 0x010000000e0e7b82 */ /* 0x000f220000000a00 */
[----:B------:R-:W-:Y:S01]  /*2020*/  IMAD.MOV.U32 R13, RZ, RZ, RZ ;  /* 0x000000ffff0d7224 */ /* 0x000fe200078e00ff */
[----:B------:R-:W0:Y:S01]  /*2030*/  LDCU.64 UR8, c[0x4][0x18] ;  /* 0x01000300ff0877ac */ /* 0x000e220008000a00 */
[----:B--2---:R-:W-:Y:S01]  /*2040*/  MOV R4, UR4 ;  /* 0x0000000400047c02 */ /* 0x004fe20008000f00 */
[----:B------:R-:W-:-:S02]  /*2050*/  IMAD.U32 R5, RZ, RZ, UR5 ;  /* 0x00000005ff057e24 */ /* 0x000fc4000f8e00ff */
[----:B---3--:R-:W-:Y:S01]  /*2060*/  IMAD.U32 R6, RZ, RZ, UR6 ;  /* 0x00000006ff067e24 */ /* 0x008fe2000f8e00ff */
[----:B------:R-:W-:Y:S01]  /*2070*/  MOV R7, UR7 ;  /* 0x0000000700077c02 */ /* 0x000fe20008000f00 */
[----:B0-----:R-:W-:Y:S02]  /*2080*/  IMAD.U32 R10, RZ, RZ, UR8 ;  /* 0x00000008ff0a7e24 */ /* 0x001fe4000f8e00ff */
[----:B------:R-:W-:-:S07]  /*2090*/  IMAD.U32 R11, RZ, RZ, UR9 ;  /* 0x00000009ff0b7e24 */ /* 0x000fce000f8e00ff */
[----:B------:R-:W-:-:S07]  /*20a0*/  LEPC R20, `(.L_x_44) ;  /* 0x000000001014794e */ /* 0x000fce0000000000 */
[----:B-1--45:R-:W-:Y:S05]  /*20b0*/  CALL.ABS.NOINC R14 ;  /* 0x000000000e007343 */ /* 0x032fea0003c00000 */
.L_x_44:
[----:B------:R-:W-:Y:S05]  /*20c0*/  BSYNC.RECONVERGENT B6 ;  /* 0x0000000000067941 */ /* 0x000fea0003800200 */
.L_x_43:
[----:B------:R-:W2:Y:S02]  /*20d0*/  LDG.E R0, desc[UR36][R28.64+0xc] ;  /* 0x00000c241c007981 */ /* 0x000ea4000c1e1900 */
[----:B--2--5:R-:W-:-:S13]  /*20e0*/  ISETP.GT.AND P0, PT, R27, R0, PT ;  /* 0x000000001b00720c */ /* 0x024fda0003f04270 */
[----:B------:R-:W-:Y:S05]  /*20f0*/  @P0 BREAK.RELIABLE B7 ;  /* 0x0000000000070942 */ /* 0x000fea0003800100 */
[----:B------:R-:W-:Y:S05]  /*2100*/  @P0 BREAK.RELIABLE B8 ;  /* 0x0000000000080942 */ /* 0x000fea0003800100 */
[----:B------:R-:W-:Y:S05]  /*2110*/  @P0 BRA `(.L_x_45) ;  /* 0x00000028002c0947 */ /* 0x000fea0003800000 */
[----:B------:R-:W2:Y:S02]  /*2120*/  LDC.64 R4, c[0x0][0x390] ;  /* 0x0000e400ff047b82 */ /* 0x000ea40000000a00 */
[----:B--2---:R-:W-:-:S06]  /*2130*/  IMAD.WIDE R4, R27, 0x4, R4 ;  /* 0x000000041b047825 */ /* 0x004fcc00078e0204 */
[----:B------:R-:W2:Y:S01]  /*2140*/  LDG.E R4, desc[UR36][R4.64+0xcf00] ;  /* 0x00cf002404047981 */ /* 0x000ea2000c1e1900 */
[----:B------:R-:W-:Y:S02]  /*2150*/  IADD3 R27, PT, PT, R27, 0x1, RZ ;  /* 0x000000011b1b7810 */ /* 0x000fe40007ffe0ff */
[----:B--2---:R-:W-:-:S13]  /*2160*/  ISETP.NE.AND P0, PT, R4, R31, PT ;  /* 0x0000001f0400720c */ /* 0x004fda0003f05270 */
[----:B------:R-:W-:Y:S05]  /*2170*/  @P0 BRA `(.L_x_46) ;  /* 0xfffffffc00780947 */ /* 0x000fea000383ffff */
.L_x_39:
[----:B------:R-:W-:Y:S05]  /*2180*/  BSYNC.RELIABLE B7 ;  /* 0x0000000000077941 */ /* 0x000fea0003800100 */
.L_x_38:
[----:B------:R-:W-:-:S05]  /*2190*/  VIADD R33, R33, 0x1 ;  /* 0x0000000121217836 */ /* 0x000fca0000000000 */
[----:B------:R-:W-:-:S13]  /*21a0*/  ISETP.NE.AND P0, PT, R33, R22, PT ;  /* 0x000000162100720c */ /* 0x000fda0003f05270 */
[----:B------:R-:W-:Y:S05]  /*21b0*/  @P0 BRA `(.L_x_47) ;  /* 0xfffffff800c40947 */ /* 0x000fea000383ffff */
[----:B------:R-:W-:Y:S05]  /*21c0*/  BSYNC.RELIABLE B8 ;  /* 0x0000000000087941 */ /* 0x000fea0003800100 */
.L_x_37:
[----:B------:R-:W-:-:S05]  /*21d0*/  VIADD R35, R35, 0x1 ;  /* 0x0000000123237836 */ /* 0x000fca0000000000 */
[----:B------:R-:W-:-:S13]  /*21e0*/  ISETP.NE.AND P0, PT, R35, R22, PT ;  /* 0x000000162300720c */ /* 0x000fda0003f05270 */
[----:B------:R-:W-:Y:S05]  /*21f0*/  @P0 BRA `(.L_x_48) ;  /* 0xfffffff8009c0947 */ /* 0x000fea000383ffff */
.L_x_36:
[----:B------:R-:W2:Y:S02]  /*2200*/  LDC.64 R4, c[0x0][0x3d8] ;  /* 0x0000f600ff047b82 */ /* 0x000ea40000000a00 */
[----:B--2---:R-:W2:Y:S02]  /*2210*/  LDG.E.STRONG.SYS R0, desc[UR36][R4.64] ;  /* 0x0000002404007981 */ /* 0x004ea4000c1f5900 */
[----:B--2---:R-:W-:-:S13]  /*2220*/  ISETP.NE.AND P0, PT, R0, RZ, PT ;  /* 0x000000ff0000720c */ /* 0x004fda0003f05270 */
[----:B------:R-:W-:Y:S05]  /*2230*/  @!P0 BRA `(.L_x_49) ;  /* 0x0000001000a08947 */ /* 0x000fea0003800000 */
[----:B------:R-:W-:-:S13]  /*2240*/  ISETP.NE.AND P0, PT, R0, 0x1, PT ;  /* 0x000000010000780c */ /* 0x000fda0003f05270 */
[----:B------:R-:W-:Y:S05]  /*2250*/  @P0 BRA `(.L_x_45) ;  /* 0x0000002400dc0947 */ /* 0x000fea0003800000 */
[----:B------:R-:W2:Y:S01]  /*2260*/  S2R R3, SR_LANEID ;  /* 0x0000000000037919 */ /* 0x000ea20000000000 */
[----:B------:R-:W-:Y:S01]  /*2270*/  VOTEU.ANY UR4, UPT, PT ;  /* 0x0000000000047886 */ /* 0x000fe200038e0100 */
[----:B------:R-:W3:Y:S01]  /*2280*/  LDC.64 R8, c[0x0][0x3a0] ;  /* 0x0000e800ff087b82 */ /* 0x000ee20000000a00 */
[----:B------:R-:W2:Y:S07]  /*2290*/  FLO.U32 R10, UR4 ;  /* 0x00000004000a7d00 */ /* 0x000eae00080e0000 */
[----:B------:R-:W4:Y:S01]  /*22a0*/  LDC.64 R6, c[0x0][0x3c8] ;  /* 0x0000f200ff067b82 */ /* 0x000f220000000a00 */
[----:B------:R-:W3:Y:S01]  /*22b0*/  POPC R11, UR4 ;  /* 0x00000004000b7d09 */ /* 0x000ee20008000000 */
[----:B--2---:R-:W-:-:S13]  /*22c0*/  ISETP.EQ.U32.AND P0, PT, R10, R3, PT ;  /* 0x000000030a00720c */ /* 0x004fda0003f02070 */
[----:B---3--:R-:W2:Y:S04]  /*22d0*/  @P0 ATOMG.E.ADD.STRONG.GPU PT, R9, desc[UR36][R8.64], R11 ;  /* 0x8000000b080909a8 */ /* 0x008ea800081ef124 */
[----:B----4-:R-:W3:Y:S01]  /*22e0*/  @P0 ATOMG.E.ADD.STRONG.GPU PT, R15, desc[UR36][R6.64], R11 ;  /* 0x8000000b060f09a8 */ /* 0x010ee200081ef124 */
[----:B------:R-:W4:Y:S02]  /*22f0*/  S2R R0, SR_LTMASK ;  /* 0x0000000000007919 */ /* 0x000f240000003900 */
[----:B----4-:R-:W-:-:S04]  /*2300*/  LOP3.LUT R12, R0, UR4, RZ, 0xc0, !PT ;  /* 0x00000004000c7c12 */ /* 0x010fc8000f8ec0ff */
[----:B------:R-:W4:Y:S01]  /*2310*/  POPC R13, R12 ;  /* 0x0000000c000d7309 */ /* 0x000f220000000000 */
[----:B--2---:R-:W4:Y:S04]  /*2320*/  SHFL.IDX PT, R52, R9, R10, 0x1f ;  /* 0x00001f0a09347589 */ /* 0x004f2800000e0000 */
[----:B---3--:R-:W2:Y:S01]  /*2330*/  SHFL.IDX PT, R50, R15, R10, 0x1f ;  /* 0x00001f0a0f327589 */ /* 0x008ea200000e0000 */
[----:B----4-:R-:W-:Y:S01]  /*2340*/  IMAD.IADD R52, R52, 0x1, R13 ;  /* 0x0000000134347824 */ /* 0x010fe200078e020d */
[----:B--2---:R-:W-:-:S04]  /*2350*/  IADD3 R50, PT, PT, R13, R50, RZ ;  /* 0x000000320d327210 */ /* 0x004fc80007ffe0ff */
[----:B------:R-:W-:-:S13]  /*2360*/  ISETP.GT.U32.AND P0, PT, R50, 0x333332, PT ;  /* 0x003333323200780c */ /* 0x000fda0003f04070 */
[----:B------:R-:W-:Y:S05]  /*2370*/  @P0 BRA `(.L_x_50) ;  /* 0x0000000400f40947 */ /* 0x000fea0003800000 */
[----:B------:R-:W2:Y:S01]  /*2380*/  LDC.64 R4, c[0x0][0x398] ;  /* 0x0000e600ff047b82 */ /* 0x000ea20000000a00 */
[----:B------:R-:W3:Y:S04]  /*2390*/  LDL.U8 R48, [R1+0x8] ;  /* 0x0000080001307983 */ /* 0x000ee80000100000 */
[----:B------:R-:W4:Y:S04]  /*23a0*/  LDL.U8 R47, [R1+0x9] ;  /* 0x00000900012f7983 */ /* 0x000f280000100000 */
[----:B------:R-:W5:Y:S04]  /*23b0*/  LDL.U8 R46, [R1+0xa] ;  /* 0x00000a00012e7983 */ /* 0x000f680000100000 */
[----:B------:R-:W5:Y:S04]  /*23c0*/  LDL.U8 R45, [R1+0xb] ;  /* 0x00000b00012d7983 */ /* 0x000f680000100000 */
[----:B------:R-:W5:Y:S04]  /*23d0*/  LDL.U8 R44, [R1+0xc] ;  /* 0x00000c00012c7983 */ /* 0x000f680000100000 */
[----:B------:R-:W5:Y:S01]  /*23e0*/  LDL.U8 R43, [R1+0xd] ;  /* 0x00000d00012b7983 */ /* 0x000f620000100000 */
[----:B--2---:R-:W-:-:S03]  /*23f0*/  IMAD.WIDE R52, R52, 0x28, R4 ;  /* 0x0000002834347825 */ /* 0x004fc600078e0204 */
[----:B------:R-:W2:Y:S04]  /*2400*/  LDL.U8 R42, [R1+0xe] ;  /* 0x00000e00012a7983 */ /* 0x000ea80000100000 */
        /* <DEDUP_REMOVED lines=22> */
[----:B-1----:R-:W2:Y:S04]  /*2570*/  LDL.U8 R28, [R1+0x25] ;  /* 0x00002500011c7983 */ /* 0x002ea80000100000 */
        /* <DEDUP_REMOVED lines=10> */
[----:B---3--:R-:W-:Y:S04]  /*2620*/  STG.E.U8 desc[UR36][R52.64], R48 ;  /* 0x0000003034007986 */ /* 0x008fe8000c101124 */
[----:B----4-:R-:W-:Y:S04]  /*2630*/  STG.E.U8 desc[UR36][R52.64+0x1], R47 ;  /* 0x0000012f34007986 */ /* 0x010fe8000c101124 */
[----:B-----5:R-:W-:Y:S04]  /*2640*/  STG.E.U8 desc[UR36][R52.64+0x2], R46 ;  /* 0x0000022e34007986 */ /* 0x020fe8000c101124 */
[----:B------:R-:W-:Y:S04]  /*2650*/  STG.E.U8 desc[UR36][R52.64+0x3], R45 ;  /* 0x0000032d34007986 */ /* 0x000fe8000c101124 */
[----:B------:R-:W-:Y:S04]  /*2660*/  STG.E.U8 desc[UR36][R52.64+0x4], R44 ;  /* 0x0000042c34007986 */ /* 0x000fe8000c101124 */
[----:B------:R-:W-:Y:S04]  /*2670*/  STG.E.U8 desc[UR36][R52.64+0x5], R43 ;  /* 0x0000052b34007986 */ /* 0x000fe8000c101124 */
[----:B--2---:R-:W-:Y:S04]  /*2680*/  STG.E.U8 desc[UR36][R52.64+0x6], R42 ;  /* 0x0000062a34007986 */ /* 0x004fe8000c101124 */
[----:B------:R-:W-:Y:S04]  /*2690*/  STG.E.U8 desc[UR36][R52.64+0x7], R41 ;  /* 0x0000072934007986 */ /* 0x000fe8000c101124 */
        /* <DEDUP_REMOVED lines=31> */
[----:B------:R1:W-:Y:S02]  /*2890*/  STG.E.U8 desc[UR36][R52.64+0x27], R49 ;  /* 0x0000273134007986 */ /* 0x0003e4000c101124 */
[----:B-1----:R-:W1:Y:S02]  /*28a0*/  LDC.64 R52, c[0x0][0x3c0] ;  /* 0x0000f000ff347b82 */ /* 0x002e640000000a00 */
[----:B-1----:R-:W-:-:S05]  /*28b0*/  IMAD.WIDE.U32 R50, R50, 0x28, R52 ;  /* 0x0000002832327825 */ /* 0x002fca00078e0034 */
[----:B------:R3:W-:Y:S04]  /*28c0*/  STG.E.U8 desc[UR36][R50.64], R48 ;  /* 0x0000003032007986 */ /* 0x0007e8000c101124 */
        /* <DEDUP_REMOVED lines=38> */
[----:B------:R3:W-:Y:S01]  /*2b30*/  STG.E.U8 desc[UR36][R50.64+0x27], R49 ;  /* 0x0000273132007986 */ /* 0x0007e2000c101124 */
[----:B------:R-:W-:Y:S05]  /*2b40*/  BRA `(.L_x_45) ;  /* 0x0000001c00a07947 */ /* 0x000fea0003800000 */
.L_x_50:
[----:B------:R-:W2:Y:S01]  /*2b50*/  LDC.64 R8, c[0x0][0x3d0] ;  /* 0x0000f400ff087b82 */ /* 0x000ea20000000a00 */
[----:B------:R-:W-:Y:S02]  /*2b60*/  VOTEU.ANY UR4, UPT, PT ;  /* 0x0000000000047886 */ /* 0x000fe400038e0100 */
[----:B------:R-:W-:Y:S02]  /*2b70*/  UFLO.U32 UR5, UR4 ;  /* 0x00000004000572bd */ /* 0x000fe400080e0000 */
[----:B------:R-:W-:-:S04]  /*2b80*/  UPOPC UR4, UR4 ;  /* 0x00000004000472bf */ /* 0x000fc80008000000 */
[----:B------:R-:W-:Y:S01]  /*2b90*/  ISETP.EQ.U32.AND P0, PT, R3, UR5, PT ;  /* 0x0000000503007c0c */ /* 0x000fe2000bf02070 */
[----:B------:R-:W-:Y:S02]  /*2ba0*/  HFMA2 R15, -RZ, RZ, 0, 5.9604644775390625e-08 ;  /* 0x00000001ff0f7431 */ /* 0x000fe400000001ff */
[----:B------:R-:W-:Y:S01]  /*2bb0*/  IMAD R13, RZ, RZ, -UR4 ;  /* 0x80000004ff0d7e24 */ /* 0x000fe2000f8e02ff */
[----:B------:R-:W3:Y:S09]  /*2bc0*/  LDC.64 R10, c[0x0][0x3b8] ;  /* 0x0000ee00ff0a7b82 */ /* 0x000ef20000000a00 */
[----:B------:R4:W-:Y:S04]  /*2bd0*/  @P0 REDG.E.ADD.STRONG.GPU desc[UR36][R6.64], R13 ;  /* 0x0000000d0600098e */ /* 0x0009e8000c12e124 */
[----:B------:R4:W-:Y:S04]  /*2be0*/  STG.E.STRONG.SYS desc[UR36][R4.64], RZ ;  /* 0x000000ff04007986 */ /* 0x0009e8000c115924 */
[----:B--2---:R4:W-:Y:S02]  /*2bf0*/  STG.E.STRONG.SYS desc[UR36][R8.64], R15 ;  /* 0x0000000f08007986 */ /* 0x0049e4000c115924 */
.L_x_51:
[----:B---34-:R-:W2:Y:S01]  /*2c00*/  LDG.E.STRONG.SYS R4, desc[UR36][R10.64] ;  /* 0x000000240a047981 */ /* 0x018ea2000c1f5900 */
[----:B------:R-:W-:Y:S05]  /*2c10*/  YIELD ;  /* 0x0000000000007946 */ /* 0x000fea0003800000 */
[----:B--2---:R-:W-:-:S13]  /*2c20*/  ISETP.NE.AND P0, PT, R4, 0x1, PT ;  /* 0x000000010400780c */ /* 0x004fda0003f05270 */
[----:B------:R-:W-:Y:S05]  /*2c30*/  @!P0 BRA `(.L_x_51) ;  /* 0xfffffffc00f08947 */ /* 0x000fea000383ffff */
[----:B------:R-:W-:Y:S01]  /*2c40*/  VOTEU.ANY UR4, UPT, PT ;  /* 0x0000000000047886 */ /* 0x000fe200038e0100 */
[----:B------:R-:W2:Y:S01]  /*2c50*/  LDC.64 R4, c[0x0][0x3b0] ;  /* 0x0000ec00ff047b82 */ /* 0x000ea20000000a00 */
[----:B------:R-:W3:Y:S01]  /*2c60*/  FLO.U32 R8, UR4 ;  /* 0x0000000400087d00 */ /* 0x000ee200080e0000 */
[----:B------:R4:W-:Y:S04]  /*2c70*/  STG.E.STRONG.SYS desc[UR36][R10.64], RZ ;  /* 0x000000ff0a007986 */ /* 0x0009e8000c115924 */
[----:B------:R-:W5:Y:S02]  /*2c80*/  LDL.U8 R48, [R1+0x8] ;  /* 0x0000080001307983 */ /* 0x000f640000100000 */
[----:B------:R-:W0:Y:S01]  /*2c90*/  LDC.64 R6, c[0x0][0x398] ;  /* 0x0000e600ff067b82 */ /* 0x000e220000000a00 */
[----:B------:R-:W2:Y:S01]  /*2ca0*/  POPC R9, UR4 ;  /* 0x0000000400097d09 */ /* 0x000ea20008000000 */
[----:B------:R-:W-:Y:S01]  /*2cb0*/  LOP3.LUT R0, R0, UR4, RZ, 0xc0, !PT ;  /* 0x0000000400007c12 */ /* 0x000fe2000f8ec0ff */
[----:B------:R-:W5:Y:S04]  /*2cc0*/  LDL.U8 R47, [R1+0x9] ;  /* 0x00000900012f7983 */ /* 0x000f680000100000 */
[----:B------:R-:W5:Y:S01]  /*2cd0*/  LDL.U8 R46, [R1+0xa] ;  /* 0x00000a00012e7983 */ /* 0x000f620000100000 */
[----:B---3--:R-:W-:-:S03]  /*2ce0*/  ISETP.EQ.U32.AND P0, PT, R8, R3, PT ;  /* 0x000000030800720c */ /* 0x008fc60003f02070 */
[----:B------:R-:W3:Y:S04]  /*2cf0*/  LDL.U8 R45, [R1+0xb] ;  /* 0x00000b00012d7983 */ /* 0x000ee80000100000 */
[----:B------:R-:W3:Y:S04]  /*2d00*/  LDL.U8 R44, [R1+0xc] ;  /* 0x00000c00012c7983 */ /* 0x000ee80000100000 */
[----:B------:R-:W3:Y:S04]  /*2d10*/  LDL.U8 R43, [R1+0xd] ;  /* 0x00000d00012b7983 */ /* 0x000ee80000100000 */
[----:B--2---:R-:W2:Y:S01]  /*2d20*/  @P0 ATOMG.E.ADD.STRONG.GPU PT, R5, desc[UR36][R4.64], R9 ;  /* 0x80000009040509a8 */ /* 0x004ea200081ef124 */
[----:B------:R1:W2:Y:S01]  /*2d30*/  POPC R3, R0 ;  /* 0x0000000000037309 */ /* 0x0002a20000000000 */
[----:B0-----:R-:W-:-:S02]  /*2d40*/  IMAD.WIDE R52, R52, 0x28, R6 ;  /* 0x0000002834347825 */ /* 0x001fc400078e0206 */
[----:B------:R-:W3:Y:S04]  /*2d50*/  LDL.U8 R42, [R1+0xe] ;  /* 0x00000e00012a7983 */ /* 0x000ee80000100000 */
[----:B------:R-:W3:Y:S04]  /*2d60*/  LDL.U8 R41, [R1+0xf] ;  /* 0x00000f0001297983 */ /* 0x000ee80000100000 */
[----:B------:R-:W3:Y:S04]  /*2d70*/  LDL.U8 R40, [R1+0x10] ;  /* 0x0000100001287983 */ /* 0x000ee80000100000 */
[----:B------:R-:W3:Y:S04]  /*2d80*/  LDL.U8 R39, [R1+0x11] ;  /* 0x0000110001277983 */ /* 0x000ee80000100000 */
[----:B------:R-:W3:Y:S04]  /*2d90*/  LDL.U8 R38, [R1+0x12] ;  /* 0x0000120001267983 */ /* 0x000ee80000100000 */
[----:B-1----:R-:W3:Y:S04]  /*2da0*/  LDL.U8 R0, [R1+0x13] ;  /* 0x0000130001007983 */ /* 0x002ee80000100000 */
[----:B------:R-:W3:Y:S04]  /*2db0*/  LDL.U8 R4, [R1+0x15] ;  /* 0x0000150001047983 */ /* 0x000ee80000100000 */
[----:B------:R-:W3:Y:S04]  /*2dc0*/  LDL.U8 R6, [R1+0x17] ;  /* 0x0000170001067983 */ /* 0x000ee80000100000 */
[----:B------:R-:W3:Y:S04]  /*2dd0*/  LDL.U8 R7, [R1+0x18] ;  /* 0x0000180001077983 */ /* 0x000ee80000100000 */
[----:B------:R-:W3:Y:S04]  /*2de0*/  LDL.U8 R9, [R1+0x1a] ;  /* 0x00001a0001097983 */ /* 0x000ee80000100000 */
[----:B----4-:R-:W4:Y:S04]  /*2df0*/  LDL.U8 R10, [R1+0x1b] ;  /* 0x00001b00010a7983 */ /* 0x010f280000100000 */
[----:B------:R-:W4:Y:S04]  /*2e00*/  LDL.U8 R11, [R1+0x1c] ;  /* 0x00001c00010b7983 */ /* 0x000f280000100000 */
        /* <DEDUP_REMOVED lines=19> */
[----:B--2---:R0:W1:Y:S04]  /*2f40*/  SHFL.IDX PT, R50, R5, R8, 0x1f ;  /* 0x00001f0805327589 */ /* 0x00406800000e0000 */
[----:B0-----:R-:W2:Y:S04]  /*2f50*/  LDL.U8 R5, [R1+0x16] ;  /* 0x0000160001057983 */ /* 0x001ea80000100000 */
[----:B------:R-:W2:Y:S01]  /*2f60*/  LDL.U8 R8, [R1+0x19] ;  /* 0x0000190001087983 */ /* 0x000ea20000100000 */
[----:B-1----:R-:W-:-:S03]  /*2f70*/  IMAD.IADD R50, R50, 0x1, R3 ;  /* 0x0000000132327824 */ /* 0x002fc600078e0203 */
[----:B------:R-:W2:Y:S04]  /*2f80*/  LDL.U8 R3, [R1+0x14] ;  /* 0x0000140001037983 */ /* 0x000ea80000100000 */
[----:B-----5:R-:W-:Y:S04]  /*2f90*/  STG.E.U8 desc[UR36][R52.64], R48 ;  /* 0x0000003034007986 */ /* 0x020fe8000c101124 */
[----:B------:R-:W-:Y:S04]  /*2fa0*/  STG.E.U8 desc[UR36][R52.64+0x1], R47 ;  /* 0x0000012f34007986 */ /* 0x000fe8000c101124 */
[----:B------:R-:W-:Y:S04]  /*2fb0*/  STG.E.U8 desc[UR36][R52.64+0x2], R46 ;  /* 0x0000022e34007986 */ /* 0x000fe8000c101124 */
[----:B---3--:R-:W-:Y:S04]  /*2fc0*/  STG.E.U8 desc[UR36][R52.64+0x3], R45 ;  /* 0x0000032d34007986 */ /* 0x008fe8000c101124 */
        /* <DEDUP_REMOVED lines=12> */
[----:B----4-:R-:W-:Y:S04]  /*3090*/  STG.E.U8 desc[UR36][R52.64+0x13], R10 ;  /* 0x0000130a34007986 */ /* 0x010fe8000c101124 */
        /* <DEDUP_REMOVED lines=20> */
[----:B--2---:R-:W-:Y:S04]  /*31e0*/  STG.E.U8 desc[UR36][R52.64+0xe], R5 ;  /* 0x00000e0534007986 */ /* 0x004fe8000c101124 */
[----:B------:R-:W-:Y:S04]  /*31f0*/  STG.E.U8 desc[UR36][R52.64+0x11], R8 ;  /* 0x0000110834007986 */ /* 0x000fe8000c101124 */
[----:B------:R0:W-:Y:S02]  /*3200*/  STG.E.U8 desc[UR36][R52.64+0xc], R3 ;  /* 0x00000c0334007986 */ /* 0x0001e4000c101124 */
[----:B0-----:R-:W0:Y:S02]  /*3210*/  LDC.64 R52, c[0x0][0x3a8] ;  /* 0x0000ea00ff347b82 */ /* 0x001e240000000a00 */
[----:B0-----:R-:W-:-:S05]  /*3220*/  IMAD.WIDE R50, R50, 0x28, R52 ;  /* 0x0000002832327825 */ /* 0x001fca00078e0234 */
        /* <DEDUP_REMOVED lines=41> */
.L_x_49:
        /* <DEDUP_REMOVED lines=9> */
[----:B------:R-:W-:Y:S01]  /*3550*/  BSSY B0, `(.L_x_52) ;  /* 0x000004b000007945 */ /* 0x000fe20003800000 */
[----:B------:R-:W4:Y:S02]  /*3560*/  S2R R10, SR_LTMASK ;  /* 0x00000000000a7919 */ /* 0x000f240000003900 */
[----:B----4-:R-:W-:-:S04]  /*3570*/  LOP3.LUT R10, R10, UR4, RZ, 0xc0, !PT ;  /* 0x000000040a0a7c12 */ /* 0x010fc8000f8ec0ff */
[----:B------:R-:W4:Y:S01]  /*3580*/  POPC R11, R10 ;  /* 0x0000000a000b7309 */ /* 0x000f220000000000 */
[----:B--2---:R-:W4:Y:S04]  /*3590*/  SHFL.IDX PT, R52, R7, R0, 0x1f ;  /* 0x00001f0007347589 */ /* 0x004f2800000e0000 */
[----:B---3--:R-:W2:Y:S01]  /*35a0*/  SHFL.IDX PT, R50, R9, R0, 0x1f ;  /* 0x00001f0009327589 */ /* 0x008ea200000e0000 */
[----:B----4-:R-:W-:Y:S01]  /*35b0*/  IADD3 R52, PT, PT, R52, R11, RZ ;  /* 0x0000000b34347210 */ /* 0x010fe20007ffe0ff */
[----:B--2---:R-:W-:-:S05]  /*35c0*/  IMAD.IADD R50, R11, 0x1, R50 ;  /* 0x000000010b327824 */ /* 0x004fca00078e0232 */
[----:B------:R-:W-:-:S13]  /*35d0*/  ISETP.GE.U32.AND P0, PT, R50, 0x333333, PT ;  /* 0x003333333200780c */ /* 0x000fda0003f06070 */
[----:B------:R-:W-:Y:S05]  /*35e0*/  @!P0 BRA `(.L_x_53) ;  /* 0x0000000400048947 */ /* 0x000fea0003800000 */
.L_x_58:
[----:B------:R-:W2:Y:S01]  /*35f0*/  LDG.E.STRONG.SYS R0, desc[UR36][R4.64] ;  /* 0x0000002404007981 */ /* 0x000ea2000c1f5900 */
[----:B------:R-:W-:Y:S05]  /*3600*/  YIELD ;  /* 0x0000000000007946 */ /* 0x000fea0003800000 */
[----:B--2---:R-:W-:-:S13]  /*3610*/  ISETP.NE.AND P0, PT, R0, RZ, PT ;  /* 0x000000ff0000720c */ /* 0x004fda0003f05270 */
[----:B------:R-:W-:Y:S05]  /*3620*/  @!P0 BRA `(.L_x_54) ;  /* 0x0000000000788947 */ /* 0x000fea0003800000 */
[----:B------:R-:W2:Y:S01]  /*3630*/  S2R R13, SR_LANEID ;  /* 0x00000000000d7919 */ /* 0x000ea20000000000 */
[----:B------:R-:W3:Y:S01]  /*3640*/  LDC.64 R6, c[0x0][0x3c8] ;  /* 0x0000f200ff067b82 */ /* 0x000ee20000000a00 */
[----:B------:R-:W-:Y:S02]  /*3650*/  VOTEU.ANY UR4, UPT, PT ;  /* 0x0000000000047886 */ /* 0x000fe400038e0100 */
[----:B------:R-:W-:Y:S02]  /*3660*/  UFLO.U32 UR5, UR4 ;  /* 0x00000004000572bd */ /* 0x000fe400080e0000 */
[----:B------:R-:W-:-:S03]  /*3670*/  UPOPC UR4, UR4 ;  /* 0x00000004000472bf */ /* 0x000fc60008000000 */
[----:B------:R-:W4:Y:S01]  /*3680*/  LDC.64 R8, c[0x0][0x3d0] ;  /* 0x0000f400ff087b82 */ /* 0x000f220000000a00 */
[----:B------:R-:W-:Y:S02]  /*3690*/  IMAD.MOV.U32 R15, RZ, RZ, 0x1 ;  /* 0x00000001ff0f7424 */ /* 0x000fe400078e00ff */
[----:B------:R-:W-:-:S05]  /*36a0*/  IMAD R3, RZ, RZ, -UR4 ;  /* 0x80000004ff037e24 */ /* 0x000fca000f8e02ff */
[----:B------:R-:W0:Y:S01]  /*36b0*/  LDC.64 R10, c[0x0][0x3b8] ;  /* 0x0000ee00ff0a7b82 */ /* 0x000e220000000a00 */
[----:B--2---:R-:W-:-:S13]  /*36c0*/  ISETP.EQ.U32.AND P0, PT, R13, UR5, PT ;  /* 0x000000050d007c0c */ /* 0x004fda000bf02070 */
[----:B---3--:R2:W-:Y:S04]  /*36d0*/  @P0 REDG.E.ADD.STRONG.GPU desc[UR36][R6.64], R3 ;  /* 0x000000030600098e */ /* 0x0085e8000c12e124 */
[----:B------:R2:W-:Y:S04]  /*36e0*/  STG.E.STRONG.SYS desc[UR36][R4.64], RZ ;  /* 0x000000ff04007986 */ /* 0x0005e8000c115924 */
[----:B----4-:R2:W-:Y:S02]  /*36f0*/  STG.E.STRONG.SYS desc[UR36][R8.64], R15 ;  /* 0x0000000f08007986 */ /* 0x0105e4000c115924 */
.L_x_55:
[----:B0-----:R-:W3:Y:S01]  /*3700*/  LDG.E.STRONG.SYS R0, desc[UR36][R10.64] ;  /* 0x000000240a007981 */ /* 0x001ee2000c1f5900 */
[----:B------:R-:W-:Y:S05]  /*3710*/  YIELD ;  /* 0x0000000000007946 */ /* 0x000fea0003800000 */
[----:B---3--:R-:W-:-:S13]  /*3720*/  ISETP.NE.AND P0, PT, R0, 0x1, PT ;  /* 0x000000010000780c */ /* 0x008fda0003f05270 */
[----:B------:R-:W-:Y:S05]  /*3730*/  @!P0 BRA `(.L_x_55) ;  /* 0xfffffffc00f08947 */ /* 0x000fea000383ffff */
[----:B------:R-:W-:Y:S01]  /*3740*/  VOTEU.ANY UR4, UPT, PT ;  /* 0x0000000000047886 */ /* 0x000fe200038e0100 */
[----:B--2---:R-:W0:Y:S01]  /*3750*/  LDC.64 R6, c[0x0][0x3b0] ;  /* 0x0000ec00ff067b82 */ /* 0x004e220000000a00 */
[----:B------:R-:W2:Y:S01]  /*3760*/  FLO.U32 R0, UR4 ;  /* 0x0000000400007d00 */ /* 0x000ea200080e0000 */
[----:B------:R-:W-:Y:S07]  /*3770*/  STG.E.STRONG.SYS desc[UR36][R10.64], RZ ;  /* 0x000000ff0a007986 */ /* 0x000fee000c115924 */
[----:B------:R-:W0:Y:S01]  /*3780*/  POPC R3, UR4 ;  /* 0x0000000400037d09 */ /* 0x000e220008000000 */
[----:B--2---:R-:W-:-:S13]  /*3790*/  ISETP.EQ.U32.AND P0, PT, R0, R13, PT ;  /* 0x0000000d0000720c */ /* 0x004fda0003f02070 */
[----:B0-----:R-:W2:Y:S01]  /*37a0*/  @P0 ATOMG.E.ADD.STRONG.GPU PT, R3, desc[UR36][R6.64], R3 ;  /* 0x80000003060309a8 */ /* 0x001ea200081ef124 */
[----:B------:R-:W0:Y:S02]  /*37b0*/  S2R R8, SR_LTMASK ;  /* 0x0000000000087919 */ /* 0x000e240000003900 */
[----:B0-----:R-:W-:-:S04]  /*37c0*/  LOP3.LUT R8, R8, UR4, RZ, 0xc0, !PT ;  /* 0x0000000408087c12 */ /* 0x001fc8000f8ec0ff */
[----:B------:R-:W0:Y:S01]  /*37d0*/  POPC R9, R8 ;  /* 0x0000000800097309 */ /* 0x000e220000000000 */
[----:B--2---:R-:W0:Y:S02]  /*37e0*/  SHFL.IDX PT, R0, R3, R0, 0x1f ;  /* 0x00001f0003007589 */ /* 0x004e2400000e0000 */
[----:B0-----:R-:W-:Y:S01]  /*37f0*/  IADD3 R50, PT, PT, R0, R9, RZ ;  /* 0x0000000900327210 */ /* 0x001fe20007ffe0ff */
[----:B------:R-:W-:Y:S06]  /*3800*/  BRA `(.L_x_56) ;  /* 0x0000000000747947 */ /* 0x000fec0003800000 */
.L_x_54:
        /* <DEDUP_REMOVED lines=11> */
[----:B------:R2:W-:Y:S04]  /*38c0*/  STG.E.STRONG.SYS desc[UR36][R4.64], R15 ;  /* 0x0000000f04007986 */ /* 0x0005e8000c115924 */
[----:B----4-:R2:W-:Y:S02]  /*38d0*/  STG.E.STRONG.SYS desc[UR36][R8.64], R15 ;  /* 0x0000000f08007986 */ /* 0x0105e4000c115924 */
.L_x_57:
        /* <DEDUP_REMOVED lines=15> */
[----:B0-----:R-:W-:-:S07]  /*39d0*/  IADD3 R50, PT, PT, R0, R9, RZ ;  /* 0x0000000900327210 */ /* 0x001fce0007ffe0ff */
.L_x_56:
[----:B------:R-:W-:-:S13]  /*39e0*/  ISETP.GT.U32.AND P0, PT, R50, 0x333332, PT ;  /* 0x003333323200780c */ /* 0x000fda0003f04070 */
[----:B------:R-:W-:Y:S05]  /*39f0*/  @P0 BRA `(.L_x_58) ;  /* 0xfffffff800fc0947 */ /* 0x000fea000383ffff */
.L_x_53:
[----:B------:R-:W-:Y:S05]  /*3a00*/  BSYNC B0 ;  /* 0x0000000000007941 */ /* 0x000fea0003800000 */
.L_x_52:
[----:B------:R-:W2:Y:S02]  /*3a10*/  LDG.E.STRONG.SYS R4, desc[UR36][R4.64] ;  /* 0x0000002404047981 */ /* 0x000ea4000c1f5900 */
[----:B--2---:R-:W-:-:S13]  /*3a20*/  ISETP.NE.AND P0, PT, R4, 0x1, PT ;  /* 0x000000010400780c */ /* 0x004fda0003f05270 */
[----:B------:R-:W-:Y:S05]  /*3a30*/  @!P0 BRA `(.L_x_59) ;  /* 0x0000000400f48947 */ /* 0x000fea0003800000 */
        /* <DEDUP_REMOVED lines=125> */
.L_x_59:
        /* <DEDUP_REMOVED lines=123> */
[----:B------:R1:W-:Y:S02]  /*49c0*/  STG.E.U8 desc[UR36][R50.64+0x27], R37 ;  /* 0x0000272532007986 */ /* 0x0003e4000c101124 */
.L_x_45:
[----:B------:R-:W-:Y:S05]  /*49d0*/  BSYNC B9 ;  /* 0x0000000000097941 */ /* 0x000fea0003800000 */
.L_x_35:
[----:B------:R-:W-:Y:S01]  /*49e0*/  ISETP.NE.AND P0, PT, R22, RZ, PT ;  /* 0x000000ff1600720c */ /* 0x000fe20003f05270 */
[----:B------:R-:W-:-:S12]  /*49f0*/  BSSY.RECONVERGENT B6, `(.L_x_60) ;  /* 0x0000012000067945 */ /* 0x000fd80003800200 */
[----:B------:R-:W-:Y:S05]  /*4a00*/  @P0 BRA `(.L_x_61) ;  /* 0x0000000000400947 */ /* 0x000fea0003800000 */
[----:B-1234-:R-:W-:Y:S01]  /*4a10*/  MOV R14, 0x8 ;  /* 0x00000008000e7802 */ /* 0x01efe20000000f00 */
        /* <DEDUP_REMOVED lines=14> */
[----:B0--3--:R-:W-:Y:S05]  /*4b00*/  CALL.ABS.NOINC R14 ;  /* 0x000000000e007343 */ /* 0x009fea0003c00000 */
.L_x_61:
[----:B------:R-:W-:Y:S05]  /*4b10*/  BSYNC.RECONVERGENT B6 ;  /* 0x0000000000067941 */ /* 0x000fea0003800200 */
.L_x_60:
[----:B------:R-:W-:-:S05]  /*4b20*/  VIADD R22, R22, 0xffffffff ;  /* 0xffffffff16167836 */ /* 0x000fca0000000000 */
[----:B------:R0:W-:Y:S02]  /*4b30*/  STL [R1+0x2c], R22 ;  /* 0x00002c1601007387 */ /* 0x0001e40000100800 */
.L_x_21:
[----:B------:R-:W-:Y:S05]  /*4b40*/  BSYNC B10 ;  /* 0x00000000000a7941 */ /* 0x000fea0003800000 */
.L_x_20:
[----:B------:R-:W-:Y:S01]  /*4b50*/  VIADD R25, R25, 0x1 ;  /* 0x0000000119197836 */ /* 0x000fe20000000000 */
[----:B------:R-:W-:Y:S06]  /*4b60*/  BRA `(.L_x_62) ;  /* 0xffffffc400e47947 */ /* 0x000fec000383ffff */
.L_x_19:
[----:B------:R-:W-:Y:S05]  /*4b70*/  BSYNC B11 ;  /* 0x00000000000b7941 */ /* 0x000fea0003800000 */
.L_x_16:
[----:B------:R-:W-:-:S04]  /*4b80*/  IADD3 R23, PT, PT, R23, 0x1, RZ ;  /* 0x0000000117177810 */ /* 0x000fc80007ffe0ff */
[----:B------:R-:W-:-:S13]  /*4b90*/  ISETP.GT.U32.AND P0, PT, R22, R23, PT ;  /* 0x000000171600720c */ /* 0x000fda0003f04070 */
[----:B------:R-:W-:Y:S05]  /*4ba0*/  @P0 BRA `(.L_x_63) ;  /* 0xffffffc400300947 */ /* 0x000fea000383ffff */
[----:B------:R-:W-:Y:S05]  /*4bb0*/  EXIT ;  /* 0x000000000000794d */ /* 0x000fea0003800000 */
.L_x_0:
        /* <DEDUP_REMOVED lines=9> */
[----:B------:R-:W-:Y:S01]  /*4c50*/  LOP3.LUT R17, R2, 0x3, RZ, 0xc0, !PT ;  /* 0x0000000302117812 */ /* 0x000fe200078ec0ff */
[----:B------:R-:W-:-:S10]  /*4c60*/  IMAD.MOV.U32 R0, RZ, RZ, RZ ;  /* 0x000000ffff007224 */ /* 0x000fd400078e00ff */
[----:B------:R-:W-:Y:S05]  /*4c70*/  @!P0 BRA `(.L_x_67) ;  /* 0x0000000c00448947 */ /* 0x000fea0003800000 */
[----:B------:R-:W-:Y:S01]  /*4c80*/  LOP3.LUT R0, R2, 0xfffffffc, RZ, 0xc0, !PT ;  /* 0xfffffffc02007812 */ /* 0x000fe200078ec0ff */
[----:B------:R-:W-:Y:S01]  /*4c90*/  BSSY.RELIABLE B2, `(.L_x_68) ;  /* 0x00000b3000027945 */ /* 0x000fe20003800100 */
[----:B------:R-:W-:Y:S02]  /*4ca0*/  IMAD.MOV.U32 R5, RZ, RZ, RZ ;  /* 0x000000ffff057224 */ /* 0x000fe400078e00ff */
[----:B------:R-:W-:-:S13]  /*4cb0*/  ISETP.GT.AND P0, PT, R0, RZ, PT ;  /* 0x000000ff0000720c */ /* 0x000fda0003f04270 */
[----:B------:R-:W-:Y:S05]  /*4cc0*/  @!P0 BRA `(.L_x_69) ;  /* 0x0000000800bc8947 */ /* 0x000fea0003800000 */
[----:B------:R-:W-:Y:S01]  /*4cd0*/  IADD3 R2, PT, PT, R0, -R5, RZ ;  /* 0x8000000500027210 */ /* 0x000fe20007ffe0ff */
[----:B------:R-:W-:Y:S01]  /*4ce0*/  BSSY.RECONVERGENT B3, `(.L_x_70) ;  /* 0x0000070000037945 */ /* 0x000fe20003800200 */
[----:B------:R-:W-:Y:S02]  /*4cf0*/  PLOP3.LUT P0, PT, PT, PT, PT, 0x80, 0x8 ;  /* 0x000000000008781c */ /* 0x000fe40003f0f070 */
[----:B------:R-:W-:-:S13]  /*4d00*/  ISETP.GT.AND P1, PT, R2, 0xc, PT ;  /* 0x0000000c0200780c */ /* 0x000fda0003f24270 */
[----:B------:R-:W-:Y:S05]  /*4d10*/  @!P1 BRA `(.L_x_71) ;  /* 0x0000000400b09947 */ /* 0x000fea0003800000 */
[----:B------:R-:W-:Y:S01]  /*4d20*/  PLOP3.LUT P0, PT, PT, PT, PT, 0x8, 0x80 ;  /* 0x000000000080781c */ /* 0x000fe20003f0e170 */
[----:B------:R-:W-:-:S12]  /*4d30*/  VIADD R22, R0, 0xfffffff4 ;  /* 0xfffffff400167836 */ /* 0x000fd80000000000 */
.L_x_72:
[----:B------:R-:W2:Y:S01]  /*4d40*/  LDL R7, [R1+0x2c] ;  /* 0x00002c0001077983 */ /* 0x000ea20000100800 */
[----:B0-----:R-:W-:-:S05]  /*4d50*/  IMAD.WIDE.U32 R2, R5, 0x4, R10 ;  /* 0x0000000405027825 */ /* 0x001fca00078e000a */
[----:B------:R-:W3:Y:S04]  /*4d60*/  LDG.E R4, desc[UR36][R2.64] ;  /* 0x0000002402047981 */ /* 0x000ee8000c1e1900 */
        /* <DEDUP_REMOVED lines=54> */
[C---:B--2---:R-:W-:Y:S01]  /*50d0*/  VIADD R4, R15.reuse, 0x1 ;  /* 0x000000010f047836 */ /* 0x044fe20000000000 */
[----:B------:R-:W-:-:S04]  /*50e0*/  LEA R15, R15, R24, 0x2 ;  /* 0x000000180f0f7211 */ /* 0x000fc800078e10ff */
[----:B------:R0:W-:Y:S04]  /*50f0*/  STL [R1+0x2c], R4 ;  /* 0x00002c0401007387 */ /* 0x0001e80000100800 */
[----:B----4-:R-:W-:Y:S04]  /*5100*/  STL [R15], R14 ;  /* 0x0000000e0f007387 */ /* 0x010fe80000100800 */
[----:B------:R-:W2:Y:S04]  /*5110*/  LDL R7, [R1+0x2c] ;  /* 0x00002c0001077983 */ /* 0x000ea80000100800 */
[----:B0-----:R-:W4:Y:S01]  /*5120*/  LDG.E R4, desc[UR36][R2.64+0xc] ;  /* 0x00000c2402047981 */ /* 0x001f22000c1e1900 */
[----:B--2---:R-:W-:-:S02]  /*5130*/  VIADD R12, R7, 0x1 ;  /* 0x00000001070c7836 */ /* 0x004fc40000000000 */
[----:B------:R-:W-:-:S03]  /*5140*/  IMAD R7, R7, 0x4, R24 ;  /* 0x0000000407077824 */ /* 0x000fc600078e0218 */
[----:B------:R-:W-:Y:S04]  /*5150*/  STL [R1+0x2c], R12 ;  /* 0x00002c0c01007387 */ /* 0x000fe80000100800 */
[----:B-----5:R0:W-:Y:S04]  /*5160*/  STL [R7], R6 ;  /* 0x0000000607007387 */ /* 0x0201e80000100800 */
[----:B------:R-:W2:Y:S02]  /*5170*/  LDL R9, [R1+0x2c] ;  /* 0x00002c0001097983 */ /* 0x000ea40000100800 */
[C---:B--2---:R-:W-:Y:S01]  /*5180*/  IADD3 R16, PT, PT, R9.reuse, 0x1, RZ ;  /* 0x0000000109107810 */ /* 0x044fe20007ffe0ff */
[----:B------:R-:W-:-:S04]  /*5190*/  IMAD R9, R9, 0x4, R24 ;  /* 0x0000000409097824 */ /* 0x000fc800078e0218 */
[----:B------:R-:W-:Y:S04]  /*51a0*/  STL [R1+0x2c], R16 ;  /* 0x00002c1001007387 */ /* 0x000fe80000100800 */
[----:B---3--:R-:W-:Y:S04]  /*51b0*/  STL [R9], R8 ;  /* 0x0000000809007387 */ /* 0x008fe80000100800 */
[----:B------:R-:W2:Y:S01]  /*51c0*/  LDL R13, [R1+0x2c] ;  /* 0x00002c00010d7983 */ /* 0x000ea20000100800 */
[----:B0-----:R-:W-:-:S04]  /*51d0*/  VIADD R7, R5, 0xc ;  /* 0x0000000c05077836 */ /* 0x001fc80000000000 */
[----:B------:R-:W-:-:S05]  /*51e0*/  IMAD.WIDE.U32 R6, R7, 0x4, R10 ;  /* 0x0000000407067825 */ /* 0x000fca00078e000a */
[----:B------:R-:W3:Y:S04]  /*51f0*/  LDG.E R12, desc[UR36][R6.64] ;  /* 0x00000024060c7981 */ /* 0x000ee8000c1e1900 */
[----:B------:R-:W5:Y:S01]  /*5200*/  LDG.E R2, desc[UR36][R6.64+0x4] ;  /* 0x0000042406027981 */ /* 0x000f62000c1e1900 */
[C---:B--2---:R-:W-:Y:S01]  /*5210*/  VIADD R14, R13.reuse, 0x1 ;  /* 0x000000010d0e7836 */ /* 0x044fe20000000000 */
[----:B------:R-:W-:-:S04]  /*5220*/  LEA R13, R13, R24, 0x2 ;  /* 0x000000180d0d7211 */ /* 0x000fc800078e10ff */
        /* <DEDUP_REMOVED lines=15> */
[C---:B--2---:R-:W-:Y:S01]  /*5320*/  IADD3 R16, PT, PT, R9.reuse, 0x1, RZ ;  /* 0x0000000109107810 */ /* 0x044fe20007ffe0ff */
[----:B------:R-:W-:-:S04]  /*5330*/  IMAD R9, R9, 0x4, R24 ;  /* 0x0000000409097824 */ /* 0x000fc800078e0218 */
[----:B------:R0:W-:Y:S04]  /*5340*/  STL [R1+0x2c], R16 ;  /* 0x00002c1001007387 */ /* 0x0001e80000100800 */
[----:B----4-:R0:W-:Y:S04]  /*5350*/  STL [R9], R4 ;  /* 0x0000000409007387 */ /* 0x0101e80000100800 */
[----:B------:R-:W1:Y:S01]  /*5360*/  LDL R13, [R1+0x2c] ;  /* 0x00002c00010d7983 */ /* 0x000e620000100800 */
[----:B------:R-:W-:-:S05]  /*5370*/  VIADD R5, R5, 0x10 ;  /* 0x0000001005057836 */ /* 0x000fca0000000000 */
[----:B------:R-:W-:Y:S01]  /*5380*/  ISETP.GE.AND P1, PT, R5, R22, PT ;  /* 0x000000160500720c */ /* 0x000fe20003f26270 */
[C---:B-1----:R-:W-:Y:S01]  /*5390*/  VIADD R12, R13.reuse, 0x1 ;  /* 0x000000010d0c7836 */ /* 0x042fe20000000000 */
[----:B------:R-:W-:-:S04]  /*53a0*/  LEA R13, R13, R24, 0x2 ;  /* 0x000000180d0d7211 */ /* 0x000fc800078e10ff */
[----:B------:R0:W-:Y:S04]  /*53b0*/  STL [R1+0x2c], R12 ;  /* 0x00002c0c01007387 */ /* 0x0001e80000100800 */
[----:B---3--:R0:W-:Y:S03]  /*53c0*/  STL [R13], R8 ;  /* 0x000000080d007387 */ /* 0x0081e60000100800 */
[----:B------:R-:W-:Y:S05]  /*53d0*/  @!P1 BRA `(.L_x_72) ;  /* 0xfffffff800589947 */ /* 0x000fea000383ffff */
.L_x_71:
[----:B------:R-:W-:Y:S05]  /*53e0*/  BSYNC.RECONVERGENT B3 ;  /* 0x0000000000037941 */ /* 0x000fea0003800200 */
.L_x_70:
[----:B0-----:R-:W-:Y:S01]  /*53f0*/  IMAD.IADD R2, R0, 0x1, -R5 ;  /* 0x0000000100027824 */ /* 0x001fe200078e0a05 */
[----:B------:R-:W-:Y:S04]  /*5400*/  BSSY.RECONVERGENT B3, `(.L_x_73) ;  /* 0x0000038000037945 */ /* 0x000fe80003800200 */
[----:B------:R-:W-:-:S13]  /*5410*/  ISETP.GT.AND P1, PT, R2, 0x4, PT ;  /* 0x000000040200780c */ /* 0x000fda0003f24270 */
[----:B------:R-:W-:Y:S05]  /*5420*/  @!P1 BRA `(.L_x_74) ;  /* 0x0000000000d49947 */ /* 0x000fea0003800000 */
[----:B------:R-:W2:Y:S01]  /*5430*/  LDL R7, [R1+0x2c] ;  /* 0x00002c0001077983 */ /* 0x000ea20000100800 */
[----:B------:R-:W-:-:S05]  /*5440*/  IMAD.WIDE.U32 R2, R5, 0x4, R10 ;  /* 0x0000000405027825 */ /* 0x000fca00078e000a */
        /* <DEDUP_REMOVED lines=19> */
[C---:B--2---:R-:W-:Y:S01]  /*5580*/  IADD3 R20, PT, PT, R7.reuse, 0x1, RZ ;  /* 0x0000000107147810 */ /* 0x044fe20007ffe0ff */
[----:B------:R-:W-:-:S02]  /*5590*/  IMAD R15, R7, 0x4, R24 ;  /* 0x00000004070f7824 */ /* 0x000fc400078e0218 */
[----:B------:R-:W-:Y:S02]  /*55a0*/  VIADD R7, R5, 0x4 ;  /* 0x0000000405077836 */ /* 0x000fe40000000000 */
[----:B------:R-:W-:Y:S02]  /*55b0*/  STL [R1+0x2c], R20 ;  /* 0x00002c1401007387 */ /* 0x000fe40000100800 */
[----:B------:R-:W-:Y:S02]  /*55c0*/  IMAD.WIDE.U32 R6, R7, 0x4, R10 ;  /* 0x0000000407067825 */ /* 0x000fe400078e000a */
[----:B---3--:R1:W-:Y:S04]  /*55d0*/  STL [R15], R4 ;  /* 0x000000040f007387 */ /* 0x0083e80000100800 */
[----:B0-----:R-:W2:Y:S04]  /*55e0*/  LDL R9, [R1+0x2c] ;  /* 0x00002c0001097983 */ /* 0x001ea80000100800 */
[----:B------:R-:W3:Y:S04]  /*55f0*/  LDG.E R8, desc[UR36][R6.64] ;  /* 0x0000002406087981 */ /* 0x000ee8000c1e1900 */
[----:B------:R-:W4:Y:S04]  /*5600*/  LDG.E R2, desc[UR36][R6.64+0x4] ;  /* 0x0000042406027981 */ /* 0x000f28000c1e1900 */
[----:B-1----:R-:W5:Y:S01]  /*5610*/  LDG.E R4, desc[UR36][R6.64+0x8] ;  /* 0x0000082406047981 */ /* 0x002f62000c1e1900 */
        /* <DEDUP_REMOVED lines=8> */
[----:B------:R0:W-:Y:S04]  /*56a0*/  STL [R1+0x2c], R14 ;  /* 0x00002c0e01007387 */ /* 0x0001e80000100800 */
[----:B----4-:R0:W-:Y:S04]  /*56b0*/  STL [R3], R2 ;  /* 0x0000000203007387 */ /* 0x0101e80000100800 */
[----:B------:R-:W2:Y:S02]  /*56c0*/  LDL R13, [R1+0x2c] ;  /* 0x00002c00010d7983 */ /* 0x000ea40000100800 */
[----:B--2---:R-:W-:-:S02]  /*56d0*/  VIADD R16, R13, 0x1 ;  /* 0x000000010d107836 */ /* 0x004fc40000000000 */
[----:B------:R-:W-:-:S03]  /*56e0*/  IMAD R13, R13, 0x4, R24 ;  /* 0x000000040d0d7824 */ /* 0x000fc600078e0218 */
[----:B------:R0:W-:Y:S04]  /*56f0*/  STL [R1+0x2c], R16 ;  /* 0x00002c1001007387 */ /* 0x0001e80000100800 */
[----:B-----5:R0:W-:Y:S04]  /*5700*/  STL [R13], R4 ;  /* 0x000000040d007387 */ /* 0x0201e80000100800 */
[----:B------:R-:W2:Y:S01]  /*5710*/  LDL R9, [R1+0x2c] ;  /* 0x00002c0001097983 */ /* 0x000ea20000100800 */
[----:B------:R-:W-:Y:S01]  /*5720*/  PLOP3.LUT P0, PT, PT, PT, PT, 0x8, 0x80 ;  /* 0x000000000080781c */ /* 0x000fe20003f0e170 */
[----:B------:R-:W-:Y:S01]  /*5730*/  VIADD R5, R5, 0x8 ;  /* 0x0000000805057836 */ /* 0x000fe20000000000 */
[C---:B--2---:R-:W-:Y:S01]  /*5740*/  IADD3 R12, PT, PT, R9.reuse, 0x1, RZ ;  /* 0x00000001090c7810 */ /* 0x044fe20007ffe0ff */
[----:B------:R-:W-:-:S04]  /*5750*/  IMAD R9, R9, 0x4, R24 ;  /* 0x0000000409097824 */ /* 0x000fc800078e0218 */
[----:B------:R0:W-:Y:S04]  /*5760*/  STL [R1+0x2c], R12 ;  /* 0x00002c0c01007387 */ /* 0x0001e80000100800 */
[----:B---3--:R0:W-:Y:S02]  /*5770*/  STL [R9], R8 ;  /* 0x0000000809007387 */ /* 0x0081e40000100800 */
.L_x_74:
[----:B------:R-:W-:Y:S05]  /*5780*/  BSYNC.RECONVERGENT B3 ;  /* 0x0000000000037941 */ /* 0x000fea0003800200 */
.L_x_73:
[----:B------:R-:W-:-:S13]  /*5790*/  ISETP.EQ.AND P1, PT, R5, R0, PT ;  /* 0x000000000500720c */ /* 0x000fda0003f22270 */
[----:B------:R-:W-:Y:S05]  /*57a0*/  @!P0 BREAK.RELIABLE P1, B2 ;  /* 0x0000000000028942 */ /* 0x000fea0000800100 */
[----:B------:R-:W-:Y:S05]  /*57b0*/  @!P0 BRA P1, `(.L_x_67) ;  /* 0x0000000000748947 */ /* 0x000fea0000800000 */
.L_x_69:
[----:B------:R-:W-:Y:S05]  /*57c0*/  BSYNC.RELIABLE B2 ;  /* 0x0000000000027941 */ /* 0x000fea0003800100 */
.L_x_68:
[----:B-1----:R-:W2:Y:S01]  /*57d0*/  LDL R7, [R1+0x2c] ;  /* 0x00002c0001077983 */ /* 0x002ea20000100800 */
        /* <DEDUP_REMOVED lines=20> */
[----:B------:R-:W-:-:S05]  /*5920*/  VIADD R5, R5, 0x4 ;  /* 0x0000000405057836 */ /* 0x000fca0000000000 */
[----:B------:R-:W-:Y:S02]  /*5930*/  ISETP.NE.AND P0, PT, R5, R0, PT ;  /* 0x000000000500720c */ /* 0x000fe40003f05270 */
[C---:B--2---:R-:W-:Y:S01]  /*5940*/  IADD3 R16, PT, PT, R7.reuse, 0x1, RZ ;  /* 0x0000000107107810 */ /* 0x044fe20007ffe0ff */
[----:B------:R-:W-:-:S04]  /*5950*/  IMAD R7, R7, 0x4, R24 ;  /* 0x0000000407077824 */ /* 0x000fc800078e0218 */
[----:B------:R1:W-:Y:S04]  /*5960*/  STL [R1+0x2c], R16 ;  /* 0x00002c1001007387 */ /* 0x0003e80000100800 */
[----:B---3--:R1:W-:Y:S02]  /*5970*/  STL [R7], R4 ;  /* 0x0000000407007387 */ /* 0x0083e40000100800 */
[----:B------:R-:W-:Y:S05]  /*5980*/  @P0 BRA `(.L_x_68) ;  /* 0xfffffffc00900947 */ /* 0x000fea000383ffff */
.L_x_67:
[----:B------:R-:W-:Y:S05]  /*5990*/  BSYNC.RECONVERGENT B1 ;  /* 0x0000000000017941 */ /* 0x000fea0003800200 */
.L_x_66:
[----:B------:R-:W-:-:S13]  /*59a0*/  ISETP.NE.AND P0, PT, R17, RZ, PT ;  /* 0x000000ff1100720c */ /* 0x000fda0003f05270 */
[----:B------:R-:W-:Y:S05]  /*59b0*/  @!P0 BRA `(.L_x_65) ;  /* 0x0000000000308947 */ /* 0x000fea0003800000 */
[----:B0-----:R-:W-:-:S07]  /*59c0*/  HFMA2 R2, -RZ, RZ, 0, 0 ;  /* 0x00000000ff027431 */ /* 0x001fce00000001ff */
.L_x_75:
[----:B--2---:R-:W2:Y:S01]  /*59d0*/  LDL R3, [R1+0x2c] ;  /* 0x00002c0001037983 */ /* 0x004ea20000100800 */
[----:B-1----:R-:W-:-:S06]  /*59e0*/  IMAD.WIDE.U32 R4, R0, 0x4, R10 ;  /* 0x0000000400047825 */ /* 0x002fcc00078e000a */
[----:B------:R-:W3:Y:S01]  /*59f0*/  LDG.E R4, desc[UR36][R4.64] ;  /* 0x0000002404047981 */ /* 0x000ee2000c1e1900 */
[----:B------:R-:W-:Y:S01]  /*5a00*/  IADD3 R2, PT, PT, R2, 0x1, RZ ;  /* 0x0000000102027810 */ /* 0x000fe20007ffe0ff */
[----:B------:R-:W-:-:S03]  /*5a10*/  VIADD R0, R0, 0x1 ;  /* 0x0000000100007836 */ /* 0x000fc60000000000 */
[----:B------:R-:W-:Y:S01]  /*5a20*/  ISETP.NE.AND P0, PT, R2, R17, PT ;  /* 0x000000110200720c */ /* 0x000fe20003f05270 */
[C---:B--2---:R-:W-:Y:S02]  /*5a30*/  VIADD R6, R3.reuse, 0x1 ;  /* 0x0000000103067836 */ /* 0x044fe40000000000 */
[----:B------:R-:W-:-:S03]  /*5a40*/  IMAD R3, R3, 0x4, R24 ;  /* 0x0000000403037824 */ /* 0x000fc600078e0218 */
[----:B------:R2:W-:Y:S04]  /*5a50*/  STL [R1+0x2c], R6 ;  /* 0x00002c0601007387 */ /* 0x0005e80000100800 */
[----:B---3--:R2:W-:Y:S03]  /*5a60*/  STL [R3], R4 ;  /* 0x0000000403007387 */ /* 0x0085e60000100800 */
[----:B------:R-:W-:Y:S05]  /*5a70*/  @P0 BRA `(.L_x_75) ;  /* 0xfffffffc00d40947 */ /* 0x000fea000383ffff */
.L_x_65:
[----:B------:R-:W-:Y:S05]  /*5a80*/  BSYNC.RECONVERGENT B0 ;  /* 0x0000000000007941 */ /* 0x000fea0003800200 */
.L_x_64:
[----:B------:R-:W-:Y:S05]  /*5a90*/  WARPSYNC.ALL ;  /* 0x0000000000007948 */ /* 0x000fea0003800000 */
[----:B------:R-:W3:Y:S02]  /*5aa0*/  LDL R26, [R1+0x2c] ;  /* 0x00002c00011a7983 */ /* 0x000ee40000100800 */
[----:B---3--:R-:W-:-:S13]  /*5ab0*/  ISETP.NE.AND P0, PT, R26, RZ, PT ;  /* 0x000000ff1a00720c */ /* 0x008fda0003f05270 */
[----:B------:R-:W-:Y:S05]  /*5ac0*/  @!P0 EXIT ;  /* 0x000000000000894d */ /* 0x000fea0003800000 */
[----:B------:R-:W-:-:S07]  /*5ad0*/  IMAD.MOV.U32 R27, RZ, RZ, RZ ;  /* 0x000000ffff1b7224 */ /* 0x000fce00078e00ff */
.L_x_115:
[----:B012---:R-:W0:Y:S01]  /*5ae0*/  LDC.64 R4, c[0x0][0x390] ;  /* 0x0000e400ff047b82 */ /* 0x007e220000000a00 */
[----:B------:R-:W-:-:S06]  /*5af0*/  LEA R2, R27, R24, 0x2 ;  /* 0x000000181b027211 */ /* 0x000fcc00078e10ff */
        /* <DEDUP_REMOVED lines=8> */
[----:B------:R-:W-:Y:S02]  /*5b80*/  IMAD.MOV.U32 R6, RZ, RZ, R19 ;  /* 0x000000ffff067224 */ /* 0x000fe400078e0013 */
[----:B------:R-:W-:-:S03]  /*5b90*/  IMAD.MOV.U32 R7, RZ, RZ, R18 ;  /* 0x000000ffff077224 */ /* 0x000fc600078e0012 */
[----:B------:R-:W1:Y:S01]  /*5ba0*/  LDC.64 R8, c[0x4][R8] ;  /* 0x0100000008087b82 */ /* 0x000e620000000a00 */
[----:B0-----:R-:W-:Y:S01]  /*5bb0*/  VIADD R0, R19, -UR4 ;  /* 0x8000000413007c36 */ /* 0x001fe20008000000 */
[----:B------:R-:W0:Y:S04]  /*5bc0*/  LDCU.64 UR4, c[0x4][0x68] ;  /* 0x01000d00ff0477ac */ /* 0x000e280008000a00 */
[----:B------:R2:W-:Y:S01]  /*5bd0*/  STL.64 [R0], R2 ;  /* 0x0000000200007387 */ /* 0x0005e20000100a00 */
[----:B0-----:R-:W-:Y:S01]  /*5be0*/  IMAD.U32 R4, RZ, RZ, UR4 ;  /* 0x00000004ff047e24 */ /* 0x001fe2000f8e00ff */
[----:B--2---:R-:W-:-:S07]  /*5bf0*/  MOV R5, UR5 ;  /* 0x0000000500057c02 */ /* 0x004fce0008000f00 */
[----:B------:R-:W-:-:S07]  /*5c00*/  LEPC R20, `(.L_x_78) ;  /* 0x000000001014794e */ /* 0x000fce0000000000 */
[----:B-1----:R-:W-:Y:S05]  /*5c10*/  CALL.ABS.NOINC R8 ;  /* 0x0000000008007343 */ /* 0x002fea0003c00000 */
.L_x_78:
        /* <DEDUP_REMOVED lines=16> */
.L_x_77:
[----:B------:R-:W-:Y:S05]  /*5d20*/  BSYNC.RECONVERGENT B6 ;  /* 0x0000000000067941 */ /* 0x000fea0003800200 */
.L_x_76:
[----:B------:R-:W0:Y:S02]  /*5d30*/  LDC.64 R16, c[0x0][0x390] ;  /* 0x0000e400ff107b82 */ /* 0x000e240000000a00 */
[----:B0-----:R-:W-:-:S05]  /*5d40*/  IMAD.WIDE R16, R2, 0x10, R16 ;  /* 0x0000001002107825 */ /* 0x001fca00078e0210 */
[----:B------:R0:W5:Y:S01]  /*5d50*/  LDG.E R29, desc[UR36][R16.64+0x8] ;  /* 0x00000824101d7981 */ /* 0x000162000c1e1900 */
[----:B------:R-:W-:Y:S01]  /*5d60*/  BSSY B11, `(.L_x_79) ;  /* 0x00001210000b7945 */ /* 0x000fe20003800000 */
.L_x_114:
[----:B-12---:R-:W1:Y:S02]  /*5d70*/  LDC.64 R4, c[0x0][0x390] ;  /* 0x0000e400ff047b82 */ /* 0x006e640000000a00 */
[----:B-1----:R-:W2:Y:S01]  /*5d80*/  LDG.E R5, desc[UR36][R4.64+0x15cc8] ;  /* 0x015cc82404057981 */ /* 0x002ea2000c1e1900 */
[C---:B------:R-:W-:Y:S01]  /*5d90*/  ISETP.GT.AND P1, PT, R2.reuse, -0x1, PT ;  /* 0xffffffff0200780c */ /* 0x040fe20003f24270 */
[----:B------:R-:W-:Y:S05]  /*5da0*/  YIELD ;  /* 0x0000000000007946 */ /* 0x000fea0003800000 */
[----:B------:R-:W-:Y:S01]  /*5db0*/  BSSY.RECONVERGENT B6, `(.L_x_80) ;  /* 0x0000013000067945 */ /* 0x000fe20003800200 */
[----:B--2---:R-:W-:-:S13]  /*5dc0*/  ISETP.GE.AND P0, PT, R2, R5, PT ;  /* 0x000000050200720c */ /* 0x004fda0003f06270 */
[----:B---3--:R-:W-:Y:S05]  /*5dd0*/  @!P0 BRA P1, `(.L_x_81) ;  /* 0x0000000000408947 */ /* 0x008fea0000800000 */
[----:B------:R-:W-:Y:S01]  /*5de0*/  MOV R14, 0x8 ;  /* 0x00000008000e7802 */ /* 0x000fe20000000f00 */
[----:B------:R-:W1:Y:S01]  /*5df0*/  LDCU.64 UR4, c[0x4][0x80] ;  /* 0x01001000ff0477ac */ /* 0x000e620008000a00 */
[----:B------:R-:W-:Y:S02]  /*5e00*/  HFMA2 R8, -RZ, RZ, 0, 1.1444091796875e-05 ;  /* 0x000000c0ff087431 */ /* 0x000fe400000001ff */
[----:B------:R-:W-:Y:S01]  /*5e10*/  IMAD.MOV.U32 R12, RZ, RZ, 0x1 ;  /* 0x00000001ff0c7424 */ /* 0x000fe200078e00ff */
[----:B------:R-:W2:Y:S01]  /*5e20*/  LDCU.64 UR6, c[0x4][0x78] ;  /* 0x01000f00ff0677ac */ /* 0x000ea20008000a00 */
[----:B------:R-:W3:Y:S01]  /*5e30*/  LDC.64 R14, c[0x4][R14] ;  /* 0x010000000e0e7b82 */ /* 0x000ee20000000a00 */
[----:B------:R-:W-:Y:S01]  /*5e40*/  IMAD.MOV.U32 R13, RZ, RZ, RZ ;  /* 0x000000ffff0d7224 */ /* 0x000fe200078e00ff */
[----:B------:R-:W4:Y:S01]  /*5e50*/  LDCU.64 UR8, c[0x4][0x18] ;  /* 0x01000300ff0877ac */ /* 0x000f220008000a00 */
[----:B-1----:R-:W-:Y:S01]  /*5e60*/  MOV R4, UR4 ;  /* 0x0000000400047c02 */ /* 0x002fe20008000f00 */
[----:B------:R-:W-:-:S02]  /*5e70*/  IMAD.U32 R5, RZ, RZ, UR5 ;  /* 0x00000005ff057e24 */ /* 0x000fc4000f8e00ff */
[----:B--2---:R-:W-:Y:S01]  /*5e80*/  IMAD.U32 R6, RZ, RZ, UR6 ;  /* 0x00000006ff067e24 */ /* 0x004fe2000f8e00ff */
[----:B------:R-:W-:Y:S01]  /*5e90*/  MOV R7, UR7 ;  /* 0x0000000700077c02 */ /* 0x000fe20008000f00 */
[----:B----4-:R-:W-:Y:S02]  /*5ea0*/  IMAD.U32 R10, RZ, RZ, UR8 ;  /* 0x00000008ff0a7e24 */ /* 0x010fe4000f8e00ff */
[----:B------:R-:W-:-:S07]  /*5eb0*/  IMAD.U32 R11, RZ, RZ, UR9 ;  /* 0x00000009ff0b7e24 */ /* 0x000fce000f8e00ff */
[----:B------:R-:W-:-:S07]  /*5ec0*/  LEPC R20, `(.L_x_81) ;  /* 0x000000001014794e */ /* 0x000fce0000000000 */
[----:B0--3-5:R-:W-:Y:S05]  /*5ed0*/  CALL.ABS.NOINC R14 ;  /* 0x000000000e007343 */ /* 0x029fea0003c00000 */
.L_x_81:
[----:B------:R-:W-:Y:S05]  /*5ee0*/  BSYNC.RECONVERGENT B6 ;  /* 0x0000000000067941 */ /* 0x000fea0003800200 */
.L_x_80:
[----:B------:R-:W2:Y:S02]  /*5ef0*/  LDG.E R0, desc[UR36][R16.64+0xc] ;  /* 0x00000c2410007981 */ /* 0x000ea4000c1e1900 */
[----:B--2--5:R-:W-:-:S13]  /*5f00*/  ISETP.GT.AND P0, PT, R29, R0, PT ;  /* 0x000000001d00720c */ /* 0x024fda0003f04270 */
[----:B------:R-:W-:Y:S05]  /*5f10*/  @P0 BRA `(.L_x_82) ;  /* 0x0000001000140947 */ /* 0x000fea0003800000 */
[----:B------:R-:W1:Y:S01]  /*5f20*/  LDC.64 R4, c[0x0][0x390] ;  /* 0x0000e400ff047b82 */ /* 0x000e620000000a00 */
[----:B------:R-:W2:Y:S01]  /*5f30*/  LDL R0, [R1+0x8] ;  /* 0x0000080001007983 */ /* 0x000ea20000100800 */
[----:B-1----:R-:W-:-:S05]  /*5f40*/  IMAD.WIDE R4, R29, 0x4, R4 ;  /* 0x000000041d047825 */ /* 0x002fca00078e0204 */
[----:B------:R-:W2:Y:S01]  /*5f50*/  LDG.E R25, desc[UR36][R4.64+0xcf00] ;  /* 0x00cf002404197981 */ /* 0x000ea2000c1e1900 */
[----:B------:R-:W-:Y:S01]  /*5f60*/  BSSY.RECONVERGENT B10, `(.L_x_83) ;  /* 0x00000fe0000a7945 */ /* 0x000fe20003800200 */
[----:B--2---:R-:W-:-:S13]  /*5f70*/  ISETP.GT.AND P0, PT, R0, R25, PT ;  /* 0x000000190000720c */ /* 0x004fda0003f04270 */
[----:B------:R-:W-:Y:S05]  /*5f80*/  @P0 BRA `(.L_x_84) ;  /* 0x0000000c00ec0947 */ /* 0x000fea0003800000 */
[----:B------:R-:W-:-:S13]  /*5f90*/  ISETP.NE.AND P0, PT, R26, RZ, PT ;  /* 0x000000ff1a00720c */ /* 0x000fda0003f05270 */
[----:B------:R-:W-:Y:S05]  /*5fa0*/  @!P0 BRA `(.L_x_85) ;  /* 0x00000004009c8947 */ /* 0x000fea0003800000 */
[----:B------:R-:W-:Y:S01]  /*5fb0*/  BSSY.RELIABLE B8, `(.L_x_86) ;  /* 0x000005b000087945 */ /* 0x000fe20003800100 */
[----:B------:R-:W-:Y:S02]  /*5fc0*/  VIMNMX.U32 R32, PT, PT, R26, 0x1, !PT ;  /* 0x000000011a207848 */ /* 0x000fe40007fe0000 */
[----:B------:R-:W-:Y:S02]  /*5fd0*/  PRMT R30, RZ, 0x7610, R30 ;  /* 0x00007610ff1e7816 */ /* 0x000fe4000000001e */
[----:B------:R-:W-:-:S07]  /*5fe0*/  MOV R31, RZ ;  /* 0x000000ff001f7202 */ /* 0x000fce0000000f00 */
.L_x_96:
        /* <DEDUP_REMOVED lines=12> */
[----:B------:R-:W-:Y:S01]  /*60b0*/  MOV R8, 0x0 ;  /* 0x0000000000087802 */ /* 0x000fe20000000f00 */
[----:B------:R1:W-:Y:S01]  /*60c0*/  STL.64 [R1], R22 ;  /* 0x0000001601007387 */ /* 0x0003e20000100a00 */
[----:B------:R-:W2:Y:S01]  /*60d0*/  LDCU.64 UR4, c[0x4][0x68] ;  /* 0x01000d00ff0477ac */ /* 0x000ea20008000a00 */
[----:B------:R-:W-:Y:S02]  /*60e0*/  IMAD.MOV.U32 R6, RZ, RZ, R19 ;  /* 0x000000ffff067224 */ /* 0x000fe400078e0013 */
[----:B------:R-:W-:Y:S01]  /*60f0*/  IMAD.MOV.U32 R7, RZ, RZ, R18 ;  /* 0x000000ffff077224 */ /* 0x000fe200078e0012 */
[----:B------:R-:W3:Y:S01]  /*6100*/  LDC.64 R8, c[0x4][R8] ;  /* 0x0100000008087b82 */ /* 0x000ee20000000a00 */
[----:B--2---:R-:W-:Y:S01]  /*6110*/  IMAD.U32 R4, RZ, RZ, UR4 ;  /* 0x00000004ff047e24 */ /* 0x004fe2000f8e00ff */
[----:B-1----:R-:W-:-:S07]  /*6120*/  MOV R5, UR5 ;  /* 0x0000000500057c02 */ /* 0x002fce0008000f00 */
[----:B------:R-:W-:-:S07]  /*6130*/  LEPC R20, `(.L_x_91) ;  /* 0x000000001014794e */ /* 0x000fce0000000000 */
[----:B0--3--:R-:W-:Y:S05]  /*6140*/  CALL.ABS.NOINC R8 ;  /* 0x0000000008007343 */ /* 0x009fea0003c00000 */
.L_x_91:
        /* <DEDUP_REMOVED lines=16> */
.L_x_90:
[----:B------:R-:W-:Y:S05]  /*6250*/  BSYNC.RECONVERGENT B6 ;  /* 0x0000000000067941 */ /* 0x000fea0003800200 */
.L_x_89:
[----:B------:R-:W1:Y:S02]  /*6260*/  LDC.64 R34, c[0x0][0x390] ;  /* 0x0000e400ff227b82 */ /* 0x000e640000000a00 */
[----:B-1----:R-:W-:-:S05]  /*6270*/  IMAD.WIDE R34, R22, 0x10, R34 ;  /* 0x0000001016227825 */ /* 0x002fca00078e0222 */
[----:B------:R1:W5:Y:S02]  /*6280*/  LDG.E R23, desc[UR36][R34.64+0x8] ;  /* 0x0000082422177981 */ /* 0x000364000c1e1900 */
.L_x_95:
        /* <DEDUP_REMOVED lines=22> */
.L_x_93:
[----:B------:R-:W-:Y:S05]  /*63f0*/  BSYNC.RECONVERGENT B6 ;  /* 0x0000000000067941 */ /* 0x000fea0003800200 */
.L_x_92:
[----:B------:R-:W2:Y:S02]  /*6400*/  LDG.E R0, desc[UR36][R34.64+0xc] ;  /* 0x00000c2422007981 */ /* 0x000ea4000c1e1900 */
[----:B--2--5:R-:W-:-:S13]  /*6410*/  ISETP.GT.AND P0, PT, R23, R0, PT ;  /* 0x000000001700720c */ /* 0x024fda0003f04270 */
[----:B------:R-:W-:Y:S05]  /*6420*/  @P0 BRA `(.L_x_88) ;  /* 0x0000000000200947 */ /* 0x000fea0003800000 */
[----:B------:R-:W2:Y:S02]  /*6430*/  LDC.64 R4, c[0x0][0x390] ;  /* 0x0000e400ff047b82 */ /* 0x000ea40000000a00 */
[----:B--2---:R-:W-:-:S06]  /*6440*/  IMAD.WIDE R4, R23, 0x4, R4 ;  /* 0x0000000417047825 */ /* 0x004fcc00078e0204 */
[----:B------:R-:W2:Y:S01]  /*6450*/  LDG.E R4, desc[UR36][R4.64+0xcf00] ;  /* 0x00cf002404047981 */ /* 0x000ea2000c1e1900 */
[----:B------:R-:W-:Y:S02]  /*6460*/  MOV R0, 0x1 ;  /* 0x0000000100007802 */ /* 0x000fe40000000f00 */
[----:B--2---:R-:W-:-:S13]  /*6470*/  ISETP.NE.AND P0, PT, R4, R25, PT ;  /* 0x000000190400720c */ /* 0x004fda0003f05270 */
[----:B------:R-:W-:Y:S05]  /*6480*/  @!P0 BRA `(.L_x_94) ;  /* 0x0000000000208947 */ /* 0x000fea0003800000 */
[----:B------:R-:W-:Y:S01]  /*6490*/  VIADD R23, R23, 0x1 ;  /* 0x0000000117177836 */ /* 0x000fe20000000000 */
[----:B------:R-:W-:Y:S06]  /*64a0*/  BRA `(.L_x_95) ;  /* 0xfffffffc00787947 */ /* 0x000fec000383ffff */
.L_x_88:
[----:B-----5:R-:W-:Y:S02]  /*64b0*/  ISETP.GT.AND P1, PT, R22, R25, PT ;  /* 0x000000191600720c */ /* 0x020fe40003f24270 */
[C---:B------:R-:W-:Y:S02]  /*64c0*/  LOP3.LUT P0, RZ, R30.reuse, 0xff, RZ, 0xc0, !PT ;  /* 0x000000ff1eff7812 */ /* 0x040fe4000780c0ff */
[----:B------:R-:W-:-:S11]  /*64d0*/  PRMT R0, R30, 0x7610, R0 ;  /* 0x000076101e007816 */ /* 0x000fd60000000000 */
[----:B------:R-:W-:Y:S05]  /*64e0*/  @P0 BREAK.RELIABLE P1, B7 ;  /* 0x0000000000070942 */ /* 0x000fea0000800100 */
[----:B------:R-:W-:Y:S05]  /*64f0*/  @P0 BREAK.RELIABLE P1, B8 ;  /* 0x0000000000080942 */ /* 0x000fea0000800100 */
[----:B------:R-:W-:Y:S05]  /*6500*/  @P0 BRA P1, `(.L_x_84) ;  /* 0x00000008008c0947 */ /* 0x000fea0000800000 */
.L_x_94:
[----:B------:R-:W-:Y:S05]  /*6510*/  BSYNC.RELIABLE B7 ;  /* 0x0000000000077941 */ /* 0x000fea0003800100 */
.L_x_87:
[----:B------:R-:W-:Y:S01]  /*6520*/  VIADD R31, R31, 0x1 ;  /* 0x000000011f1f7836 */ /* 0x000fe20000000000 */
[----:B------:R-:W-:-:S04]  /*6530*/  PRMT R30, R0, 0x7610, R30 ;  /* 0x00007610001e7816 */ /* 0x000fc8000000001e */
[----:B------:R-:W-:-:S13]  /*6540*/  ISETP.NE.AND P0, PT, R31, R32, PT ;  /* 0x000000201f00720c */ /* 0x000fda0003f05270 */
[----:B------:R-:W-:Y:S05]  /*6550*/  @P0 BRA `(.L_x_96) ;  /* 0xfffffff800a40947 */ /* 0x000fea000383ffff */
[----:B------:R-:W-:Y:S05]  /*6560*/  BSYNC.RELIABLE B8 ;  /* 0x0000000000087941 */ /* 0x000fea0003800100 */
.L_x_86:
[----:B------:R-:W-:-:S13]  /*6570*/  ISETP.NE.AND P0, PT, R26, RZ, PT ;  /* 0x000000ff1a00720c */ /* 0x000fda0003f05270 */
[----:B------:R-:W-:Y:S05]  /*6580*/  @!P0 BRA `(.L_x_85) ;  /* 0x0000000000248947 */ /* 0x000fea0003800000 */
[----:B------:R-:W-:Y:S01]  /*6590*/  HFMA2 R3, -RZ, RZ, 0, 0 ;  /* 0x00000000ff037431 */ /* 0x000fe200000001ff */
[----:B------:R-:W-:-:S07]  /*65a0*/  VIMNMX.U32 R4, PT, PT, R26, 0x1, !PT ;  /* 0x000000011a047848 */ /* 0x000fce0007fe0000 */
.L_x_97:
[----:B------:R-:W-:-:S06]  /*65b0*/  IMAD R0, R3, 0x4, R24 ;  /* 0x0000000403007824 */ /* 0x000fcc00078e0218 */
[----:B------:R-:W2:Y:S02]  /*65c0*/  LDL R0, [R0] ;  /* 0x0000000000007983 */ /* 0x000ea40000100800 */
[----:B--2---:R-:W-:-:S13]  /*65d0*/  ISETP.NE.AND P0, PT, R0, R25, PT ;  /* 0x000000190000720c */ /* 0x004fda0003f05270 */
[----:B------:R-:W-:Y:S05]  /*65e0*/  @!P0 BRA `(.L_x_84) ;  /* 0x0000000800548947 */ /* 0x000fea0003800000 */
[----:B------:R-:W-:-:S05]  /*65f0*/  VIADD R3, R3, 0x1 ;  /* 0x0000000103037836 */ /* 0x000fca0000000000 */
[----:B------:R-:W-:-:S13]  /*6600*/  ISETP.NE.AND P0, PT, R3, R4, PT ;  /* 0x000000040300720c */ /* 0x000fda0003f05270 */
[----:B------:R-:W-:Y:S05]  /*6610*/  @P0 BRA `(.L_x_97) ;  /* 0xfffffffc00e40947 */ /* 0x000fea000383ffff */
.L_x_85:
[C---:B------:R-:W-:Y:S01]  /*6620*/  IADD3 R0, PT, PT, R26.reuse, 0x1, RZ ;  /* 0x000000011a007810 */ /* 0x040fe20007ffe0ff */
[----:B------:R-:W-:-:S04]  /*6630*/  IMAD R4, R26, 0x4, R24 ;  /* 0x000000041a047824 */ /* 0x000fc800078e0218 */
[----:B------:R2:W-:Y:S04]  /*6640*/  STL [R1+0x2c], R0 ;  /* 0x00002c0001007387 */ /* 0x0005e80000100800 */
[----:B------:R2:W-:Y:S04]  /*6650*/  STL [R4], R25 ;  /* 0x0000001904007387 */ /* 0x0005e80000100800 */
[----:B------:R-:W3:Y:S01]  /*6660*/  LDL R26, [R1+0x2c] ;  /* 0x00002c00011a7983 */ /* 0x000ee20000100800 */
[----:B------:R-:W-:Y:S01]  /*6670*/  BSSY.RECONVERGENT B9, `(.L_x_98) ;  /* 0x0000076000097945 */ /* 0x000fe20003800200 */
[----:B---3--:R-:W-:-:S13]  /*6680*/  ISETP.NE.AND P0, PT, R26, RZ, PT ;  /* 0x000000ff1a00720c */ /* 0x008fda0003f05270 */
[----:B--2---:R-:W-:Y:S05]  /*6690*/  @!P0 BRA `(.L_x_99) ;  /* 0x0000000400648947 */ /* 0x004fea0003800000 */
[----:B------:R-:W-:-:S07]  /*66a0*/  IMAD.MOV.U32 R33, RZ, RZ, RZ ;  /* 0x000000ffff217224 */ /* 0x000fce00078e00ff */
.L_x_111:
[----:B------:R-:W-:Y:S01]  /*66b0*/  LEA R22, R33, R24, 0x2 ;  /* 0x0000001821167211 */ /* 0x000fe200078e10ff */
[----:B-1----:R-:W2:Y:S05]  /*66c0*/  LDC.64 R36, c[0x0][0x390] ;  /* 0x0000e400ff247b82 */ /* 0x002eaa0000000a00 */
[----:B------:R-:W2:Y:S01]  /*66d0*/  LDL R22, [R22] ;  /* 0x0000000016167983 */ /* 0x000ea20000100800 */
[----:B------:R-:W-:Y:S01]  /*66e0*/  BSSY.RELIABLE B8, `(.L_x_100) ;  /* 0x0000051000087945 */ /* 0x000fe20003800100 */
[----:B------:R-:W-:Y:S02]  /*66f0*/  IMAD.MOV.U32 R31, RZ, RZ, RZ ;  /* 0x000000ffff1f7224 */ /* 0x000fe400078e00ff */
[----:B--2---:R-:W-:-:S07]  /*6700*/  IMAD.WIDE R36, R22, 0x10, R36 ;  /* 0x0000001016247825 */ /* 0x004fce00078e0224 */
.L_x_110:
[----:B-1----:R-:W-:-:S06]  /*6710*/  IMAD R35, R31, 0x4, R24 ;  /* 0x000000041f237824 */ /* 0x002fcc00078e0218 */
[----:B------:R-:W2:Y:S01]  /*6720*/  LDL R35, [R35] ;  /* 0x0000000023237983 */ /* 0x000ea20000100800 */
[----:B------:R-:W-:Y:S01]  /*6730*/  BSSY.RELIABLE B7, `(.L_x_101) ;  /* 0x0000048000077945 */ /* 0x000fe20003800100 */
[----:B--2---:R-:W-:-:S13]  /*6740*/  ISETP.NE.AND P0, PT, R22, R35, PT ;  /* 0x000000231600720c */ /* 0x004fda0003f05270 */
[----:B------:R-:W-:Y:S05]  /*6750*/  @!P0 BRA `(.L_x_102) ;  /* 0x0000000400148947 */ /* 0x000fea0003800000 */
[----:B------:R-:W1:Y:S02]  /*6760*/  LDC.64 R4, c[0x0][0x390] ;  /* 0x0000e400ff047b82 */ /* 0x000e640000000a00 */
[----:B-1----:R-:W2:Y:S01]  /*6770*/  LDG.E R23, desc[UR36][R4.64+0x15cc8] ;  /* 0x015cc82404177981 */ /* 0x002ea2000c1e1900 */
[C---:B------:R-:W-:Y:S01]  /*6780*/  ISETP.GT.AND P1, PT, R22.reuse, -0x1, PT ;  /* 0xffffffff1600780c */ /* 0x040fe20003f24270 */
[----:B------:R-:W-:Y:S03]  /*6790*/  BSSY.RECONVERGENT B6, `(.L_x_103) ;  /* 0x000001e000067945 */ /* 0x000fe60003800200 */
[----:B------:R-:W-:Y:S02]  /*67a0*/  P2R R30, PR, RZ, 0x2 ;  /* 0x00000002ff1e7803 */ /* 0x000fe40000000000 */
[----:B--2---:R-:W-:-:S13]  /*67b0*/  ISETP.LT.AND P0, PT, R22, R23, PT ;  /* 0x000000171600720c */ /* 0x004fda0003f01270 */
[----:B------:R-:W-:Y:S05]  /*67c0*/  @P1 BRA P0, `(.L_x_104) ;  /* 0x0000000000681947 */ /* 0x000fea0000000000 */
[----:B------:R-:W-:Y:S01]  /*67d0*/  MOV R8, 0x0 ;  /* 0x0000000000087802 */ /* 0x000fe20000000f00 */
[----:B------:R1:W-:Y:S01]  /*67e0*/  STL.64 [R1], R22 ;  /* 0x0000001601007387 */ /* 0x0003e20000100a00 */
[----:B------:R-:W2:Y:S01]  /*67f0*/  LDCU.64 UR4, c[0x4][0x68] ;  /* 0x01000d00ff0477ac */ /* 0x000ea20008000a00 */
[----:B------:R-:W-:Y:S01]  /*6800*/  IMAD.MOV.U32 R6, RZ, RZ, R19 ;  /* 0x000000ffff067224 */ /* 0x000fe200078e0013 */
[----:B------:R-:W-:Y:S02]  /*6810*/  MOV R7, R18 ;  /* 0x0000001200077202 */ /* 0x000fe40000000f00 */
[----:B------:R-:W3:Y:S01]  /*6820*/  LDC.64 R8, c[0x4][R8] ;  /* 0x0100000008087b82 */ /* 0x000ee20000000a00 */
[----:B--2---:R-:W-:Y:S01]  /*6830*/  MOV R4, UR4 ;  /* 0x0000000400047c02 */ /* 0x004fe20008000f00 */
[----:B-1----:R-:W-:-:S07]  /*6840*/  IMAD.U32 R5, RZ, RZ, UR5 ;  /* 0x00000005ff057e24 */ /* 0x002fce000f8e00ff */
[----:B------:R-:W-:-:S07]  /*6850*/  LEPC R20, `(.L_x_105) ;  /* 0x000000001014794e */ /* 0x000fce0000000000 */
[----:B0--3--:R-:W-:Y:S05]  /*6860*/  CALL.ABS.NOINC R8 ;  /* 0x0000000008007343 */ /* 0x009fea0003c00000 */
.L_x_105:
        /* <DEDUP_REMOVED lines=16> */
.L_x_104:
[----:B------:R-:W-:Y:S05]  /*6970*/  BSYNC.RECONVERGENT B6 ;  /* 0x0000000000067941 */ /* 0x000fea0003800200 */
.L_x_103:
[----:B------:R1:W5:Y:S02]  /*6980*/  LDG.E R23, desc[UR36][R36.64+0x8] ;  /* 0x0000082424177981 */ /* 0x000364000c1e1900 */
.L_x_109:
        /* <DEDUP_REMOVED lines=8> */
[----:B------:R-:W-:Y:S02]  /*6a10*/  HFMA2 R13, -RZ, RZ, 0, 0 ;  /* 0x00000000ff0d7431 */ /* 0x000fe400000001ff */
[----:B------:R-:W-:Y:S01]  /*6a20*/  IMAD.MOV.U32 R8, RZ, RZ, 0xc0 ;  /* 0x000000c0ff087424 */ /* 0x000fe200078e00ff */
[----:B------:R-:W3:Y:S01]  /*6a30*/  LDCU.64 UR6, c[0x4][0x78] ;  /* 0x01000f00ff0677ac */ /* 0x000ee20008000a00 */
[----:B------:R-:W4:Y:S01]  /*6a40*/  LDC.64 R14, c[0x4][R14] ;  /* 0x010000000e0e7b82 */ /* 0x000f220000000a00 */
[----:B------:R-:W-:Y:S01]  /*6a50*/  IMAD.MOV.U32 R12, RZ, RZ, 0x1 ;  /* 0x00000001ff0c7424 */ /* 0x000fe200078e00ff */
[----:B------:R-:W0:Y:S01]  /*6a60*/  LDCU.64 UR8, c[0x4][0x18] ;  /* 0x01000300ff0877ac */ /* 0x000e220008000a00 */
[----:B--2---:R-:W-:Y:S02]  /*6a70*/  IMAD.U32 R4, RZ, RZ, UR4 ;  /* 0x00000004ff047e24 */ /* 0x004fe4000f8e00ff */
[----:B------:R-:W-:Y:S01]  /*6a80*/  IMAD.U32 R5, RZ, RZ, UR5 ;  /* 0x00000005ff057e24 */ /* 0x000fe2000f8e00ff */
[----:B---3--:R-:W-:Y:S01]  /*6a90*/  MOV R6, UR6 ;  /* 0x0000000600067c02 */ /* 0x008fe20008000f00 */
[----:B------:R-:W-:-:S02]  /*6aa0*/  IMAD.U32 R7, RZ, RZ, UR7 ;  /* 0x00000007ff077e24 */ /* 0x000fc4000f8e00ff */
[----:B0-----:R-:W-:Y:S01]  /*6ab0*/  IMAD.U32 R10, RZ, RZ, UR8 ;  /* 0x00000008ff0a7e24 */ /* 0x001fe2000f8e00ff */
[----:B------:R-:W-:-:S07]  /*6ac0*/  MOV R11, UR9 ;  /* 0x00000009000b7c02 */ /* 0x000fce0008000f00 */
[----:B------:R-:W-:-:S07]  /*6ad0*/  LEPC R20, `(.L_x_107) ;  /* 0x000000001014794e */ /* 0x000fce0000000000 */
[----:B-1--45:R-:W-:Y:S05]  /*6ae0*/  CALL.ABS.NOINC R14 ;  /* 0x000000000e007343 */ /* 0x032fea0003c00000 */
.L_x_107:
[----:B------:R-:W-:Y:S05]  /*6af0*/  BSYNC.RECONVERGENT B6 ;  /* 0x0000000000067941 */ /* 0x000fea0003800200 */
.L_x_106:
        /* <DEDUP_REMOVED lines=8> */
[----:B------:R-:W-:Y:S01]  /*6b80*/  VIADD R23, R23, 0x1 ;  /* 0x0000000117177836 */ /* 0x000fe20000000000 */
[----:B--2---:R-:W-:-:S13]  /*6b90*/  ISETP.NE.AND P0, PT, R4, R35, PT ;  /* 0x000000230400720c */ /* 0x004fda0003f05270 */
[----:B------:R-:W-:Y:S05]  /*6ba0*/  @P0 BRA `(.L_x_109) ;  /* 0xfffffffc00780947 */ /* 0x000fea000383ffff */
.L_x_102:
[----:B------:R-:W-:Y:S05]  /*6bb0*/  BSYNC.RELIABLE B7 ;  /* 0x0000000000077941 */ /* 0x000fea0003800100 */
.L_x_101:
[----:B------:R-:W-:-:S05]  /*6bc0*/  VIADD R31, R31, 0x1 ;  /* 0x000000011f1f7836 */ /* 0x000fca0000000000 */
[----:B------:R-:W-:-:S13]  /*6bd0*/  ISETP.NE.AND P0, PT, R31, R26, PT ;  /* 0x0000001a1f00720c */ /* 0x000fda0003f05270 */
[----:B------:R-:W-:Y:S05]  /*6be0*/  @P0 BRA `(.L_x_110) ;  /* 0xfffffff800c80947 */ /* 0x000fea000383ffff */
[----:B------:R-:W-:Y:S05]  /*6bf0*/  BSYNC.RELIABLE B8 ;  /* 0x0000000000087941 */ /* 0x000fea0003800100 */
.L_x_100:
[----:B------:R-:W-:-:S04]  /*6c00*/  IADD3 R33, PT, PT, R33, 0x1, RZ ;  /* 0x0000000121217810 */ /* 0x000fc80007ffe0ff */
[----:B------:R-:W-:-:S13]  /*6c10*/  ISETP.NE.AND P0, PT, R33, R26, PT ;  /* 0x0000001a2100720c */ /* 0x000fda0003f05270 */
[----:B------:R-:W-:Y:S05]  /*6c20*/  @P0 BRA `(.L_x_111) ;  /* 0xfffffff800a00947 */ /* 0x000fea000383ffff */
.L_x_99:
[----:B------:R-:W2:Y:S01]  /*6c30*/  S2R R3, SR_LANEID ;  /* 0x0000000000037919 */ /* 0x000ea20000000000 */
[----:B------:R-:W-:Y:S01]  /*6c40*/  VOTEU.ANY UR4, UPT, PT ;  /* 0x0000000000047886 */ /* 0x000fe200038e0100 */
[----:B------:R-:W3:Y:S01]  /*6c50*/  LDC.64 R8, c[0x0][0x3a0] ;  /* 0x0000e800ff087b82 */ /* 0x000ee20000000a00 */
[----:B------:R-:W2:Y:S07]  /*6c60*/  FLO.U32 R12, UR4 ;  /* 0x00000004000c7d00 */ /* 0x000eae00080e0000 */
[----:B------:R-:W4:Y:S01]  /*6c70*/  LDC.64 R10, c[0x0][0x3b0] ;  /* 0x0000ec00ff0a7b82 */ /* 0x000f220000000a00 */
[----:B------:R-:W3:Y:S01]  /*6c80*/  POPC R13, UR4 ;  /* 0x00000004000d7d09 */ /* 0x000ee20008000000 */
[----:B------:R-:W5:Y:S06]  /*6c90*/  S2R R14, SR_LTMASK ;  /* 0x00000000000e7919 */ /* 0x000f6c0000003900 */
[----:B------:R-:W0:Y:S08]  /*6ca0*/  LDC.64 R4, c[0x0][0x3a8] ;  /* 0x0000ea00ff047b82 */ /* 0x000e300000000a00 */
[----:B------:R-:W1:Y:S01]  /*6cb0*/  LDC.64 R6, c[0x0][0x398] ;  /* 0x0000e600ff067b82 */ /* 0x000e620000000a00 */
[----:B--2---:R-:W-:-:S13]  /*6cc0*/  ISETP.EQ.U32.AND P0, PT, R12, R3, PT ;  /* 0x000000030c00720c */ /* 0x004fda0003f02070 */
[----:B---3--:R-:W2:Y:S04]  /*6cd0*/  @P0 ATOMG.E.ADD.STRONG.GPU PT, R15, desc[UR36][R8.64], R13 ;  /* 0x8000000d080f09a8 */ /* 0x008ea800081ef124 */
[----:B----4-:R-:W3:Y:S01]  /*6ce0*/  @P0 ATOMG.E.ADD.STRONG.GPU PT, R11, desc[UR36][R10.64], R13 ;  /* 0x8000000d0a0b09a8 */ /* 0x010ee200081ef124 */
[----:B-----5:R-:W-:-:S04]  /*6cf0*/  LOP3.LUT R14, R14, UR4, RZ, 0xc0, !PT ;  /* 0x000000040e0e7c12 */ /* 0x020fc8000f8ec0ff */
[----:B------:R-:W4:Y:S01]  /*6d00*/  POPC R21, R14 ;  /* 0x0000000e00157309 */ /* 0x000f220000000000 */
[----:B--2---:R-:W4:Y:S04]  /*6d10*/  SHFL.IDX PT, R0, R15, R12, 0x1f ;  /* 0x00001f0c0f007589 */ /* 0x004f2800000e0000 */
[----:B---3--:R-:W2:Y:S01]  /*6d20*/  SHFL.IDX PT, R20, R11, R12, 0x1f ;  /* 0x00001f0c0b147589 */ /* 0x008ea200000e0000 */
[----:B----4-:R-:W-:Y:S02]  /*6d30*/  IMAD.IADD R0, R0, 0x1, R21 ;  /* 0x0000000100007824 */ /* 0x010fe400078e0215 */
[----:B--2---:R-:W-:Y:S02]  /*6d40*/  IMAD.IADD R3, R21, 0x1, R20 ;  /* 0x0000000115037824 */ /* 0x004fe400078e0214 */
[----:B------:R-:W-:-:S03]  /*6d50*/  IMAD.SHL.U32 R9, R0, 0x2, RZ ;  /* 0x0000000200097824 */ /* 0x000fc600078e00ff */
[----:B------:R-:W-:Y:S01]  /*6d60*/  SHF.L.U32 R3, R3, 0x1, RZ ;  /* 0x0000000103037819 */ /* 0x000fe200000006ff */
[----:B-1----:R-:W-:-:S04]  /*6d70*/  IMAD.WIDE R6, R9, 0x4, R6 ;  /* 0x0000000409067825 */ /* 0x002fc800078e0206 */
[----:B0-----:R-:W-:-:S05]  /*6d80*/  IMAD.WIDE R4, R3, 0x4, R4 ;  /* 0x0000000403047825 */ /* 0x001fca00078e0204 */
[----:B------:R2:W-:Y:S04]  /*6d90*/  STG.E desc[UR36][R4.64], R28 ;  /* 0x0000001c04007986 */ /* 0x0005e8000c101924 */
[----:B------:R2:W-:Y:S04]  /*6da0*/  STG.E desc[UR36][R4.64+0x4], R25 ;  /* 0x0000041904007986 */ /* 0x0005e8000c101924 */
[----:B------:R2:W-:Y:S04]  /*6db0*/  STG.E desc[UR36][R6.64+0x4], R25 ;  /* 0x0000041906007986 */ /* 0x0005e8000c101924 */
[----:B------:R2:W-:Y:S02]  /*6dc0*/  STG.E desc[UR36][R6.64], R28 ;  /* 0x0000001c06007986 */ /* 0x0005e4000c101924 */
.L_x_108:
[----:B------:R-:W-:Y:S05]  /*6dd0*/  BSYNC.RECONVERGENT B9 ;  /* 0x0000000000097941 */ /* 0x000fea0003800200 */
.L_x_98:
[----:B------:R-:W-:Y:S01]  /*6de0*/  ISETP.NE.AND P0, PT, R26, RZ, PT ;  /* 0x000000ff1a00720c */ /* 0x000fe20003f05270 */
[----:B------:R-:W-:-:S12]  /*6df0*/  BSSY.RECONVERGENT B6, `(.L_x_112) ;  /* 0x0000012000067945 */ /* 0x000fd80003800200 */
[----:B------:R-:W-:Y:S05]  /*6e00*/  @P0 BRA `(.L_x_113) ;  /* 0x0000000000400947 */ /* 0x000fea0003800000 */
[----:B------:R-:W-:Y:S01]  /*6e10*/  MOV R14, 0x8 ;  /* 0x00000008000e7802 */ /* 0x000fe20000000f00 */
[----:B------:R-:W2:Y:S01]  /*6e20*/  LDCU.64 UR4, c[0x4][0x88] ;  /* 0x01001100ff0477ac */ /* 0x000ea20008000a00 */
[----:B------:R-:W-:Y:S02]  /*6e30*/  HFMA2 R12, -RZ, RZ, 0, 5.9604644775390625e-08 ;  /* 0x00000001ff0c7431 */ /* 0x000fe400000001ff */
[----:B------:R-:W-:Y:S01]  /*6e40*/  IMAD.MOV.U32 R8, RZ, RZ, 0x1fd ;  /* 0x000001fdff087424 */ /* 0x000fe200078e00ff */
[----:B------:R-:W3:Y:S01]  /*6e50*/  LDCU.64 UR6, c[0x4][0x78] ;  /* 0x01000f00ff0677ac */ /* 0x000ee20008000a00 */
[----:B------:R-:W4:Y:S01]  /*6e60*/  LDC.64 R14, c[0x4][R14] ;  /* 0x010000000e0e7b82 */ /* 0x000f220000000a00 */
[----:B------:R-:W-:Y:S01]  /*6e70*/  IMAD.MOV.U32 R13, RZ, RZ, RZ ;  /* 0x000000ffff0d7224 */ /* 0x000fe200078e00ff */
[----:B------:R-:W5:Y:S01]  /*6e80*/  LDCU.64 UR8, c[0x4][0x58] ;  /* 0x01000b00ff0877ac */ /* 0x000f620008000a00 */
[----:B--2---:R-:W-:Y:S01]  /*6e90*/  IMAD.U32 R4, RZ, RZ, UR4 ;  /* 0x00000004ff047e24 */ /* 0x004fe2000f8e00ff */
[----:B------:R-:W-:Y:S01]  /*6ea0*/  MOV R5, UR5 ;  /* 0x0000000500057c02 */ /* 0x000fe20008000f00 */
[----:B---3--:R-:W-:-:S02]  /*6eb0*/  IMAD.U32 R6, RZ, RZ, UR6 ;  /* 0x00000006ff067e24 */ /* 0x008fc4000f8e00ff */
[----:B------:R-:W-:Y:S01]  /*6ec0*/  IMAD.U32 R7, RZ, RZ, UR7 ;  /* 0x00000007ff077e24 */ /* 0x000fe2000f8e00ff */
[----:B-----5:R-:W-:Y:S01]  /*6ed0*/  MOV R10, UR8 ;  /* 0x00000008000a7c02 */ /* 0x020fe20008000f00 */
[----:B------:R-:W-:-:S07]  /*6ee0*/  IMAD.U32 R11, RZ, RZ, UR9 ;  /* 0x00000009ff0b7e24 */ /* 0x000fce000f8e00ff */
[----:B------:R-:W-:-:S07]  /*6ef0*/  LEPC R20, `(.L_x_113) ;  /* 0x000000001014794e */ /* 0x000fce0000000000 */
[----:B01--4-:R-:W-:Y:S05]  /*6f00*/  CALL.ABS.NOINC R14 ;  /* 0x000000000e007343 */ /* 0x013fea0003c00000 */
.L_x_113:
[----:B------:R-:W-:Y:S05]  /*6f10*/  BSYNC.RECONVERGENT B6 ;  /* 0x0000000000067941 */ /* 0x000fea0003800200 */
.L_x_112:
[----:B------:R-:W-:-:S05]  /*6f20*/  VIADD R26, R26, 0xffffffff ;  /* 0xffffffff1a1a7836 */ /* 0x000fca0000000000 */
[----:B------:R3:W-:Y:S02]  /*6f30*/  STL [R1+0x2c], R26 ;  /* 0x00002c1a01007387 */ /* 0x0007e40000100800 */
.L_x_84:
[----:B------:R-:W-:Y:S05]  /*6f40*/  BSYNC.RECONVERGENT B10 ;  /* 0x00000000000a7941 */ /* 0x000fea0003800200 */
.L_x_83:
[----:B------:R-:W-:Y:S01]  /*6f50*/  IADD3 R29, PT, PT, R29, 0x1, RZ ;  /* 0x000000011d1d7810 */ /* 0x000fe20007ffe0ff */
[----:B------:R-:W-:Y:S06]  /*6f60*/  BRA `(.L_x_114) ;  /* 0xffffffec00807947 */ /* 0x000fec000383ffff */
.L_x_82:
[----:B------:R-:W-:Y:S05]  /*6f70*/  BSYNC B11 ;  /* 0x00000000000b7941 */ /* 0x000fea0003800000 */
.L_x_79:
[----:B------:R-:W-:-:S05]  /*6f80*/  VIADD R27, R27, 0x1 ;  /* 0x000000011b1b7836 */ /* 0x000fca0000000000 */
[----:B------:R-:W-:-:S13]  /*6f90*/  ISETP.GT.U32.AND P0, PT, R26, R27, PT ;  /* 0x0000001b1a00720c */ /* 0x000fda0003f04070 */
[----:B------:R-:W-:Y:S05]  /*6fa0*/  @P0 BRA `(.L_x_115) ;  /* 0xffffffe800cc0947 */ /* 0x000fea000383ffff */
[----:B------:R-:W-:Y:S05]  /*6fb0*/  EXIT ;  /* 0x000000000000794d */ /* 0x000fea0003800000 */
.L_x_116:
[----:B------:R-:W-:-:S00]  /*6fc0*/  BRA `(.L_x_116) ;  /* 0xfffffffc00fc7947 */ /* 0x000fc0000383ffff */
[----:B------:R-:W-:-:S00]  /*6fd0*/  NOP ;  /* 0x0000000000007918 */ /* 0x000fc00000000000 */
        /* <DEDUP_REMOVED lines=10> */
.L_x_916:


//--------------------- .text._Z38run_single_step_vectorvertex_embeddingILm7EEvPviP3CSRS0_PiS0_S3_PV13BUFFER_STATUSS0_S3_S6_PVii --------------------------
	.section	.text._Z38run_single_step_vectorvertex_embeddingILm7EEvPviP3CSRS0_PiS0_S3_PV13BUFFER_STATUSS0_S3_S6_PVii,"ax",@progbits
	.align	128
        .global         _Z38run_single_step_vectorvertex_embeddingILm7EEvPviP3CSRS0_PiS0_S3_PV13BUFFER_STATUSS0_S3_S6_PVii
        .type           _Z38run_single_step_vectorvertex_embeddingILm7EEvPviP3CSRS0_PiS0_S3_PV13BUFFER_STATUSS0_S3_S6_PVii,@function
        .size           _Z38run_single_step_vectorvertex_embeddingILm7EEvPviP3CSRS0_PiS0_S3_PV13BUFFER_STATUSS0_S3_S6_PVii,(.L_x_917 - _Z38run_single_step_vectorvertex_embeddingILm7EEvPviP3CSRS0_PiS0_S3_PV13BUFFER_STATUSS0_S3_S6_PVii)
        .other          _Z38run_single_step_vectorvertex_embeddingILm7EEvPviP3CSRS0_PiS0_S3_PV13BUFFER_STATUSS0_S3_S6_PVii,@"STO_CUDA_ENTRY STV_DEFAULT"
_Z38run_single_step_vectorvertex_embeddingILm7EEvPviP3CSRS0_PiS0_S3_PV13BUFFER_STATUSS0_S3_S6_PVii:
.text._Z38run_single_step_vectorvertex_embeddingILm7EEvPviP3CSRS0_PiS0_S3_PV13BUFFER_STATUSS0_S3_S6_PVii:
        /* <DEDUP_REMOVED lines=42> */
.L_x_126:
        /* <DEDUP_REMOVED lines=106> */
.L_x_125:
[----:B------:R-:W-:Y:S05]  /*0940*/  BSYNC.RECONVERGENT B3 ;  /* 0x0000000000037941 */ /* 0x000fea0003800200 */
.L_x_124:
        /* <DEDUP_REMOVED lines=57> */
.L_x_128:
[----:B------:R-:W-:Y:S05]  /*0ce0*/  BSYNC.RECONVERGENT B3 ;  /* 0x0000000000037941 */ /* 0x000fea0003800200 */
.L_x_127:
[----:B------:R-:W-:-:S13]  /*0cf0*/  ISETP.NE.OR P0, PT, R5, R0, P0 ;  /* 0x000000000500720c */ /* 0x000fda0000705670 */
[----:B------:R-:W-:Y:S05]  /*0d00*/  @!P0 BREAK.RELIABLE B2 ;  /* 0x0000000000028942 */ /* 0x000fea0003800100 */
[----:B------:R-:W-:Y:S05]  /*0d10*/  @!P0 BRA `(.L_x_121) ;  /* 0x0000000000748947 */ /* 0x000fea0003800000 */
.L_x_123:
[----:B------:R-:W-:Y:S05]  /*0d20*/  BSYNC.RELIABLE B2 ;  /* 0x0000000000027941 */ /* 0x000fea0003800100 */
.L_x_122:
        /* <DEDUP_REMOVED lines=28> */
.L_x_121:
[----:B------:R-:W-:Y:S05]  /*0ef0*/  BSYNC.RECONVERGENT B1 ;  /* 0x0000000000017941 */ /* 0x000fea0003800200 */
.L_x_120:
[----:B------:R-:W-:-:S13]  /*0f00*/  ISETP.NE.AND P0, PT, R15, RZ, PT ;  /* 0x000000ff0f00720c */ /* 0x000fda0003f05270 */
[----:B------:R-:W-:Y:S05]  /*0f10*/  @!P0 BRA `(.L_x_119) ;  /* 0x0000000000308947 */ /* 0x000fea0003800000 */
[----:B0-----:R-:W-:-:S07]  /*0f20*/  IMAD.MOV.U32 R2, RZ, RZ, RZ ;  /* 0x000000ffff027224 */ /* 0x001fce00078e00ff */
.L_x_129:
        /* <DEDUP_REMOVED lines=11> */
.L_x_119:
[----:B------:R-:W-:Y:S05]  /*0fe0*/  BSYNC.RECONVERGENT B0 ;  /* 0x0000000000007941 */ /* 0x000fea0003800200 */
.L_x_118:
[----:B------:R-:W-:Y:S05]  /*0ff0*/  WARPSYNC.ALL ;  /* 0x0000000000007948 */ /* 0x000fea0003800000 */
[----:B------:R-:W3:Y:S02]  /*1000*/  LDL R18, [R1+0x28] ;  /* 0x0000280001127983 */ /* 0x000ee40000100800 */
[----:B---3--:R-:W-:-:S13]  /*1010*/  ISETP.NE.AND P0, PT, R18, RZ, PT ;  /* 0x000000ff1200720c */ /* 0x008fda0003f05270 */
[----:B------:R-:W-:Y:S05]  /*1020*/  @!P0 EXIT ;  /* 0x000000000000894d */ /* 0x000fea0003800000 */
[----:B------:R-:W-:-:S07]  /*1030*/  HFMA2 R19, -RZ, RZ, 0, 0 ;  /* 0x00000000ff137431 */ /* 0x000fce00000001ff */
.L_x_180:
        /* <DEDUP_REMOVED lines=20> */
.L_x_132:
        /* <DEDUP_REMOVED lines=16> */
.L_x_131:
[----:B------:R-:W-:Y:S05]  /*1280*/  BSYNC.RECONVERGENT B6 ;  /* 0x0000000000067941 */ /* 0x000fea0003800200 */
.L_x_130:
[----:B------:R-:W0:Y:S02]  /*1290*/  LDC.64 R4, c[0x0][0x390] ;  /* 0x0000e400ff047b82 */ /* 0x000e240000000a00 */
[----:B0-----:R-:W-:-:S05]  /*12a0*/  IMAD.WIDE R4, R2, 0x10, R4 ;  /* 0x0000001002047825 */ /* 0x001fca00078e0204 */
[----:B------:R0:W5:Y:S01]  /*12b0*/  LDG.E R23, desc[UR36][R4.64+0x8] ;  /* 0x0000082404177981 */ /* 0x000162000c1e1900 */
[----:B------:R-:W-:Y:S01]  /*12c0*/  BSSY B11, `(.L_x_133) ;  /* 0x000035d0000b7945 */ /* 0x000fe20003800000 */
.L_x_179:
[----:B012---:R-:W0:Y:S02]  /*12d0*/  LDC.64 R4, c[0x0][0x390] ;  /* 0x0000e400ff047b82 */ /* 0x007e240000000a00 */
[----:B0-----:R-:W2:Y:S01]  /*12e0*/  LDG.E R5, desc[UR36][R4.64+0x15cc8] ;  /* 0x015cc82404057981 */ /* 0x001ea2000c1e1900 */
[C---:B------:R-:W-:Y:S01]  /*12f0*/  ISETP.GT.AND P1, PT, R2.reuse, -0x1, PT ;  /* 0xffffffff0200780c */ /* 0x040fe20003f24270 */
[----:B------:R-:W-:Y:S05]  /*1300*/  YIELD ;  /* 0x0000000000007946 */ /* 0x000fea0003800000 */
[----:B------:R-:W-:Y:S01]  /*1310*/  BSSY.RECONVERGENT B6, `(.L_x_134) ;  /* 0x0000013000067945 */ /* 0x000fe20003800200 */
[----:B--2---:R-:W-:-:S13]  /*1320*/  ISETP.GE.AND P0, PT, R2, R5, PT ;  /* 0x000000050200720c */ /* 0x004fda0003f06270 */
[----:B---3--:R-:W-:Y:S05]  /*1330*/  @!P0 BRA P1, `(.L_x_135) ;  /* 0x0000000000408947 */ /* 0x008fea0000800000 */
        /* <DEDUP_REMOVED lines=15> */
[----:B--2--5:R-:W-:Y:S05]  /*1430*/  CALL.ABS.NOINC R14 ;  /* 0x000000000e007343 */ /* 0x024fea0003c00000 */
.L_x_135:
[----:B------:R-:W-:Y:S05]  /*1440*/  BSYNC.RECONVERGENT B6 ;  /* 0x0000000000067941 */ /* 0x000fea0003800200 */
.L_x_134:
[----:B------:R-:W0:Y:S02]  /*1450*/  LDC.64 R4, c[0x0][0x390] ;  /* 0x0000e400ff047b82 */ /* 0x000e240000000a00 */
[----:B0-----:R-:W-:-:S06]  /*1460*/  IMAD.WIDE R4, R2, 0x10, R4 ;  /* 0x0000001002047825 */ /* 0x001fcc00078e0204 */
[----:B------:R-:W2:Y:S02]  /*1470*/  LDG.E R4, desc[UR36][R4.64+0xc] ;  /* 0x00000c2404047981 */ /* 0x000ea4000c1e1900 */
[----:B--2--5:R-:W-:-:S13]  /*1480*/  ISETP.GT.AND P0, PT, R23, R4, PT ;  /* 0x000000041700720c */ /* 0x024fda0003f04270 */
[----:B------:R-:W-:Y:S05]  /*1490*/  @P0 BRA `(.L_x_136) ;  /* 0x0000003000fc0947 */ /* 0x000fea0003800000 */
[----:B------:R-:W0:Y:S01]  /*14a0*/  LDC.64 R4, c[0x0][0x390] ;  /* 0x0000e400ff047b82 */ /* 0x000e220000000a00 */
[----:B------:R-:W2:Y:S01]  /*14b0*/  LDL R0, [R1+0x8] ;  /* 0x0000080001007983 */ /* 0x000ea20000100800 */
[----:B0-----:R-:W-:-:S05]  /*14c0*/  IMAD.WIDE R4, R23, 0x4, R4 ;  /* 0x0000000417047825 */ /* 0x001fca00078e0204 */
        /* <DEDUP_REMOVED lines=10> */
.L_x_150:
[----:B------:R-:W-:-:S06]  /*1570*/  IMAD R26, R31, 0x4, R22 ;  /* 0x000000041f1a7824 */ /* 0x000fcc00078e0216 */
[----:B------:R-:W5:Y:S01]  /*1580*/  LDL R26, [R26] ;  /* 0x000000001a1a7983 */ /* 0x000f620000100800 */
[----:B------:R-:W-:Y:S01]  /*1590*/  LOP3.LUT P0, RZ, R30, 0xff, RZ, 0xc0, !PT ;  /* 0x000000ff1eff7812 */ /* 0x000fe2000780c0ff */
[----:B------:R-:W-:-:S12]  /*15a0*/  BSSY.RELIABLE B7, `(.L_x_141) ;  /* 0x0000055000077945 */ /* 0x000fd80003800100 */
[----:B0-----:R-:W-:Y:S05]  /*15b0*/  @P0 BRA `(.L_x_142) ;  /* 0x0000000400340947 */ /* 0x001fea0003800000 */
[----:B------:R-:W0:Y:S02]  /*15c0*/  LDC.64 R4, c[0x0][0x390] ;  /* 0x0000e400ff047b82 */ /* 0x000e240000000a00 */
[----:B0-----:R-:W2:Y:S01]  /*15d0*/  LDG.E R27, desc[UR36][R4.64+0x15cc8] ;  /* 0x015cc824041b7981 */ /* 0x001ea2000c1e1900 */
[C---:B-----5:R-:W-:Y:S01]  /*15e0*/  ISETP.GT.AND P1, PT, R26.reuse, -0x1, PT ;  /* 0xffffffff1a00780c */ /* 0x060fe20003f24270 */
[----:B------:R-:W-:Y:S03]  /*15f0*/  BSSY.RECONVERGENT B6, `(.L_x_143) ;  /* 0x0000020000067945 */ /* 0x000fe60003800200 */
[----:B------:R-:W-:Y:S02]  /*1600*/  P2R R28, PR, RZ, 0x2 ;  /* 0x00000002ff1c7803 */ /* 0x000fe40000000000 */
[----:B--2---:R-:W-:-:S13]  /*1610*/  ISETP.LT.AND P0, PT, R26, R27, PT ;  /* 0x0000001b1a00720c */ /* 0x004fda0003f01270 */
[----:B------:R-:W-:Y:S05]  /*1620*/  @P1 BRA P0, `(.L_x_144) ;  /* 0x0000000000701947 */ /* 0x000fea0000000000 */
[----:B------:R-:W0:Y:S01]  /*1630*/  LDCU UR4, c[0x0][0x2f8] ;  /* 0x00005f00ff0477ac */ /* 0x000e220008000800 */
[----:B------:R-:W-:Y:S01]  /*1640*/  MOV R8, 0x0 ;  /* 0x0000000000087802 */ /* 0x000fe20000000f00 */
[----:B------:R-:W-:Y:S01]  /*1650*/  IMAD.MOV.U32 R7, RZ, RZ, R16 ;  /* 0x000000ffff077224 */ /* 0x000fe200078e0010 */
[----:B------:R-:W-:-:S04]  /*1660*/  MOV R6, R17 ;  /* 0x0000001100067202 */ /* 0x000fc80000000f00 */
[----:B------:R-:W1:Y:S01]  /*1670*/  LDC.64 R8, c[0x4][R8] ;  /* 0x0100000008087b82 */ /* 0x000e620000000a00 */
[----:B0-----:R-:W-:Y:S01]  /*1680*/  IADD3 R0, PT, PT, R17, -UR4, RZ ;  /* 0x8000000411007c10 */ /* 0x001fe2000fffe0ff */
[----:B------:R-:W0:Y:S04]  /*1690*/  LDCU.64 UR4, c[0x4][0x68] ;  /* 0x01000d00ff0477ac */ /* 0x000e280008000a00 */
[----:B------:R2:W-:Y:S01]  /*16a0*/  STL.64 [R0], R26 ;  /* 0x0000001a00007387 */ /* 0x0005e20000100a00 */
[----:B0-----:R-:W-:Y:S02]  /*16b0*/  IMAD.U32 R4, RZ, RZ, UR4 ;  /* 0x00000004ff047e24 */ /* 0x001fe4000f8e00ff */
[----:B--2---:R-:W-:-:S07]  /*16c0*/  IMAD.U32 R5, RZ, RZ, UR5 ;  /* 0x00000005ff057e24 */ /* 0x004fce000f8e00ff */
[----:B------:R-:W-:-:S07]  /*16d0*/  LEPC R20, `(.L_x_145) ;  /* 0x000000001014794e */ /* 0x000fce0000000000 */
[----:B-1----:R-:W-:Y:S05]  /*16e0*/  CALL.ABS.NOINC R8 ;  /* 0x0000000008007343 */ /* 0x002fea0003c00000 */
.L_x_145:
        /* <DEDUP_REMOVED lines=16> */
.L_x_144:
[----:B------:R-:W-:Y:S05]  /*17f0*/  BSYNC.RECONVERGENT B6 ;  /* 0x0000000000067941 */ /* 0x000fea0003800200 */
.L_x_143:
[----:B------:R-:W0:Y:S02]  /*1800*/  LDC.64 R24, c[0x0][0x390] ;  /* 0x0000e400ff187b82 */ /* 0x000e240000000a00 */
[----:B0-----:R-:W-:-:S05]  /*1810*/  IMAD.WIDE R24, R26, 0x10, R24 ;  /* 0x000000101a187825 */ /* 0x001fca00078e0218 */
[----:B------:R0:W5:Y:S02]  /*1820*/  LDG.E R27, desc[UR36][R24.64+0x8] ;  /* 0x00000824181b7981 */ /* 0x000164000c1e1900 */
.L_x_149:
[----:B------:R-:W1:Y:S01]  /*1830*/  LDC.64 R4, c[0x0][0x390] ;  /* 0x0000e400ff047b82 */ /* 0x000e620000000a00 */
[----:B------:R-:W-:Y:S01]  /*1840*/  ISETP.NE.AND P1, PT, R28, RZ, PT ;  /* 0x000000ff1c00720c */ /* 0x000fe20003f25270 */
[----:B-1----:R-:W2:Y:S01]  /*1850*/  LDG.E R5, desc[UR36][R4.64+0x15cc8] ;  /* 0x015cc82404057981 */ /* 0x002ea2000c1e1900 */
[----:B------:R-:W-:Y:S01]  /*1860*/  BSSY.RECONVERGENT B6, `(.L_x_146) ;  /* 0x0000013000067945 */ /* 0x000fe20003800200 */
[----:B--2---:R-:W-:-:S13]  /*1870*/  ISETP.LT.AND P0, PT, R26, R5, PT ;  /* 0x000000051a00720c */ /* 0x004fda0003f01270 */
[----:B------:R-:W-:Y:S05]  /*1880*/  @P1 BRA P0, `(.L_x_147) ;  /* 0x0000000000401947 */ /* 0x000fea0000000000 */
[----:B------:R-:W-:Y:S01]  /*1890*/  MOV R14, 0x8 ;  /* 0x00000008000e7802 */ /* 0x000fe20000000f00 */
[----:B------:R-:W1:Y:S01]  /*18a0*/  LDCU.64 UR4, c[0x4][0x80] ;  /* 0x01001000ff0477ac */ /* 0x000e620008000a00 */
[----:B------:R-:W-:Y:S02]  /*18b0*/  HFMA2 R12, -RZ, RZ, 0, 5.9604644775390625e-08 ;  /* 0x00000001ff0c7431 */ /* 0x000fe400000001ff */
[----:B------:R-:W-:Y:S01]  /*18c0*/  IMAD.MOV.U32 R8, RZ, RZ, 0xc0 ;  /* 0x000000c0ff087424 */ /* 0x000fe200078e00ff */
[----:B------:R-:W2:Y:S01]  /*18d0*/  LDCU.64 UR6, c[0x4][0x78] ;  /* 0x01000f00ff0677ac */ /* 0x000ea20008000a00 */
[----:B------:R-:W3:Y:S01]  /*18e0*/  LDC.64 R14, c[0x4][R14] ;  /* 0x010000000e0e7b82 */ /* 0x000ee20000000a00 */
[----:B------:R-:W-:Y:S01]  /*18f0*/  IMAD.MOV.U32 R13, RZ, RZ, RZ ;  /* 0x000000ffff0d7224 */ /* 0x000fe200078e00ff */
[----:B------:R-:W4:Y:S01]  /*1900*/  LDCU.64 UR8, c[0x4][0x18] ;  /* 0x01000300ff0877ac */ /* 0x000f220008000a00 */
[----:B-1----:R-:W-:Y:S01]  /*1910*/  IMAD.U32 R4, RZ, RZ, UR4 ;  /* 0x00000004ff047e24 */ /* 0x002fe2000f8e00ff */
[----:B------:R-:W-:Y:S01]  /*1920*/  MOV R5, UR5 ;  /* 0x0000000500057c02 */ /* 0x000fe20008000f00 */
[----:B--2---:R-:W-:-:S02]  /*1930*/  IMAD.U32 R6, RZ, RZ, UR6 ;  /* 0x00000006ff067e24 */ /* 0x004fc4000f8e00ff */
[----:B------:R-:W-:Y:S01]  /*1940*/  IMAD.U32 R7, RZ, RZ, UR7 ;  /* 0x00000007ff077e24 */ /* 0x000fe2000f8e00ff */
[----:B----4-:R-:W-:Y:S01]  /*1950*/  MOV R10, UR8 ;  /* 0x00000008000a7c02 */ /* 0x010fe20008000f00 */
[----:B------:R-:W-:-:S07]  /*1960*/  IMAD.U32 R11, RZ, RZ, UR9 ;  /* 0x00000009ff0b7e24 */ /* 0x000fce000f8e00ff */
[----:B------:R-:W-:-:S07]  /*1970*/  LEPC R20, `(.L_x_147) ;  /* 0x000000001014794e */ /* 0x000fce0000000000 */
[----:B0--3-5:R-:W-:Y:S05]  /*1980*/  CALL.ABS.NOINC R14 ;  /* 0x000000000e007343 */ /* 0x029fea0003c00000 */
.L_x_147:
[----:B------:R-:W-:Y:S05]  /*1990*/  BSYNC.RECONVERGENT B6 ;  /* 0x0000000000067941 */ /* 0x000fea0003800200 */
.L_x_146:
[----:B------:R-:W2:Y:S02]  /*19a0*/  LDG.E R0, desc[UR36][R24.64+0xc] ;  /* 0x00000c2418007981 */ /* 0x000ea4000c1e1900 */
[----:B--2--5:R-:W-:-:S13]  /*19b0*/  ISETP.GT.AND P0, PT, R27, R0, PT ;  /* 0x000000001b00720c */ /* 0x024fda0003f04270 */
[----:B------:R-:W-:Y:S05]  /*19c0*/  @P0 BRA `(.L_x_142) ;  /* 0x0000000000300947 */ /* 0x000fea0003800000 */
[----:B------:R-:W1:Y:S02]  /*19d0*/  LDCU.64 UR4, c[0x0][0x390] ;  /* 0x00007200ff0477ac */ /* 0x000e640008000a00 */
[----:B-1----:R-:W-:-:S04]  /*19e0*/  UIADD3 UR4, UP0, UPT, UR4, 0xcf00, URZ ;  /* 0x0000cf0004047890 */ /* 0x002fc8000ff1e0ff */
[----:B------:R-:W-:Y:S02]  /*19f0*/  UIADD3.X UR5, UPT, UPT, URZ, UR5, URZ, UP0, !UPT ;  /* 0x00000005ff057290 */ /* 0x000fe400087fe4ff */
[----:B------:R-:W-:-:S04]  /*1a00*/  IMAD.U32 R4, RZ, RZ, UR4 ;  /* 0x00000004ff047e24 */ /* 0x000fc8000f8e00ff */
[----:B------:R-:W-:-:S03]  /*1a10*/  MOV R5, UR5 ;  /* 0x0000000500057c02 */ /* 0x000fc60008000f00 */
[----:B------:R-:W-:-:S06]  /*1a20*/  IMAD.WIDE R4, R27, 0x4, R4 ;  /* 0x000000041b047825 */ /* 0x000fcc00078e0204 */
[----:B------:R-:W2:Y:S01]  /*1a30*/  LDG.E R4, desc[UR36][R4.64] ;  /* 0x0000002404047981 */ /* 0x000ea2000c1e1900 */
[----:B------:R-:W-:Y:S01]  /*1a40*/  IMAD.MOV.U32 R0, RZ, RZ, 0x1 ;  /* 0x00000001ff007424 */ /* 0x000fe200078e00ff */
[----:B--2---:R-:W-:-:S13]  /*1a50*/  ISETP.NE.AND P0, PT, R4, R29, PT ;  /* 0x0000001d0400720c */ /* 0x004fda0003f05270 */
[----:B------:R-:W-:Y:S05]  /*1a60*/  @!P0 BRA `(.L_x_148) ;  /* 0x0000000000208947 */ /* 0x000fea0003800000 */
[----:B------:R-:W-:Y:S01]  /*1a70*/  VIADD R27, R27, 0x1 ;  /* 0x000000011b1b7836 */ /* 0x000fe20000000000 */
[----:B------:R-:W-:Y:S06]  /*1a80*/  BRA `(.L_x_149) ;  /* 0xfffffffc00687947 */ /* 0x000fec000383ffff */
.L_x_142:
[----:B-----5:R-:W-:Y:S02]  /*1a90*/  ISETP.GT.AND P1, PT, R26, R29, PT ;  /* 0x0000001d1a00720c */ /* 0x020fe40003f24270 */
[C---:B------:R-:W-:Y:S02]  /*1aa0*/  LOP3.LUT P0, RZ, R30.reuse, 0xff, RZ, 0xc0, !PT ;  /* 0x000000ff1eff7812 */ /* 0x040fe4000780c0ff */
[----:B------:R-:W-:-:S11]  /*1ab0*/  PRMT R0, R30, 0x7610, R0 ;  /* 0x000076101e007816 */ /* 0x000fd60000000000 */
[----:B------:R-:W-:Y:S05]  /*1ac0*/  @P0 BREAK.RELIABLE P1, B7 ;  /* 0x0000000000070942 */ /* 0x000fea0000800100 */
[----:B------:R-:W-:Y:S05]  /*1ad0*/  @P0 BREAK.RELIABLE P1, B8 ;  /* 0x0000000000080942 */ /* 0x000fea0000800100 */
[----:B------:R-:W-:Y:S05]  /*1ae0*/  @P0 BRA P1, `(.L_x_138) ;  /* 0x0000002c005c0947 */ /* 0x000fea0000800000 */
.L_x_148:
[----:B------:R-:W-:Y:S05]  /*1af0*/  BSYNC.RELIABLE B7 ;  /* 0x0000000000077941 */ /* 0x000fea0003800100 */
.L_x_141:
[----:B------:R-:W-:Y:S02]  /*1b00*/  IADD3 R31, PT, PT, R31, 0x1, RZ ;  /* 0x000000011f1f7810 */ /* 0x000fe40007ffe0ff */
[----:B------:R-:W-:Y:S02]  /*1b10*/  PRMT R30, R0, 0x7610, R30 ;  /* 0x00007610001e7816 */ /* 0x000fe4000000001e */
[----:B------:R-:W-:-:S13]  /*1b20*/  ISETP.NE.AND P0, PT, R31, R32, PT ;  /* 0x000000201f00720c */ /* 0x000fda0003f05270 */
[----:B------:R-:W-:Y:S05]  /*1b30*/  @P0 BRA `(.L_x_150) ;  /* 0xfffffff8008c0947 */ /* 0x000fea000383ffff */
[----:B------:R-:W-:Y:S05]  /*1b40*/  BSYNC.RELIABLE B8 ;  /* 0x0000000000087941 */ /* 0x000fea0003800100 */
.L_x_140:
[----:B------:R-:W-:-:S13]  /*1b50*/  ISETP.NE.AND P0, PT, R18, RZ, PT ;  /* 0x000000ff1200720c */ /* 0x000fda0003f05270 */
[----:B------:R-:W-:Y:S05]  /*1b60*/  @!P0 BRA `(.L_x_139) ;  /* 0x0000000000248947 */ /* 0x000fea0003800000 */
[----:B------:R-:W-:Y:S01]  /*1b70*/  VIMNMX.U32 R4, PT, PT, R18, 0x1, !PT ;  /* 0x0000000112047848 */ /* 0x000fe20007fe0000 */
[----:B------:R-:W-:-:S07]  /*1b80*/  IMAD.MOV.U32 R3, RZ, RZ, RZ ;  /* 0x000000ffff037224 */ /* 0x000fce00078e00ff */
.L_x_151:
[----:B------:R-:W-:-:S06]  /*1b90*/  IMAD R0, R3, 0x4, R22 ;  /* 0x0000000403007824 */ /* 0x000fcc00078e0216 */
[----:B------:R-:W2:Y:S02]  /*1ba0*/  LDL R0, [R0] ;  /* 0x0000000000007983 */ /* 0x000ea40000100800 */
[----:B--2---:R-:W-:-:S13]  /*1bb0*/  ISETP.NE.AND P0, PT, R0, R29, PT ;  /* 0x0000001d0000720c */ /* 0x004fda0003f05270 */
[----:B------:R-:W-:Y:S05]  /*1bc0*/  @!P0 BRA `(.L_x_138) ;  /* 0x0000002c00248947 */ /* 0x000fea0003800000 */
[----:B------:R-:W-:-:S04]  /*1bd0*/  IADD3 R3, PT, PT, R3, 0x1, RZ ;  /* 0x0000000103037810 */ /* 0x000fc80007ffe0ff */
[----:B------:R-:W-:-:S13]  /*1be0*/  ISETP.NE.AND P0, PT, R3, R4, PT ;  /* 0x000000040300720c */ /* 0x000fda0003f05270 */
[----:B------:R-:W-:Y:S05]  /*1bf0*/  @P0 BRA `(.L_x_151) ;  /* 0xfffffffc00e40947 */ /* 0x000fea000383ffff */
.L_x_139:
[C---:B------:R-:W-:Y:S02]  /*1c00*/  VIADD R0, R18.reuse, 0x1 ;  /* 0x0000000112007836 */ /* 0x040fe40000000000 */
[----:B------:R-:W-:-:S03]  /*1c10*/  IMAD R4, R18, 0x4, R22 ;  /* 0x0000000412047824 */ /* 0x000fc600078e0216 */
[----:B------:R1:W-:Y:S04]  /*1c20*/  STL [R1+0x28], R0 ;  /* 0x0000280001007387 */ /* 0x0003e80000100800 */
[----:B------:R1:W-:Y:S04]  /*1c30*/  STL [R4], R29 ;  /* 0x0000001d04007387 */ /* 0x0003e80000100800 */
[----:B------:R-:W2:Y:S01]  /*1c40*/  LDL R18, [R1+0x28] ;  /* 0x0000280001127983 */ /* 0x000ea20000100800 */
[----:B------:R-:W-:Y:S01]  /*1c50*/  BSSY B9, `(.L_x_152) ;  /* 0x00002aa000097945 */ /* 0x000fe20003800000 */
[----:B--2---:R-:W-:-:S13]  /*1c60*/  ISETP.NE.AND P0, PT, R18, RZ, PT ;  /* 0x000000ff1200720c */ /* 0x004fda0003f05270 */
[----:B-1----:R-:W-:Y:S05]  /*1c70*/  @!P0 BRA `(.L_x_153) ;  /* 0x0000000400688947 */ /* 0x002fea0003800000 */
[----:B------:R-:W-:-:S07]  /*1c80*/  MOV R33, RZ ;  /* 0x000000ff00217202 */ /* 0x000fce0000000f00 */
.L_x_165:
[----:B------:R-:W-:Y:S01]  /*1c90*/  IMAD R26, R33, 0x4, R22 ;  /* 0x00000004211a7824 */ /* 0x000fe200078e0216 */
[----:B0-----:R-:W0:Y:S05]  /*1ca0*/  LDC.64 R24, c[0x0][0x390] ;  /* 0x0000e400ff187b82 */ /* 0x001e2a0000000a00 */
[----:B------:R-:W0:Y:S01]  /*1cb0*/  LDL R26, [R26] ;  /* 0x000000001a1a7983 */ /* 0x000e220000100800 */
[----:B------:R-:W-:Y:S01]  /*1cc0*/  BSSY.RELIABLE B8, `(.L_x_154) ;  /* 0x0000052000087945 */ /* 0x000fe20003800100 */
[----:B------:R-:W-:Y:S02]  /*1cd0*/  IMAD.MOV.U32 R31, RZ, RZ, RZ ;  /* 0x000000ffff1f7224 */ /* 0x000fe400078e00ff */
[----:B0-----:R-:W-:-:S07]  /*1ce0*/  IMAD.WIDE R24, R26, 0x10, R24 ;  /* 0x000000101a187825 */ /* 0x001fce00078e0218 */
.L_x_164:
[----:B------:R-:W-:-:S06]  /*1cf0*/  LEA R29, R31, R22, 0x2 ;  /* 0x000000161f1d7211 */ /* 0x000fcc00078e10ff */
[----:B------:R-:W2:Y:S01]  /*1d00*/  LDL R29, [R29] ;  /* 0x000000001d1d7983 */ /* 0x000ea20000100800 */
[----:B------:R-:W-:Y:S01]  /*1d10*/  BSSY.RELIABLE B7, `(.L_x_155) ;  /* 0x0000049000077945 */ /* 0x000fe20003800100 */
[----:B--2---:R-:W-:-:S13]  /*1d20*/  ISETP.NE.AND P0, PT, R26, R29, PT ;  /* 0x0000001d1a00720c */ /* 0x004fda0003f05270 */
[----:B0-----:R-:W-:Y:S05]  /*1d30*/  @!P0 BRA `(.L_x_156) ;  /* 0x0000000400188947 */ /* 0x001fea0003800000 */
[----:B------:R-:W0:Y:S02]  /*1d40*/  LDC.64 R4, c[0x0][0x390] ;  /* 0x0000e400ff047b82 */ /* 0x000e240000000a00 */
[----:B0-----:R-:W2:Y:S01]  /*1d50*/  LDG.E R27, desc[UR36][R4.64+0x15cc8] ;  /* 0x015cc824041b7981 */ /* 0x001ea2000c1e1900 */
[C---:B------:R-:W-:Y:S01]  /*1d60*/  ISETP.GT.AND P1, PT, R26.reuse, -0x1, PT ;  /* 0xffffffff1a00780c */ /* 0x040fe20003f24270 */
[----:B------:R-:W-:Y:S01]  /*1d70*/  BSSY.RECONVERGENT B6, `(.L_x_157) ;  /* 0x000001f000067945 */ /* 0x000fe20003800200 */
[----:B--2---:R-:W-:-:S13]  /*1d80*/  ISETP.GE.AND P0, PT, R26, R27, PT ;  /* 0x0000001b1a00720c */ /* 0x004fda0003f06270 */
        /* <DEDUP_REMOVED lines=13> */
.L_x_159:
        /* <DEDUP_REMOVED lines=16> */
.L_x_158:
[----:B------:R-:W-:Y:S05]  /*1f60*/  BSYNC.RECONVERGENT B6 ;  /* 0x0000000000067941 */ /* 0x000fea0003800200 */
.L_x_157:
[----:B------:R0:W5:Y:S02]  /*1f70*/  LDG.E R27, desc[UR36][R24.64+0x8] ;  /* 0x00000824181b7981 */ /* 0x000164000c1e1900 */
.L_x_163:
[----:B------:R-:W1:Y:S02]  /*1f80*/  LDC.64 R4, c[0x0][0x390] ;  /* 0x0000e400ff047b82 */ /* 0x000e640000000a00 */
[----:B-1----:R-:W2:Y:S01]  /*1f90*/  LDG.E R5, desc[UR36][R4.64+0x15cc8] ;  /* 0x015cc82404057981 */ /* 0x002ea2000c1e1900 */
[C---:B------:R-:W-:Y:S01]  /*1fa0*/  ISETP.GT.AND P1, PT, R26.reuse, -0x1, PT ;  /* 0xffffffff1a00780c */ /* 0x040fe20003f24270 */
[----:B------:R-:W-:Y:S01]  /*1fb0*/  BSSY.RECONVERGENT B6, `(.L_x_160) ;  /* 0x0000013000067945 */ /* 0x000fe20003800200 */
[----:B--2---:R-:W-:-:S13]  /*1fc0*/  ISETP.GE.AND P0, PT, R26, R5, PT ;  /* 0x000000051a00720c */ /* 0x004fda0003f06270 */
[----:B------:R-:W-:Y:S05]  /*1fd0*/  @!P0 BRA P1, `(.L_x_161) ;  /* 0x0000000000408947 */ /* 0x000fea0000800000 */
        /* <DEDUP_REMOVED lines=16> */
.L_x_161:
[----:B------:R-:W-:Y:S05]  /*20e0*/  BSYNC.RECONVERGENT B6 ;  /* 0x0000000000067941 */ /* 0x000fea0003800200 */
.L_x_160:
[----:B------:R-:W2:Y:S02]  /*20f0*/  LDG.E R0, desc[UR36][R24.64+0xc] ;  /* 0x00000c2418007981 */ /* 0x000ea4000c1e1900 */
[----:B--2--5:R-:W-:-:S13]  /*2100*/  ISETP.GT.AND P0, PT, R27, R0, PT ;  /* 0x000000001b00720c */ /* 0x024fda0003f04270 */
[----:B------:R-:W-:Y:S05]  /*2110*/  @P0 BREAK.RELIABLE B7 ;  /* 0x0000000000070942 */ /* 0x000fea0003800100 */
[----:B------:R-:W-:Y:S05]  /*2120*/  @P0 BREAK.RELIABLE B8 ;  /* 0x0000000000080942 */ /* 0x000fea0003800100 */
[----:B------:R-:W-:Y:S05]  /*2130*/  @P0 BRA `(.L_x_162) ;  /* 0x00000024006c0947 */ /* 0x000fea0003800000 */
[----:B------:R-:W1:Y:S02]  /*2140*/  LDC.64 R4, c[0x0][0x390] ;  /* 0x0000e400ff047b82 */ /* 0x000e640000000a00 */
[----:B-1----:R-:W-:-:S06]  /*2150*/  IMAD.WIDE R4, R27, 0x4, R4 ;  /* 0x000000041b047825 */ /* 0x002fcc00078e0204 */
[----:B------:R-:W2:Y:S01]  /*2160*/  LDG.E R4, desc[UR36][R4.64+0xcf00] ;  /* 0x00cf002404047981 */ /* 0x000ea2000c1e1900 */
[----:B------:R-:W-:Y:S02]  /*2170*/  IADD3 R27, PT, PT, R27, 0x1, RZ ;  /* 0x000000011b1b7810 */ /* 0x000fe40007ffe0ff */
[----:B--2---:R-:W-:-:S13]  /*2180*/  ISETP.NE.AND P0, PT, R4, R29, PT ;  /* 0x0000001d0400720c */ /* 0x004fda0003f05270 */
[----:B------:R-:W-:Y:S05]  /*2190*/  @P0 BRA `(.L_x_163) ;  /* 0xfffffffc00780947 */ /* 0x000fea000383ffff */
.L_x_156:
[----:B------:R-:W-:Y:S05]  /*21a0*/  BSYNC.RELIABLE B7 ;  /* 0x0000000000077941 */ /* 0x000fea0003800100 */
.L_x_155:
[----:B------:R-:W-:-:S05]  /*21b0*/  VIADD R31, R31, 0x1 ;  /* 0x000000011f1f7836 */ /* 0x000fca0000000000 */
[----:B------:R-:W-:-:S13]  /*21c0*/  ISETP.NE.AND P0, PT, R31, R18, PT ;  /* 0x000000121f00720c */ /* 0x000fda0003f05270 */
[----:B------:R-:W-:Y:S05]  /*21d0*/  @P0 BRA `(.L_x_164) ;  /* 0xfffffff800c40947 */ /* 0x000fea000383ffff */
[----:B------:R-:W-:Y:S05]  /*21e0*/  BSYNC.RELIABLE B8 ;  /* 0x0000000000087941 */ /* 0x000fea0003800100 */
.L_x_154:
[----:B------:R-:W-:-:S05]  /*21f0*/  VIADD R33, R33, 0x1 ;  /* 0x0000000121217836 */ /* 0x000fca0000000000 */
[----:B------:R-:W-:-:S13]  /*2200*/  ISETP.NE.AND P0, PT, R33, R18, PT ;  /* 0x000000122100720c */ /* 0x000fda0003f05270 */
[----:B------:R-:W-:Y:S05]  /*2210*/  @P0 BRA `(.L_x_165) ;  /* 0xfffffff8009c0947 */ /* 0x000fea000383ffff */
.L_x_153:
[----:B------:R-:W1:Y:S02]  /*2220*/  LDC.64 R4, c[0x0][0x3d8] ;  /* 0x0000f600ff047b82 */ /* 0x000e640000000a00 */
[----:B-1----:R-:W2:Y:S02]  /*2230*/  LDG.E.STRONG.SYS R0, desc[UR36][R4.64] ;  /* 0x0000002404007981 */ /* 0x002ea4000c1f5900 */
[----:B--2---:R-:W-:-:S13]  /*2240*/  ISETP.NE.AND P0, PT, R0, RZ, PT ;  /* 0x000000ff0000720c */ /* 0x004fda0003f05270 */
[----:B------:R-:W-:Y:S05]  /*2250*/  @!P0 BRA `(.L_x_166) ;  /* 0x0000001000408947 */ /* 0x000fea0003800000 */
[----:B------:R-:W-:-:S13]  /*2260*/  ISETP.NE.AND P0, PT, R0, 0x1, PT ;  /* 0x000000010000780c */ /* 0x000fda0003f05270 */
[----:B------:R-:W-:Y:S05]  /*2270*/  @P0 BRA `(.L_x_162) ;  /* 0x00000024001c0947 */ /* 0x000fea0003800000 */
[----:B------:R-:W1:Y:S01]  /*2280*/  S2R R12, SR_LANEID ;  /* 0x00000000000c7919 */ /* 0x000e620000000000 */
[----:B------:R-:W-:Y:S01]  /*2290*/  VOTEU.ANY UR4, UPT, PT ;  /* 0x0000000000047886 */ /* 0x000fe200038e0100 */
[----:B------:R-:W2:Y:S01]  /*22a0*/  LDC.64 R8, c[0x0][0x3a0] ;  /* 0x0000e800ff087b82 */ /* 0x000ea20000000a00 */
[----:B------:R-:W1:Y:S07]  /*22b0*/  FLO.U32 R0, UR4 ;  /* 0x0000000400007d00 */ /* 0x000e6e00080e0000 */
[----:B------:R-:W3:Y:S01]  /*22c0*/  LDC.64 R6, c[0x0][0x3c8] ;  /* 0x0000f200ff067b82 */ /* 0x000ee20000000a00 */
[----:B------:R-:W2:Y:S01]  /*22d0*/  POPC R3, UR4 ;  /* 0x0000000400037d09 */ /* 0x000ea20008000000 */
[----:B-1----:R-:W-:-:S13]  /*22e0*/  ISETP.EQ.U32.AND P0, PT, R0, R12, PT ;  /* 0x0000000c0000720c */ /* 0x002fda0003f02070 */
[----:B--2---:R-:W2:Y:S04]  /*22f0*/  @P0 ATOMG.E.ADD.STRONG.GPU PT, R9, desc[UR36][R8.64], R3 ;  /* 0x80000003080909a8 */ /* 0x004ea800081ef124 */
[----:B---3--:R-:W3:Y:S01]  /*2300*/  @P0 ATOMG.E.ADD.STRONG.GPU PT, R13, desc[UR36][R6.64], R3 ;  /* 0x80000003060d09a8 */ /* 0x008ee200081ef124 */
[----:B------:R-:W1:Y:S02]  /*2310*/  S2R R37, SR_LTMASK ;  /* 0x0000000000257919 */ /* 0x000e640000003900 */
[----:B-1----:R-:W-:-:S04]  /*2320*/  LOP3.LUT R10, R37, UR4, RZ, 0xc0, !PT ;  /* 0x00000004250a7c12 */ /* 0x002fc8000f8ec0ff */
[----:B------:R-:W1:Y:S01]  /*2330*/  POPC R11, R10 ;  /* 0x0000000a000b7309 */ /* 0x000e620000000000 */
[----:B--2---:R-:W1:Y:S04]  /*2340*/  SHFL.IDX PT, R46, R9, R0, 0x1f ;  /* 0x00001f00092e7589 */ /* 0x004e6800000e0000 */
[----:B---3--:R-:W2:Y:S01]  /*2350*/  SHFL.IDX PT, R14, R13, R0, 0x1f ;  /* 0x00001f000d0e7589 */ /* 0x008ea200000e0000 */
[----:B-1----:R-:W-:Y:S01]  /*2360*/  IMAD.IADD R46, R46, 0x1, R11 ;  /* 0x000000012e2e7824 */ /* 0x002fe200078e020b */
[----:B--2---:R-:W-:-:S04]  /*2370*/  IADD3 R35, PT, PT, R11, R14, RZ ;  /* 0x0000000e0b237210 */ /* 0x004fc80007ffe0ff */
[----:B------:R-:W-:-:S13]  /*2380*/  ISETP.GT.U32.AND P0, PT, R35, 0x38e38d, PT ;  /* 0x0038e38d2300780c */ /* 0x000fda0003f04070 */
[----:B------:R-:W-:Y:S05]  /*2390*/  @P0 BRA `(.L_x_167) ;  /* 0x0000000400c40947 */ /* 0x000fea0003800000 */
[----:B------:R-:W2:Y:S01]  /*23a0*/  LDL.U8 R43, [R1+0x8] ;  /* 0x00000800012b7983 */ /* 0x000ea20000100000 */
[----:B------:R-:W1:Y:S03]  /*23b0*/  LDC.64 R50, c[0x0][0x398] ;  /* 0x0000e600ff327b82 */ /* 0x000e660000000a00 */
[----:B------:R-:W3:Y:S04]  /*23c0*/  LDL.U8 R42, [R1+0x9] ;  /* 0x00000900012a7983 */ /* 0x000ee80000100000 */
[----:B------:R-:W4:Y:S01]  /*23d0*/  LDL.U8 R41, [R1+0xa] ;  /* 0x00000a0001297983 */ /* 0x000f220000100000 */
[----:B------:R-:W5:Y:S03]  /*23e0*/  LDC.64 R48, c[0x0][0x3c0] ;  /* 0x0000f000ff307b82 */ /* 0x000f660000000a00 */
        /* <DEDUP_REMOVED lines=20> */
[----:B0-----:R-:W4:Y:S04]  /*2530*/  LDL.U8 R24, [R1+0x1f] ;  /* 0x00001f0001187983 */ /* 0x001f280000100000 */
        /* <DEDUP_REMOVED lines=11> */
[----:B------:R-:W4:Y:S01]  /*25f0*/  LDL.U8 R44, [R1+0x2b] ;  /* 0x00002b00012c7983 */ /* 0x000f220000100000 */
[----:B-1----:R-:W-:-:S04]  /*2600*/  IMAD.WIDE R50, R46, 0x24, R50 ;  /* 0x000000242e327825 */ /* 0x002fc800078e0232 */
[----:B-----5:R-:W-:Y:S01]  /*2610*/  IMAD.WIDE.U32 R48, R35, 0x24, R48 ;  /* 0x0000002423307825 */ /* 0x020fe200078e0030 */
[----:B--2---:R2:W-:Y:S04]  /*2620*/  STG.E.U8 desc[UR36][R50.64], R43 ;  /* 0x0000002b32007986 */ /* 0x0045e8000c101124 */
[----:B---3--:R2:W-:Y:S04]  /*2630*/  STG.E.U8 desc[UR36][R50.64+0x1], R42 ;  /* 0x0000012a32007986 */ /* 0x0085e8000c101124 */
[----:B----4-:R2:W-:Y:S04]  /*2640*/  STG.E.U8 desc[UR36][R50.64+0x2], R41 ;  /* 0x0000022932007986 */ /* 0x0105e8000c101124 */
        /* <DEDUP_REMOVED lines=70> */
.L_x_167:
[----:B------:R-:W1:Y:S01]  /*2ab0*/  LDC.64 R8, c[0x0][0x3d0] ;  /* 0x0000f400ff087b82 */ /* 0x000e620000000a00 */
[----:B------:R-:W-:Y:S02]  /*2ac0*/  VOTEU.ANY UR4, UPT, PT ;  /* 0x0000000000047886 */ /* 0x000fe400038e0100 */
[----:B------:R-:W-:Y:S02]  /*2ad0*/  UFLO.U32 UR5, UR4 ;  /* 0x00000004000572bd */ /* 0x000fe400080e0000 */
[----:B------:R-:W-:-:S04]  /*2ae0*/  UPOPC UR4, UR4 ;  /* 0x00000004000472bf */ /* 0x000fc80008000000 */
[----:B------:R-:W-:Y:S01]  /*2af0*/  ISETP.EQ.U32.AND P0, PT, R12, UR5, PT ;  /* 0x000000050c007c0c */ /* 0x000fe2000bf02070 */
[----:B------:R-:W-:Y:S02]  /*2b00*/  HFMA2 R13, -RZ, RZ, 0, 5.9604644775390625e-08 ;  /* 0x00000001ff0d7431 */ /* 0x000fe400000001ff */
[----:B------:R-:W-:Y:S01]  /*2b10*/  IMAD R3, RZ, RZ, -UR4 ;  /* 0x80000004ff037e24 */ /* 0x000fe2000f8e02ff */
[----:B------:R-:W2:Y:S09]  /*2b20*/  LDC.64 R10, c[0x0][0x3b8] ;  /* 0x0000ee00ff0a7b82 */ /* 0x000eb20000000a00 */
[----:B------:R3:W-:Y:S04]  /*2b30*/  @P0 REDG.E.ADD.STRONG.GPU desc[UR36][R6.64], R3 ;  /* 0x000000030600098e */ /* 0x0007e8000c12e124 */
[----:B------:R3:W-:Y:S04]  /*2b40*/  STG.E.STRONG.SYS desc[UR36][R4.64], RZ ;  /* 0x000000ff04007986 */ /* 0x0007e8000c115924 */
[----:B-1----:R3:W-:Y:S02]  /*2b50*/  STG.E.STRONG.SYS desc[UR36][R8.64], R13 ;  /* 0x0000000d08007986 */ /* 0x0027e4000c115924 */
.L_x_168:
[----:B--2---:R-:W2:Y:S01]  /*2b60*/  LDG.E.STRONG.SYS R0, desc[UR36][R10.64] ;  /* 0x000000240a007981 */ /* 0x004ea2000c1f5900 */
[----:B------:R-:W-:Y:S05]  /*2b70*/  YIELD ;  /* 0x0000000000007946 */ /* 0x000fea0003800000 */
[----:B--2---:R-:W-:-:S13]  /*2b80*/  ISETP.NE.AND P0, PT, R0, 0x1, PT ;  /* 0x000000010000780c */ /* 0x004fda0003f05270 */
[----:B------:R-:W-:Y:S05]  /*2b90*/  @!P0 BRA `(.L_x_168) ;  /* 0xfffffffc00f08947 */ /* 0x000fea000383ffff */
[----:B------:R-:W-:Y:S01]  /*2ba0*/  VOTEU.ANY UR4, UPT, PT ;  /* 0x0000000000047886 */ /* 0x000fe200038e0100 */
[----:B---3--:R-:W1:Y:S01]  /*2bb0*/  LDC.64 R6, c[0x0][0x3b0] ;  /* 0x0000ec00ff067b82 */ /* 0x008e620000000a00 */
[----:B------:R-:W2:Y:S01]  /*2bc0*/  FLO.U32 R53, UR4 ;  /* 0x0000000400357d00 */ /* 0x000ea200080e0000 */
[----:B------:R3:W-:Y:S04]  /*2bd0*/  STG.E.STRONG.SYS desc[UR36][R10.64], RZ ;  /* 0x000000ff0a007986 */ /* 0x0007e8000c115924 */
[----:B------:R-:W4:Y:S02]  /*2be0*/  LDL.U8 R44, [R1+0x8] ;  /* 0x00000800012c7983 */ /* 0x000f240000100000 */
[----:B------:R-:W5:Y:S01]  /*2bf0*/  LDC.64 R48, c[0x0][0x398] ;  /* 0x0000e600ff307b82 */ /* 0x000f620000000a00 */
[----:B------:R-:W1:Y:S01]  /*2c00*/  POPC R5, UR4 ;  /* 0x0000000400057d09 */ /* 0x000e620008000000 */
[----:B------:R-:W4:Y:S04]  /*2c10*/  LDL.U8 R43, [R1+0x9] ;  /* 0x00000900012b7983 */ /* 0x000f280000100000 */
[----:B------:R-:W4:Y:S01]  /*2c20*/  LDL.U8 R42, [R1+0xa] ;  /* 0x00000a00012a7983 */ /* 0x000f220000100000 */
[----:B--2---:R-:W-:Y:S01]  /*2c30*/  ISETP.EQ.U32.AND P0, PT, R53, R12, PT ;  /* 0x0000000c3500720c */ /* 0x004fe20003f02070 */
[----:B------:R-:W2:Y:S02]  /*2c40*/  LDC.64 R50, c[0x0][0x3a8] ;  /* 0x0000ea00ff327b82 */ /* 0x000ea40000000a00 */
[----:B------:R-:W2:Y:S04]  /*2c50*/  LDL.U8 R41, [R1+0xb] ;  /* 0x00000b0001297983 */ /* 0x000ea80000100000 */
[----:B------:R-:W2:Y:S04]  /*2c60*/  LDL.U8 R40, [R1+0xc] ;  /* 0x00000c0001287983 */ /* 0x000ea80000100000 */
[----:B------:R-:W2:Y:S04]  /*2c70*/  LDL.U8 R39, [R1+0xd] ;  /* 0x00000d0001277983 */ /* 0x000ea80000100000 */
[----:B-1----:R-:W4:Y:S04]  /*2c80*/  @P0 ATOMG.E.ADD.STRONG.GPU PT, R36, desc[UR36][R6.64], R5 ;  /* 0x80000005062409a8 */ /* 0x002f2800081ef124 */
        /* <DEDUP_REMOVED lines=9> */
[----:B---3--:R-:W3:Y:S04]  /*2d20*/  LDL.U8 R10, [R1+0x17] ;  /* 0x00001700010a7983 */ /* 0x008ee80000100000 */
[----:B------:R-:W3:Y:S04]  /*2d30*/  LDL.U8 R11, [R1+0x18] ;  /* 0x00001800010b7983 */ /* 0x000ee80000100000 */
[----:B------:R-:W3:Y:S04]  /*2d40*/  LDL.U8 R12, [R1+0x19] ;  /* 0x00001900010c7983 */ /* 0x000ee80000100000 */
[----:B------:R-:W3:Y:S04]  /*2d50*/  LDL.U8 R13, [R1+0x1a] ;  /* 0x00001a00010d7983 */ /* 0x000ee80000100000 */
[----:B------:R-:W3:Y:S04]  /*2d60*/  LDL.U8 R14, [R1+0x1b] ;  /* 0x00001b00010e7983 */ /* 0x000ee80000100000 */
[----:B------:R-:W3:Y:S04]  /*2d70*/  LDL.U8 R15, [R1+0x1c] ;  /* 0x00001c00010f7983 */ /* 0x000ee80000100000 */
[----:B------:R-:W3:Y:S04]  /*2d80*/  LDL.U8 R20, [R1+0x1d] ;  /* 0x00001d0001147983 */ /* 0x000ee80000100000 */
[----:B------:R-:W3:Y:S04]  /*2d90*/  LDL.U8 R21, [R1+0x1e] ;  /* 0x00001e0001157983 */ /* 0x000ee80000100000 */
[----:B0-----:R-:W3:Y:S04]  /*2da0*/  LDL.U8 R24, [R1+0x1f] ;  /* 0x00001f0001187983 */ /* 0x001ee80000100000 */
[----:B------:R-:W3:Y:S04]  /*2db0*/  LDL.U8 R25, [R1+0x20] ;  /* 0x0000200001197983 */ /* 0x000ee80000100000 */
        /* <DEDUP_REMOVED lines=10> */
[----:B------:R-:W3:Y:S01]  /*2e60*/  LDL.U8 R45, [R1+0x2b] ;  /* 0x00002b00012d7983 */ /* 0x000ee20000100000 */
[----:B------:R-:W-:-:S06]  /*2e70*/  LOP3.LUT R37, R37, UR4, RZ, 0xc0, !PT ;  /* 0x0000000425257c12 */ /* 0x000fcc000f8ec0ff */
[----:B------:R-:W0:Y:S01]  /*2e80*/  POPC R37, R37 ;  /* 0x0000002500257309 */ /* 0x000e220000000000 */
[----:B-----5:R-:W-:Y:S01]  /*2e90*/  IMAD.WIDE R48, R46, 0x24, R48 ;  /* 0x000000242e307825 */ /* 0x020fe200078e0230 */
[----:B----4-:R-:W0:Y:S04]  /*2ea0*/  SHFL.IDX PT, R36, R36, R53, 0x1f ;  /* 0x00001f3524247589 */ /* 0x010e2800000e0000 */
[----:B------:R1:W-:Y:S04]  /*2eb0*/  STG.E.U8 desc[UR36][R48.64], R44 ;  /* 0x0000002c30007986 */ /* 0x0003e8000c101124 */
[----:B------:R1:W-:Y:S04]  /*2ec0*/  STG.E.U8 desc[UR36][R48.64+0x1], R43 ;  /* 0x0000012b30007986 */ /* 0x0003e8000c101124 */
[----:B------:R1:W-:Y:S04]  /*2ed0*/  STG.E.U8 desc[UR36][R48.64+0x2], R42 ;  /* 0x0000022a30007986 */ /* 0x0003e8000c101124 */
[----:B--2---:R1:W-:Y:S01]  /*2ee0*/  STG.E.U8 desc[UR36][R48.64+0x3], R41 ;  /* 0x0000032930007986 */ /* 0x0043e2000c101124 */
[----:B0-----:R-:W-:-:S04]  /*2ef0*/  IMAD.IADD R47, R36, 0x1, R37 ;  /* 0x00000001242f7824 */ /* 0x001fc800078e0225 */
[----:B------:R-:W-:Y:S01]  /*2f00*/  IMAD.WIDE R50, R47, 0x24, R50 ;  /* 0x000000242f327825 */ /* 0x000fe200078e0232 */
        /* <DEDUP_REMOVED lines=11> */
[----:B---3--:R1:W-:Y:S04]  /*2fc0*/  STG.E.U8 desc[UR36][R48.64+0xf], R10 ;  /* 0x00000f0a30007986 */ /* 0x0083e8000c101124 */
        /* <DEDUP_REMOVED lines=57> */
.L_x_166:
        /* <DEDUP_REMOVED lines=9> */
[----:B------:R-:W-:Y:S01]  /*33f0*/  BSSY B0, `(.L_x_169) ;  /* 0x000004b000007945 */ /* 0x000fe20003800000 */
[----:B------:R-:W1:Y:S02]  /*3400*/  S2R R10, SR_LTMASK ;  /* 0x00000000000a7919 */ /* 0x000e640000003900 */
[----:B-1----:R-:W-:-:S06]  /*3410*/  LOP3.LUT R10, R10, UR4, RZ, 0xc0, !PT ;  /* 0x000000040a0a7c12 */ /* 0x002fcc000f8ec0ff */
[----:B------:R-:W1:Y:S01]  /*3420*/  POPC R10, R10 ;  /* 0x0000000a000a7309 */ /* 0x000e620000000000 */
[----:B--2---:R-:W1:Y:S04]  /*3430*/  SHFL.IDX PT, R45, R7, R0, 0x1f ;  /* 0x00001f00072d7589 */ /* 0x004e6800000e0000 */
[----:B---3--:R-:W2:Y:S01]  /*3440*/  SHFL.IDX PT, R11, R9, R0, 0x1f ;  /* 0x00001f00090b7589 */ /* 0x008ea200000e0000 */
[----:B-1----:R-:W-:Y:S01]  /*3450*/  IADD3 R45, PT, PT, R45, R10, RZ ;  /* 0x0000000a2d2d7210 */ /* 0x002fe20007ffe0ff */
[----:B--2---:R-:W-:-:S05]  /*3460*/  IMAD.IADD R44, R10, 0x1, R11 ;  /* 0x000000010a2c7824 */ /* 0x004fca00078e020b */
[----:B------:R-:W-:-:S13]  /*3470*/  ISETP.GE.U32.AND P0, PT, R44, 0x38e38e, PT ;  /* 0x0038e38e2c00780c */ /* 0x000fda0003f06070 */
[----:B------:R-:W-:Y:S05]  /*3480*/  @!P0 BRA `(.L_x_170) ;  /* 0x0000000400048947 */ /* 0x000fea0003800000 */
.L_x_175:
[----:B------:R-:W2:Y:S01]  /*3490*/  LDG.E.STRONG.SYS R0, desc[UR36][R4.64] ;  /* 0x0000002404007981 */ /* 0x000ea2000c1f5900 */
[----:B------:R-:W-:Y:S05]  /*34a0*/  YIELD ;  /* 0x0000000000007946 */ /* 0x000fea0003800000 */
[----:B--2---:R-:W-:-:S13]  /*34b0*/  ISETP.NE.AND P0, PT, R0, RZ, PT ;  /* 0x000000ff0000720c */ /* 0x004fda0003f05270 */
[----:B------:R-:W-:Y:S05]  /*34c0*/  @!P0 BRA `(.L_x_171) ;  /* 0x0000000000788947 */ /* 0x000fea0003800000 */
[----:B------:R-:W1:Y:S01]  /*34d0*/  S2R R13, SR_LANEID ;  /* 0x00000000000d7919 */ /* 0x000e620000000000 */
[----:B------:R-:W2:Y:S01]  /*34e0*/  LDC.64 R6, c[0x0][0x3c8] ;  /* 0x0000f200ff067b82 */ /* 0x000ea20000000a00 */
[----:B------:R-:W-:Y:S02]  /*34f0*/  VOTEU.ANY UR4, UPT, PT ;  /* 0x0000000000047886 */ /* 0x000fe400038e0100 */
[----:B------:R-:W-:Y:S02]  /*3500*/  UFLO.U32 UR5, UR4 ;  /* 0x00000004000572bd */ /* 0x000fe400080e0000 */
[----:B------:R-:W-:-:S03]  /*3510*/  UPOPC UR4, UR4 ;  /* 0x00000004000472bf */ /* 0x000fc60008000000 */
[----:B------:R-:W3:Y:S01]  /*3520*/  LDC.64 R8, c[0x0][0x3d0] ;  /* 0x0000f400ff087b82 */ /* 0x000ee20000000a00 */
[----:B------:R-:W-:Y:S02]  /*3530*/  IMAD.MOV.U32 R15, RZ, RZ, 0x1 ;  /* 0x00000001ff0f7424 */ /* 0x000fe400078e00ff */
[----:B------:R-:W-:-:S05]  /*3540*/  IMAD R3, RZ, RZ, -UR4 ;  /* 0x80000004ff037e24 */ /* 0x000fca000f8e02ff */
[----:B------:R-:W4:Y:S01]  /*3550*/  LDC.64 R10, c[0x0][0x3b8] ;  /* 0x0000ee00ff0a7b82 */ /* 0x000f220000000a00 */
[----:B-1----:R-:W-:-:S13]  /*3560*/  ISETP.EQ.U32.AND P0, PT, R13, UR5, PT ;  /* 0x000000050d007c0c */ /* 0x002fda000bf02070 */
[----:B--2---:R1:W-:Y:S04]  /*3570*/  @P0 REDG.E.ADD.STRONG.GPU desc[UR36][R6.64], R3 ;  /* 0x000000030600098e */ /* 0x0043e8000c12e124 */
[----:B------:R1:W-:Y:S04]  /*3580*/  STG.E.STRONG.SYS desc[UR36][R4.64], RZ ;  /* 0x000000ff04007986 */ /* 0x0003e8000c115924 */
[----:B---3--:R1:W-:Y:S02]  /*3590*/  STG.E.STRONG.SYS desc[UR36][R8.64], R15 ;  /* 0x0000000f08007986 */ /* 0x0083e4000c115924 */
.L_x_172:
[----:B----4-:R-:W2:Y:S01]  /*35a0*/  LDG.E.STRONG.SYS R0, desc[UR36][R10.64] ;  /* 0x000000240a007981 */ /* 0x010ea2000c1f5900 */
[----:B------:R-:W-:Y:S05]  /*35b0*/  YIELD ;  /* 0x0000000000007946 */ /* 0x000fea0003800000 */
[----:B--2---:R-:W-:-:S13]  /*35c0*/  ISETP.NE.AND P0, PT, R0, 0x1, PT ;  /* 0x000000010000780c */ /* 0x004fda0003f05270 */
[----:B------:R-:W-:Y:S05]  /*35d0*/  @!P0 BRA `(.L_x_172) ;  /* 0xfffffffc00f08947 */ /* 0x000fea000383ffff */
[----:B------:R-:W-:Y:S01]  /*35e0*/  VOTEU.ANY UR4, UPT, PT ;  /* 0x0000000000047886 */ /* 0x000fe200038e0100 */
[----:B-1----:R-:W1:Y:S01]  /*35f0*/  LDC.64 R6, c[0x0][0x3b0] ;  /* 0x0000ec00ff067b82 */ /* 0x002e620000000a00 */
[----:B------:R-:W2:Y:S01]  /*3600*/  FLO.U32 R0, UR4 ;  /* 0x0000000400007d00 */ /* 0x000ea200080e0000 */
[----:B------:R-:W-:Y:S07]  /*3610*/  STG.E.STRONG.SYS desc[UR36][R10.64], RZ ;  /* 0x000000ff0a007986 */ /* 0x000fee000c115924 */
[----:B------:R-:W1:Y:S01]  /*3620*/  POPC R3, UR4 ;  /* 0x0000000400037d09 */ /* 0x000e620008000000 */
[----:B--2---:R-:W-:-:S13]  /*3630*/  ISETP.EQ.U32.AND P0, PT, R0, R13, PT ;  /* 0x0000000d0000720c */ /* 0x004fda0003f02070 */
[----:B-1----:R-:W2:Y:S01]  /*3640*/  @P0 ATOMG.E.ADD.STRONG.GPU PT, R3, desc[UR36][R6.64], R3 ;  /* 0x80000003060309a8 */ /* 0x002ea200081ef124 */
[----:B------:R-:W1:Y:S02]  /*3650*/  S2R R8, SR_LTMASK ;  /* 0x0000000000087919 */ /* 0x000e640000003900 */
[----:B-1----:R-:W-:-:S04]  /*3660*/  LOP3.LUT R8, R8, UR4, RZ, 0xc0, !PT ;  /* 0x0000000408087c12 */ /* 0x002fc8000f8ec0ff */
[----:B------:R-:W1:Y:S01]  /*3670*/  POPC R9, R8 ;  /* 0x0000000800097309 */ /* 0x000e620000000000 */
[----:B--2---:R-:W1:Y:S02]  /*3680*/  SHFL.IDX PT, R0, R3, R0, 0x1f ;  /* 0x00001f0003007589 */ /* 0x004e6400000e0000 */
[----:B-1----:R-:W-:Y:S01]  /*3690*/  IADD3 R44, PT, PT, R0, R9, RZ ;  /* 0x00000009002c7210 */ /* 0x002fe20007ffe0ff */
[----:B------:R-:W-:Y:S06]  /*36a0*/  BRA `(.L_x_173) ;  /* 0x0000000000747947 */ /* 0x000fec0003800000 */
.L_x_171:
        /* <DEDUP_REMOVED lines=11> */
[----:B------:R1:W-:Y:S04]  /*3760*/  STG.E.STRONG.SYS desc[UR36][R4.64], R15 ;  /* 0x0000000f04007986 */ /* 0x0003e8000c115924 */
[----:B---3--:R1:W-:Y:S02]  /*3770*/  STG.E.STRONG.SYS desc[UR36][R8.64], R15 ;  /* 0x0000000f08007986 */ /* 0x0083e4000c115924 */
.L_x_174:
        /* <DEDUP_REMOVED lines=15> */
[----:B-1----:R-:W-:-:S07]  /*3870*/  IADD3 R44, PT, PT, R0, R9, RZ ;  /* 0x00000009002c7210 */ /* 0x002fce0007ffe0ff */
.L_x_173:
[----:B------:R-:W-:-:S13]  /*3880*/  ISETP.GT.U32.AND P0, PT, R44, 0x38e38d, PT ;  /* 0x0038e38d2c00780c */ /* 0x000fda0003f04070 */
[----:B------:R-:W-:Y:S05]  /*3890*/  @P0 BRA `(.L_x_175) ;  /* 0xfffffff800fc0947 */ /* 0x000fea000383ffff */
.L_x_170:
[----:B------:R-:W-:Y:S05]  /*38a0*/  BSYNC B0 ;  /* 0x0000000000007941 */ /* 0x000fea0003800000 */
.L_x_169:
[----:B------:R-:W2:Y:S02]  /*38b0*/  LDG.E.STRONG.SYS R4, desc[UR36][R4.64] ;  /* 0x0000002404047981 */ /* 0x000ea4000c1f5900 */
[----:B--2---:R-:W-:-:S13]  /*38c0*/  ISETP.NE.AND P0, PT, R4, 0x1, PT ;  /* 0x000000010400780c */ /* 0x004fda0003f05270 */
[----:B------:R-:W-:Y:S05]  /*38d0*/  @!P0 BRA `(.L_x_176) ;  /* 0x0000000400c48947 */ /* 0x000fea0003800000 */
        /* <DEDUP_REMOVED lines=113> */
.L_x_176:
        /* <DEDUP_REMOVED lines=112> */
.L_x_162:
[----:B------:R-:W-:Y:S05]  /*46f0*/  BSYNC B9 ;  /* 0x0000000000097941 */ /* 0x000fea0003800000 */
.L_x_152:
[----:B------:R-:W-:Y:S01]  /*4700*/  ISETP.NE.AND P0, PT, R18, RZ, PT ;  /* 0x000000ff1200720c */ /* 0x000fe20003f05270 */
[----:B------:R-:W-:-:S12]  /*4710*/  BSSY.RECONVERGENT B6, `(.L_x_177) ;  /* 0x0000012000067945 */ /* 0x000fd80003800200 */
[----:B------:R-:W-:Y:S05]  /*4720*/  @P0 BRA `(.L_x_178) ;  /* 0x0000000000400947 */ /* 0x000fea0003800000 */
[----:B012---:R-:W-:Y:S01]  /*4730*/  MOV R14, 0x8 ;  /* 0x00000008000e7802 */ /* 0x007fe20000000f00 */
        /* <DEDUP_REMOVED lines=15> */
.L_x_178:
[----:B------:R-:W-:Y:S05]  /*4830*/  BSYNC.RECONVERGENT B6 ;  /* 0x0000000000067941 */ /* 0x000fea0003800200 */
.L_x_177:
[----:B------:R-:W-:-:S05]  /*4840*/  VIADD R18, R18, 0xffffffff ;  /* 0xffffffff12127836 */ /* 0x000fca0000000000 */
[----:B------:R3:W-:Y:S02]  /*4850*/  STL [R1+0x28], R18 ;  /* 0x0000281201007387 */ /* 0x0007e40000100800 */
.L_x_138:
[----:B------:R-:W-:Y:S05]  /*4860*/  BSYNC B10 ;  /* 0x00000000000a7941 */ /* 0x000fea0003800000 */
.L_x_137:
[----:B------:R-:W-:Y:S01]  /*4870*/  VIADD R23, R23, 0x1 ;  /* 0x0000000117177836 */ /* 0x000fe20000000000 */
[----:B------:R-:W-:Y:S06]  /*4880*/  BRA `(.L_x_179) ;  /* 0xffffffc800907947 */ /* 0x000fec000383ffff */
.L_x_136:
[----:B------:R-:W-:Y:S05]  /*4890*/  BSYNC B11 ;  /* 0x00000000000b7941 */ /* 0x000fea0003800000 */
.L_x_133:
[----:B------:R-:W-:-:S04]  /*48a0*/  IADD3 R19, PT, PT, R19, 0x1, RZ ;  /* 0x0000000113137810 */ /* 0x000fc80007ffe0ff */
[----:B------:R-:W-:-:S13]  /*48b0*/  ISETP.GT.U32.AND P0, PT, R18, R19, PT ;  /* 0x000000131200720c */ /* 0x000fda0003f04070 */
[----:B------:R-:W-:Y:S05]  /*48c0*/  @P0 BRA `(.L_x_180) ;  /* 0xffffffc400dc0947 */ /* 0x000fea000383ffff */
[----:B------:R-:W-:Y:S05]  /*48d0*/  EXIT ;  /* 0x000000000000794d */ /* 0x000fea0003800000 */
.L_x_117:
        /* <DEDUP_REMOVED lines=24> */
.L_x_189:
        /* <DEDUP_REMOVED lines=106> */
.L_x_188:
[----:B------:R-:W-:Y:S05]  /*5100*/  BSYNC.RECONVERGENT B3 ;  /* 0x0000000000037941 */ /* 0x000fea0003800200 */
.L_x_187:
        /* <DEDUP_REMOVED lines=57> */
.L_x_191:
[----:B------:R-:W-:Y:S05]  /*54a0*/  BSYNC.RECONVERGENT B3 ;  /* 0x0000000000037941 */ /* 0x000fea0003800200 */
.L_x_190:
[----:B------:R-:W-:-:S13]  /*54b0*/  ISETP.EQ.AND P1, PT, R5, R0, PT ;  /* 0x000000000500720c */ /* 0x000fda0003f22270 */
[----:B------:R-:W-:Y:S05]  /*54c0*/  @!P0 BREAK.RELIABLE P1, B2 ;  /* 0x0000000000028942 */ /* 0x000fea0000800100 */
[----:B------:R-:W-:Y:S05]  /*54d0*/  @!P0 BRA P1, `(.L_x_184) ;  /* 0x0000000000748947 */ /* 0x000fea0000800000 */
.L_x_186:
[----:B------:R-:W-:Y:S05]  /*54e0*/  BSYNC.RELIABLE B2 ;  /* 0x0000000000027941 */ /* 0x000fea0003800100 */
.L_x_185:
        /* <DEDUP_REMOVED lines=28> */
.L_x_184:
[----:B------:R-:W-:Y:S05]  /*56b0*/  BSYNC.RECONVERGENT B1 ;  /* 0x0000000000017941 */ /* 0x000fea0003800200 */
.L_x_183:
[----:B------:R-:W-:-:S13]  /*56c0*/  ISETP.NE.AND P0, PT, R19, RZ, PT ;  /* 0x000000ff1300720c */ /* 0x000fda0003f05270 */
[----:B------:R-:W-:Y:S05]  /*56d0*/  @!P0 BRA `(.L_x_182) ;  /* 0x0000000000308947 */ /* 0x000fea0003800000 */
[----:B0-----:R-:W-:-:S07]  /*56e0*/  HFMA2 R2, -RZ, RZ, 0, 0 ;  /* 0x00000000ff027431 */ /* 0x001fce00000001ff */
.L_x_192:
        /* <DEDUP_REMOVED lines=11> */
.L_x_182:
[----:B------:R-:W-:Y:S05]  /*57a0*/  BSYNC.RECONVERGENT B0 ;  /* 0x0000000000007941 */ /* 0x000fea0003800200 */
.L_x_181:
[----:B------:R-:W-:Y:S05]  /*57b0*/  WARPSYNC.ALL ;  /* 0x0000000000007948 */ /* 0x000fea0003800000 */
[----:B------:R-:W3:Y:S02]  /*57c0*/  LDL R26, [R1+0x28] ;  /* 0x00002800011a7983 */ /* 0x000ee40000100800 */
[----:B---3--:R-:W-:-:S13]  /*57d0*/  ISETP.NE.AND P0, PT, R26, RZ, PT ;  /* 0x000000ff1a00720c */ /* 0x008fda0003f05270 */
[----:B------:R-:W-:Y:S05]  /*57e0*/  @!P0 EXIT ;  /* 0x000000000000894d */ /* 0x000fea0003800000 */
[----:B------:R-:W-:-:S07]  /*57f0*/  IMAD.MOV.U32 R27, RZ, RZ, RZ ;  /* 0x000000ffff1b7224 */ /* 0x000fce00078e00ff */
.L_x_232:
        /* <DEDUP_REMOVED lines=20> */
.L_x_195:
        /* <DEDUP_REMOVED lines=16> */
.L_x_194:
[----:B------:R-:W-:Y:S05]  /*5a40*/  BSYNC.RECONVERGENT B6 ;  /* 0x0000000000067941 */ /* 0x000fea0003800200 */
.L_x_193:
[----:B------:R-:W0:Y:S02]  /*5a50*/  LDC.64 R18, c[0x0][0x390] ;  /* 0x0000e400ff127b82 */ /* 0x000e240000000a00 */
[----:B0-----:R-:W-:-:S05]  /*5a60*/  IMAD.WIDE R18, R2, 0x10, R18 ;  /* 0x0000001002127825 */ /* 0x001fca00078e0212 */
[----:B------:R0:W5:Y:S01]  /*5a70*/  LDG.E R29, desc[UR36][R18.64+0x8] ;  /* 0x00000824121d7981 */ /* 0x000162000c1e1900 */
[----:B------:R-:W-:Y:S01]  /*5a80*/  BSSY B11, `(.L_x_196) ;  /* 0x00001210000b7945 */ /* 0x000fe20003800000 */
.L_x_231:
        /* <DEDUP_REMOVED lines=23> */
.L_x_198:
[----:B------:R-:W-:Y:S05]  /*5c00*/  BSYNC.RECONVERGENT B6 ;  /* 0x0000000000067941 */ /* 0x000fea0003800200 */
.L_x_197:
        /* <DEDUP_REMOVED lines=16> */
.L_x_213:
        /* <DEDUP_REMOVED lines=22> */
.L_x_208:
        /* <DEDUP_REMOVED lines=16> */
.L_x_207:
[----:B------:R-:W-:Y:S05]  /*5f70*/  BSYNC.RECONVERGENT B6 ;  /* 0x0000000000067941 */ /* 0x000fea0003800200 */
.L_x_206:
[----:B------:R-:W1:Y:S02]  /*5f80*/  LDC.64 R34, c[0x0][0x390] ;  /* 0x0000e400ff227b82 */ /* 0x000e640000000a00 */
[----:B-1----:R-:W-:-:S05]  /*5f90*/  IMAD.WIDE R34, R24, 0x10, R34 ;  /* 0x0000001018227825 */ /* 0x002fca00078e0222 */
[----:B------:R1:W5:Y:S02]  /*5fa0*/  LDG.E R25, desc[UR36][R34.64+0x8] ;  /* 0x0000082422197981 */ /* 0x000364000c1e1900 */
.L_x_212:
        /* <DEDUP_REMOVED lines=22> */
.L_x_210:
[----:B------:R-:W-:Y:S05]  /*6110*/  BSYNC.RECONVERGENT B6 ;  /* 0x0000000000067941 */ /* 0x000fea0003800200 */
.L_x_209:
        /* <DEDUP_REMOVED lines=11> */
.L_x_205:
[----:B-----5:R-:W-:Y:S02]  /*61d0*/  ISETP.GT.AND P1, PT, R24, R23, PT ;  /* 0x000000171800720c */ /* 0x020fe40003f24270 */
[C---:B------:R-:W-:Y:S02]  /*61e0*/  LOP3.LUT P0, RZ, R30.reuse, 0xff, RZ, 0xc0, !PT ;  /* 0x000000ff1eff7812 */ /* 0x040fe4000780c0ff */
[----:B------:R-:W-:-:S11]  /*61f0*/  PRMT R0, R30, 0x7610, R0 ;  /* 0x000076101e007816 */ /* 0x000fd60000000000 */
[----:B------:R-:W-:Y:S05]  /*6200*/  @P0 BREAK.RELIABLE P1, B7 ;  /* 0x0000000000070942 */ /* 0x000fea0000800100 */
[----:B------:R-:W-:Y:S05]  /*6210*/  @P0 BREAK.RELIABLE P1, B8 ;  /* 0x0000000000080942 */ /* 0x000fea0000800100 */
[----:B------:R-:W-:Y:S05]  /*6220*/  @P0 BRA P1, `(.L_x_201) ;  /* 0x00000008008c0947 */ /* 0x000fea0000800000 */
.L_x_211:
[----:B------:R-:W-:Y:S05]  /*6230*/  BSYNC.RELIABLE B7 ;  /* 0x0000000000077941 */ /* 0x000fea0003800100 */
.L_x_204:
[----:B------:R-:W-:Y:S01]  /*6240*/  VIADD R31, R31, 0x1 ;  /* 0x000000011f1f7836 */ /* 0x000fe20000000000 */
[----:B------:R-:W-:-:S04]  /*6250*/  PRMT R30, R0, 0x7610, R30 ;  /* 0x00007610001e7816 */ /* 0x000fc8000000001e */
[----:B------:R-:W-:-:S13]  /*6260*/  ISETP.NE.AND P0, PT, R31, R32, PT ;  /* 0x000000201f00720c */ /* 0x000fda0003f05270 */
[----:B------:R-:W-:Y:S05]  /*6270*/  @P0 BRA `(.L_x_213) ;  /* 0xfffffff800a40947 */ /* 0x000fea000383ffff */
[----:B------:R-:W-:Y:S05]  /*6280*/  BSYNC.RELIABLE B8 ;  /* 0x0000000000087941 */ /* 0x000fea0003800100 */
.L_x_203:
[----:B------:R-:W-:-:S13]  /*6290*/  ISETP.NE.AND P0, PT, R26, RZ, PT ;  /* 0x000000ff1a00720c */ /* 0x000fda0003f05270 */
[----:B------:R-:W-:Y:S05]  /*62a0*/  @!P0 BRA `(.L_x_202) ;  /* 0x0000000000248947 */ /* 0x000fea0003800000 */
[----:B------:R-:W-:Y:S01]  /*62b0*/  HFMA2 R3, -RZ, RZ, 0, 0 ;  /* 0x00000000ff037431 */ /* 0x000fe200000001ff */
[----:B------:R-:W-:-:S07]  /*62c0*/  VIMNMX.U32 R4, PT, PT, R26, 0x1, !PT ;  /* 0x000000011a047848 */ /* 0x000fce0007fe0000 */
.L_x_214:
[----:B------:R-:W-:-:S06]  /*62d0*/  IMAD R0, R3, 0x4, R22 ;  /* 0x0000000403007824 */ /* 0x000fcc00078e0216 */
[----:B------:R-:W2:Y:S02]  /*62e0*/  LDL R0, [R0] ;  /* 0x0000000000007983 */ /* 0x000ea40000100800 */
[----:B--2---:R-:W-:-:S13]  /*62f0*/  ISETP.NE.AND P0, PT, R0, R23, PT ;  /* 0x000000170000720c */ /* 0x004fda0003f05270 */
[----:B------:R-:W-:Y:S05]  /*6300*/  @!P0 BRA `(.L_x_201) ;  /* 0x0000000800548947 */ /* 0x000fea0003800000 */
[----:B------:R-:W-:-:S05]  /*6310*/  VIADD R3, R3, 0x1 ;  /* 0x0000000103037836 */ /* 0x000fca0000000000 */
[----:B------:R-:W-:-:S13]  /*6320*/  ISETP.NE.AND P0, PT, R3, R4, PT ;  /* 0x000000040300720c */ /* 0x000fda0003f05270 */
[----:B------:R-:W-:Y:S05]  /*6330*/  @P0 BRA `(.L_x_214) ;  /* 0xfffffffc00e40947 */ /* 0x000fea000383ffff */
.L_x_202:
        /* <DEDUP_REMOVED lines=9> */
.L_x_228:
[----:B------:R-:W-:Y:S01]  /*63d0*/  LEA R24, R33, R22, 0x2 ;  /* 0x0000001621187211 */ /* 0x000fe200078e10ff */
[----:B-1----:R-:W2:Y:S05]  /*63e0*/  LDC.64 R36, c[0x0][0x390] ;  /* 0x0000e400ff247b82 */ /* 0x002eaa0000000a00 */
[----:B------:R-:W2:Y:S01]  /*63f0*/  LDL R24, [R24] ;  /* 0x0000000018187983 */ /* 0x000ea20000100800 */
[----:B------:R-:W-:Y:S01]  /*6400*/  BSSY.RELIABLE B8, `(.L_x_217) ;  /* 0x0000051000087945 */ /* 0x000fe20003800100 */
[----:B------:R-:W-:Y:S02]  /*6410*/  IMAD.MOV.U32 R31, RZ, RZ, RZ ;  /* 0x000000ffff1f7224 */ /* 0x000fe400078e00ff */
[----:B--2---:R-:W-:-:S07]  /*6420*/  IMAD.WIDE R36, R24, 0x10, R36 ;  /* 0x0000001018247825 */ /* 0x004fce00078e0224 */
.L_x_227:
        /* <DEDUP_REMOVED lines=22> */
.L_x_222:
        /* <DEDUP_REMOVED lines=16> */
.L_x_221:
[----:B------:R-:W-:Y:S05]  /*6690*/  BSYNC.RECONVERGENT B6 ;  /* 0x0000000000067941 */ /* 0x000fea0003800200 */
.L_x_220:
[----:B------:R1:W5:Y:S02]  /*66a0*/  LDG.E R25, desc[UR36][R36.64+0x8] ;  /* 0x0000082424197981 */ /* 0x000364000c1e1900 */
.L_x_226:
        /* <DEDUP_REMOVED lines=22> */
.L_x_224:
[----:B------:R-:W-:Y:S05]  /*6810*/  BSYNC.RECONVERGENT B6 ;  /* 0x0000000000067941 */ /* 0x000fea0003800200 */
.L_x_223:
        /* <DEDUP_REMOVED lines=11> */
.L_x_219:
[----:B------:R-:W-:Y:S05]  /*68d0*/  BSYNC.RELIABLE B7 ;  /* 0x0000000000077941 */ /* 0x000fea0003800100 */
.L_x_218:
[----:B------:R-:W-:-:S05]  /*68e0*/  VIADD R31, R31, 0x1 ;  /* 0x000000011f1f7836 */ /* 0x000fca0000000000 */
[----:B------:R-:W-:-:S13]  /*68f0*/  ISETP.NE.AND P0, PT, R31, R26, PT ;  /* 0x0000001a1f00720c */ /* 0x000fda0003f05270 */
[----:B------:R-:W-:Y:S05]  /*6900*/  @P0 BRA `(.L_x_227) ;  /* 0xfffffff800c80947 */ /* 0x000fea000383ffff */
[----:B------:R-:W-:Y:S05]  /*6910*/  BSYNC.RELIABLE B8 ;  /* 0x0000000000087941 */ /* 0x000fea0003800100 */
.L_x_217:
[----:B------:R-:W-:-:S04]  /*6920*/  IADD3 R33, PT, PT, R33, 0x1, RZ ;  /* 0x0000000121217810 */ /* 0x000fc80007ffe0ff */
[----:B------:R-:W-:-:S13]  /*6930*/  ISETP.NE.AND P0, PT, R33, R26, PT ;  /* 0x0000001a2100720c */ /* 0x000fda0003f05270 */
[----:B------:R-:W-:Y:S05]  /*6940*/  @P0 BRA `(.L_x_228) ;  /* 0xfffffff800a00947 */ /* 0x000fea000383ffff */
.L_x_216:
        /* <DEDUP_REMOVED lines=26> */
.L_x_225:
[----:B------:R-:W-:Y:S05]  /*6af0*/  BSYNC.RECONVERGENT B9 ;  /* 0x0000000000097941 */ /* 0x000fea0003800200 */
.L_x_215:
        /* <DEDUP_REMOVED lines=19> */
.L_x_230:
[----:B------:R-:W-:Y:S05]  /*6c30*/  BSYNC.RECONVERGENT B6 ;  /* 0x0000000000067941 */ /* 0x000fea0003800200 */
.L_x_229:
[----:B------:R-:W-:-:S05]  /*6c40*/  VIADD R26, R26, 0xffffffff ;  /* 0xffffffff1a1a7836 */ /* 0x000fca0000000000 */
[----:B------:R3:W-:Y:S02]  /*6c50*/  STL [R1+0x28], R26 ;  /* 0x0000281a01007387 */ /* 0x0007e40000100800 */
.L_x_201:
[----:B------:R-:W-:Y:S05]  /*6c60*/  BSYNC.RECONVERGENT B10 ;  /* 0x00000000000a7941 */ /* 0x000fea0003800200 */
.L_x_200:
[----:B------:R-:W-:Y:S01]  /*6c70*/  IADD3 R29, PT, PT, R29, 0x1, RZ ;  /* 0x000000011d1d7810 */ /* 0x000fe20007ffe0ff */
[----:B------:R-:W-:Y:S06]  /*6c80*/  BRA `(.L_x_231) ;  /* 0xffffffec00807947 */ /* 0x000fec000383ffff */
.L_x_199:
[----:B------:R-:W-:Y:S05]  /*6c90*/  BSYNC B11 ;  /* 0x00000000000b7941 */ /* 0x000fea0003800000 */
.L_x_196:
[----:B------:R-:W-:-:S05]  /*6ca0*/  VIADD R27, R27, 0x1 ;  /* 0x000000011b1b7836 */ /* 0x000fca0000000000 */
[----:B------:R-:W-:-:S13]  /*6cb0*/  ISETP.GT.U32.AND P0, PT, R26, R27, PT ;  /* 0x0000001b1a00720c */ /* 0x000fda0003f04070 */
[----:B------:R-:W-:Y:S05]  /*6cc0*/  @P0 BRA `(.L_x_232) ;  /* 0xffffffe800cc0947 */ /* 0x000fea000383ffff */
[----:B------:R-:W-:Y:S05]  /*6cd0*/  EXIT ;  /* 0x000000000000794d */ /* 0x000fea0003800000 */
.L_x_233:
        /* <DEDUP_REMOVED lines=10> */
.L_x_917:


//--------------------- .text._Z38run_single_step_vectorvertex_embeddingILm6EEvPviP3CSRS0_PiS0_S3_PV13BUFFER_STATUSS0_S3_S6_PVii --------------------------
	.section	.text._Z38run_single_step_vectorvertex_embeddingILm6EEvPviP3CSRS0_PiS0_S3_PV13BUFFER_STATUSS0_S3_S6_PVii,"ax",@progbits
	.align	128
        .global         _Z38run_single_step_vectorvertex_embeddingILm6EEvPviP3CSRS0_PiS0_S3_PV13BUFFER_STATUSS0_S3_S6_PVii
        .type           _Z38run_single_step_vectorvertex_embeddingILm6EEvPviP3CSRS0_PiS0_S3_PV13BUFFER_STATUSS0_S3_S6_PVii,@function
        .size           _Z38run_single_step_vectorvertex_embeddingILm6EEvPviP3CSRS0_PiS0_S3_PV13BUFFER_STATUSS0_S3_S6_PVii,(.L_x_918 - _Z38run_single_step_vectorvertex_embeddingILm6EEvPviP3CSRS0_PiS0_S3_PV13BUFFER_STATUSS0_S3_S6_PVii)
        .other          _Z38run_single_step_vectorvertex_embeddingILm6EEvPviP3CSRS0_PiS0_S3_PV13BUFFER_STATUSS0_S3_S6_PVii,@"STO_CUDA_ENTRY STV_DEFAULT"
_Z38run_single_step_vectorvertex_embeddingILm6EEvPviP3CSRS0_PiS0_S3_PV13BUFFER_STATUSS0_S3_S6_PVii:
.text._Z38run_single_step_vectorvertex_embeddingILm6EEvPviP3CSRS0_PiS0_S3_PV13BUFFER_STATUSS0_S3_S6_PVii:
        /* <DEDUP_REMOVED lines=42> */
.L_x_243:
        /* <DEDUP_REMOVED lines=106> */
.L_x_242:
[----:B------:R-:W-:Y:S05]  /*0940*/  BSYNC.RECONVERGENT B3 ;  /* 0x0000000000037941 */ /* 0x000fea0003800200 */
.L_x_241:
        /* <DEDUP_REMOVED lines=57> */
.L_x_245:
[----:B------:R-:W-:Y:S05]  /*0ce0*/  BSYNC.RECONVERGENT B3 ;  /* 0x0000000000037941 */ /* 0x000fea0003800200 */
.L_x_244:
[----:B------:R-:W-:-:S13]  /*0cf0*/  ISETP.NE.OR P0, PT, R5, R0, P0 ;  /* 0x000000000500720c */ /* 0x000fda0000705670 */
[----:B------:R-:W-:Y:S05]  /*0d00*/  @!P0 BREAK.RELIABLE B2 ;  /* 0x0000000000028942 */ /* 0x000fea0003800100 */
[----:B------:R-:W-:Y:S05]  /*0d10*/  @!P0 BRA `(.L_x_238) ;  /* 0x0000000000748947 */ /* 0x000fea0003800000 */
.L_x_240:
[----:B------:R-:W-:Y:S05]  /*0d20*/  BSYNC.RELIABLE B2 ;  /* 0x0000000000027941 */ /* 0x000fea0003800100 */
.L_x_239:
        /* <DEDUP_REMOVED lines=28> */
.L_x_238:
[----:B------:R-:W-:Y:S05]  /*0ef0*/  BSYNC.RECONVERGENT B1 ;  /* 0x0000000000017941 */ /* 0x000fea0003800200 */
.L_x_237:
[----:B------:R-:W-:-:S13]  /*0f00*/  ISETP.NE.AND P0, PT, R15, RZ, PT ;  /* 0x000000ff0f00720c */ /* 0x000fda0003f05270 */
[----:B------:R-:W-:Y:S05]  /*0f10*/  @!P0 BRA `(.L_x_236) ;  /* 0x0000000000308947 */ /* 0x000fea0003800000 */
[----:B0-----:R-:W-:-:S07]  /*0f20*/  IMAD.MOV.U32 R2, RZ, RZ, RZ ;  /* 0x000000ffff027224 */ /* 0x001fce00078e00ff */
.L_x_246:
        /* <DEDUP_REMOVED lines=11> */
.L_x_236:
[----:B------:R-:W-:Y:S05]  /*0fe0*/  BSYNC.RECONVERGENT B0 ;  /* 0x0000000000007941 */ /* 0x000fea0003800200 */
.L_x_235:
        /* <DEDUP_REMOVED lines=8> */
.L_x_297:
        /* <DEDUP_REMOVED lines=20> */
.L_x_249:
        /* <DEDUP_REMOVED lines=16> */
.L_x_248:
[----:B------:R-:W-:Y:S05]  /*12b0*/  BSYNC.RECONVERGENT B6 ;  /* 0x0000000000067941 */ /* 0x000fea0003800200 */
.L_x_247:
[----:B------:R-:W0:Y:S02]  /*12c0*/  LDC.64 R16, c[0x0][0x390] ;  /* 0x0000e400ff107b82 */ /* 0x000e240000000a00 */
[----:B0-----:R-:W-:-:S05]  /*12d0*/  IMAD.WIDE R16, R2, 0x10, R16 ;  /* 0x0000001002107825 */ /* 0x001fca00078e0210 */
[----:B------:R0:W5:Y:S01]  /*12e0*/  LDG.E R25, desc[UR36][R16.64+0x8] ;  /* 0x0000082410197981 */ /* 0x000162000c1e1900 */
[----:B------:R-:W-:Y:S01]  /*12f0*/  BSSY B11, `(.L_x_250) ;  /* 0x00003280000b7945 */ /* 0x000fe20003800000 */
.L_x_296:
        /* <DEDUP_REMOVED lines=23> */
.L_x_252:
[----:B------:R-:W-:Y:S05]  /*1470*/  BSYNC.RECONVERGENT B6 ;  /* 0x0000000000067941 */ /* 0x000fea0003800200 */
.L_x_251:
        /* <DEDUP_REMOVED lines=16> */
.L_x_267:
        /* <DEDUP_REMOVED lines=24> */
.L_x_262:
        /* <DEDUP_REMOVED lines=16> */
.L_x_261:
[----:B------:R-:W-:Y:S05]  /*1800*/  BSYNC.RECONVERGENT B6 ;  /* 0x0000000000067941 */ /* 0x000fea0003800200 */
.L_x_260:
[----:B------:R-:W1:Y:S02]  /*1810*/  LDC.64 R34, c[0x0][0x390] ;  /* 0x0000e400ff227b82 */ /* 0x000e640000000a00 */
[----:B-1----:R-:W-:-:S05]  /*1820*/  IMAD.WIDE R34, R26, 0x10, R34 ;  /* 0x000000101a227825 */ /* 0x002fca00078e0222 */
[----:B------:R1:W5:Y:S02]  /*1830*/  LDG.E R27, desc[UR36][R34.64+0x8] ;  /* 0x00000824221b7981 */ /* 0x000364000c1e1900 */
.L_x_266:
        /* <DEDUP_REMOVED lines=22> */
.L_x_264:
[----:B------:R-:W-:Y:S05]  /*19a0*/  BSYNC.RECONVERGENT B6 ;  /* 0x0000000000067941 */ /* 0x000fea0003800200 */
.L_x_263:
        /* <DEDUP_REMOVED lines=12> */
.L_x_259:
[----:B-----5:R-:W-:Y:S02]  /*1a70*/  ISETP.GT.AND P1, PT, R26, R29, PT ;  /* 0x0000001d1a00720c */ /* 0x020fe40003f24270 */
[C---:B------:R-:W-:Y:S02]  /*1a80*/  LOP3.LUT P0, RZ, R28.reuse, 0xff, RZ, 0xc0, !PT ;  /* 0x000000ff1cff7812 */ /* 0x040fe4000780c0ff */
[----:B------:R-:W-:-:S11]  /*1a90*/  PRMT R0, R28, 0x7610, R0 ;  /* 0x000076101c007816 */ /* 0x000fd60000000000 */
[----:B------:R-:W-:Y:S05]  /*1aa0*/  @P0 BREAK.RELIABLE P1, B7 ;  /* 0x0000000000070942 */ /* 0x000fea0000800100 */
[----:B------:R-:W-:Y:S05]  /*1ab0*/  @P0 BREAK.RELIABLE P1, B8 ;  /* 0x0000000000080942 */ /* 0x000fea0000800100 */
[----:B------:R-:W-:Y:S05]  /*1ac0*/  @P0 BRA P1, `(.L_x_255) ;  /* 0x00000028009c0947 */ /* 0x000fea0000800000 */
.L_x_265:
[----:B------:R-:W-:Y:S05]  /*1ad0*/  BSYNC.RELIABLE B7 ;  /* 0x0000000000077941 */ /* 0x000fea0003800100 */
.L_x_258:
[----:B------:R-:W-:Y:S02]  /*1ae0*/  IADD3 R31, PT, PT, R31, 0x1, RZ ;  /* 0x000000011f1f7810 */ /* 0x000fe40007ffe0ff */
[----:B------:R-:W-:Y:S02]  /*1af0*/  PRMT R28, R0, 0x7610, R28 ;  /* 0x00007610001c7816 */ /* 0x000fe4000000001c */
[----:B------:R-:W-:-:S13]  /*1b00*/  ISETP.NE.AND P0, PT, R31, R30, PT ;  /* 0x0000001e1f00720c */ /* 0x000fda0003f05270 */
[----:B------:R-:W-:Y:S05]  /*1b10*/  @P0 BRA `(.L_x_267) ;  /* 0xfffffff800980947 */ /* 0x000fea000383ffff */
[----:B------:R-:W-:Y:S05]  /*1b20*/  BSYNC.RELIABLE B8 ;  /* 0x0000000000087941 */ /* 0x000fea0003800100 */
.L_x_257:
[----:B------:R-:W-:-:S13]  /*1b30*/  ISETP.NE.AND P0, PT, R22, RZ, PT ;  /* 0x000000ff1600720c */ /* 0x000fda0003f05270 */
[----:B------:R-:W-:Y:S05]  /*1b40*/  @!P0 BRA `(.L_x_256) ;  /* 0x0000000000248947 */ /* 0x000fea0003800000 */
[----:B------:R-:W-:Y:S01]  /*1b50*/  VIMNMX.U32 R4, PT, PT, R22, 0x1, !PT ;  /* 0x0000000116047848 */ /* 0x000fe20007fe0000 */
[----:B------:R-:W-:-:S07]  /*1b60*/  IMAD.MOV.U32 R3, RZ, RZ, RZ ;  /* 0x000000ffff037224 */ /* 0x000fce00078e00ff */
.L_x_268:
[----:B------:R-:W-:-:S06]  /*1b70*/  IMAD R0, R3, 0x4, R24 ;  /* 0x0000000403007824 */ /* 0x000fcc00078e0218 */
[----:B------:R-:W2:Y:S02]  /*1b80*/  LDL R0, [R0] ;  /* 0x0000000000007983 */ /* 0x000ea40000100800 */
[----:B--2---:R-:W-:-:S13]  /*1b90*/  ISETP.NE.AND P0, PT, R0, R29, PT ;  /* 0x0000001d0000720c */ /* 0x004fda0003f05270 */
[----:B------:R-:W-:Y:S05]  /*1ba0*/  @!P0 BRA `(.L_x_255) ;  /* 0x0000002800648947 */ /* 0x000fea0003800000 */
[----:B------:R-:W-:-:S04]  /*1bb0*/  IADD3 R3, PT, PT, R3, 0x1, RZ ;  /* 0x0000000103037810 */ /* 0x000fc80007ffe0ff */
[----:B------:R-:W-:-:S13]  /*1bc0*/  ISETP.NE.AND P0, PT, R3, R4, PT ;  /* 0x000000040300720c */ /* 0x000fda0003f05270 */
[----:B------:R-:W-:Y:S05]  /*1bd0*/  @P0 BRA `(.L_x_268) ;  /* 0xfffffffc00e40947 */ /* 0x000fea000383ffff */
.L_x_256:
        /* <DEDUP_REMOVED lines=9> */
.L_x_282:
[----:B------:R-:W-:Y:S01]  /*1c70*/  IMAD R26, R35, 0x4, R24 ;  /* 0x00000004231a7824 */ /* 0x000fe200078e0218 */
[----:B-1----:R-:W1:Y:S05]  /*1c80*/  LDC.64 R28, c[0x0][0x390] ;  /* 0x0000e400ff1c7b82 */ /* 0x002e6a0000000a00 */
[----:B------:R-:W1:Y:S01]  /*1c90*/  LDL R26, [R26] ;  /* 0x000000001a1a7983 */ /* 0x000e620000100800 */
[----:B------:R-:W-:Y:S01]  /*1ca0*/  BSSY.RELIABLE B8, `(.L_x_271) ;  /* 0x0000052000087945 */ /* 0x000fe20003800100 */
[----:B------:R-:W-:Y:S02]  /*1cb0*/  IMAD.MOV.U32 R33, RZ, RZ, RZ ;  /* 0x000000ffff217224 */ /* 0x000fe400078e00ff */
[----:B-1----:R-:W-:-:S07]  /*1cc0*/  IMAD.WIDE R28, R26, 0x10, R28 ;  /* 0x000000101a1c7825 */ /* 0x002fce00078e021c */
.L_x_281:
        /* <DEDUP_REMOVED lines=23> */
.L_x_276:
        /* <DEDUP_REMOVED lines=16> */
.L_x_275:
[----:B------:R-:W-:Y:S05]  /*1f40*/  BSYNC.RECONVERGENT B6 ;  /* 0x0000000000067941 */ /* 0x000fea0003800200 */
.L_x_274:
[----:B------:R1:W5:Y:S02]  /*1f50*/  LDG.E R27, desc[UR36][R28.64+0x8] ;  /* 0x000008241c1b7981 */ /* 0x000364000c1e1900 */
.L_x_280:
        /* <DEDUP_REMOVED lines=22> */
.L_x_278:
[----:B------:R-:W-:Y:S05]  /*20c0*/  BSYNC.RECONVERGENT B6 ;  /* 0x0000000000067941 */ /* 0x000fea0003800200 */
.L_x_277:
        /* <DEDUP_REMOVED lines=11> */
.L_x_273:
[----:B------:R-:W-:Y:S05]  /*2180*/  BSYNC.RELIABLE B7 ;  /* 0x0000000000077941 */ /* 0x000fea0003800100 */
.L_x_272:
[----:B------:R-:W-:-:S05]  /*2190*/  VIADD R33, R33, 0x1 ;  /* 0x0000000121217836 */ /* 0x000fca0000000000 */
[----:B------:R-:W-:-:S13]  /*21a0*/  ISETP.NE.AND P0, PT, R33, R22, PT ;  /* 0x000000162100720c */ /* 0x000fda0003f05270 */
[----:B------:R-:W-:Y:S05]  /*21b0*/  @P0 BRA `(.L_x_281) ;  /* 0xfffffff800c40947 */ /* 0x000fea000383ffff */
[----:B------:R-:W-:Y:S05]  /*21c0*/  BSYNC.RELIABLE B8 ;  /* 0x0000000000087941 */ /* 0x000fea0003800100 */
.L_x_271:
[----:B------:R-:W-:-:S05]  /*21d0*/  VIADD R35, R35, 0x1 ;  /* 0x0000000123237836 */ /* 0x000fca0000000000 */
[----:B------:R-:W-:-:S13]  /*21e0*/  ISETP.NE.AND P0, PT, R35, R22, PT ;  /* 0x000000162300720c */ /* 0x000fda0003f05270 */
[----:B------:R-:W-:Y:S05]  /*21f0*/  @P0 BRA `(.L_x_282) ;  /* 0xfffffff8009c0947 */ /* 0x000fea000383ffff */
.L_x_270:
        /* <DEDUP_REMOVED lines=125> */
.L_x_284:
        /* <DEDUP_REMOVED lines=11> */
.L_x_285:
        /* <DEDUP_REMOVED lines=16> */
[----:B----4-:R-:W4:Y:S04]  /*2b80*/  LDL.U8 R10, [R1+0x1b] ;  /* 0x00001b00010a7983 */ /* 0x010f280000100000 */
[----:B------:R-:W4:Y:S04]  /*2b90*/  LDL.U8 R11, [R1+0x1c] ;  /* 0x00001c00010b7983 */ /* 0x000f280000100000 */
[----:B--2---:R-:W2:Y:S01]  /*2ba0*/  @P0 ATOMG.E.ADD.STRONG.GPU PT, R5, desc[UR36][R4.64], R9 ;  /* 0x80000009040509a8 */ /* 0x004ea200081ef124 */
[----:B------:R1:W2:Y:S01]  /*2bb0*/  POPC R3, R12 ;  /* 0x0000000c00037309 */ /* 0x0002a20000000000 */
[----:B0-----:R-:W-:-:S02]  /*2bc0*/  IMAD.WIDE R44, R44, 0x20, R6 ;  /* 0x000000202c2c7825 */ /* 0x001fc400078e0206 */
[----:B------:R-:W4:Y:S04]  /*2bd0*/  LDL.U8 R6, [R1+0x17] ;  /* 0x0000170001067983 */ /* 0x000f280000100000 */
[----:B------:R-:W4:Y:S04]  /*2be0*/  LDL.U8 R7, [R1+0x18] ;  /* 0x0000180001077983 */ /* 0x000f280000100000 */
[----:B------:R-:W4:Y:S04]  /*2bf0*/  LDL.U8 R4, [R1+0x15] ;  /* 0x0000150001047983 */ /* 0x000f280000100000 */
[----:B------:R-:W4:Y:S04]  /*2c00*/  LDL.U8 R9, [R1+0x1a] ;  /* 0x00001a0001097983 */ /* 0x000f280000100000 */
[----:B-1----:R-:W4:Y:S04]  /*2c10*/  LDL.U8 R12, [R1+0x1d] ;  /* 0x00001d00010c7983 */ /* 0x002f280000100000 */
        /* <DEDUP_REMOVED lines=90> */
.L_x_283:
        /* <DEDUP_REMOVED lines=19> */
.L_x_292:
        /* <DEDUP_REMOVED lines=17> */
.L_x_289:
        /* <DEDUP_REMOVED lines=17> */
.L_x_288:
        /* <DEDUP_REMOVED lines=13> */
.L_x_291:
        /* <DEDUP_REMOVED lines=16> */
.L_x_290:
[----:B------:R-:W-:-:S13]  /*36e0*/  ISETP.GT.U32.AND P0, PT, R42, 0x3fffff, PT ;  /* 0x003fffff2a00780c */ /* 0x000fda0003f04070 */
[----:B------:R-:W-:Y:S05]  /*36f0*/  @P0 BRA `(.L_x_292) ;  /* 0xfffffff800fc0947 */ /* 0x000fea000383ffff */
.L_x_287:
[----:B------:R-:W-:Y:S05]  /*3700*/  BSYNC B0 ;  /* 0x0000000000007941 */ /* 0x000fea0003800000 */
.L_x_286:
        /* <DEDUP_REMOVED lines=104> */
.L_x_293:
        /* <DEDUP_REMOVED lines=100> */
.L_x_279:
[----:B------:R-:W-:Y:S05]  /*43d0*/  BSYNC B9 ;  /* 0x0000000000097941 */ /* 0x000fea0003800000 */
.L_x_269:
        /* <DEDUP_REMOVED lines=19> */
.L_x_295:
[----:B------:R-:W-:Y:S05]  /*4510*/  BSYNC.RECONVERGENT B6 ;  /* 0x0000000000067941 */ /* 0x000fea0003800200 */
.L_x_294:
[----:B------:R-:W-:-:S05]  /*4520*/  VIADD R22, R22, 0xffffffff ;  /* 0xffffffff16167836 */ /* 0x000fca0000000000 */
[----:B------:R0:W-:Y:S02]  /*4530*/  STL [R1+0x2c], R22 ;  /* 0x00002c1601007387 */ /* 0x0001e40000100800 */
.L_x_255:
[----:B------:R-:W-:Y:S05]  /*4540*/  BSYNC B10 ;  /* 0x00000000000a7941 */ /* 0x000fea0003800000 */
.L_x_254:
[----:B------:R-:W-:Y:S01]  /*4550*/  VIADD R25, R25, 0x1 ;  /* 0x0000000119197836 */ /* 0x000fe20000000000 */
[----:B------:R-:W-:Y:S06]  /*4560*/  BRA `(.L_x_296) ;  /* 0xffffffcc00647947 */ /* 0x000fec000383ffff */
.L_x_253:
[----:B------:R-:W-:Y:S05]  /*4570*/  BSYNC B11 ;  /* 0x00000000000b7941 */ /* 0x000fea0003800000 */
.L_x_250:
[----:B------:R-:W-:-:S04]  /*4580*/  IADD3 R23, PT, PT, R23, 0x1, RZ ;  /* 0x0000000117177810 */ /* 0x000fc80007ffe0ff */
[----:B------:R-:W-:-:S13]  /*4590*/  ISETP.GT.U32.AND P0, PT, R22, R23, PT ;  /* 0x000000171600720c */ /* 0x000fda0003f04070 */
[----:B------:R-:W-:Y:S05]  /*45a0*/  @P0 BRA `(.L_x_297) ;  /* 0xffffffc800b00947 */ /* 0x000fea000383ffff */
[----:B------:R-:W-:Y:S05]  /*45b0*/  EXIT ;  /* 0x000000000000794d */ /* 0x000fea0003800000 */
.L_x_234:
        /* <DEDUP_REMOVED lines=24> */
.L_x_306:
        /* <DEDUP_REMOVED lines=106> */
.L_x_305:
[----:B------:R-:W-:Y:S05]  /*4de0*/  BSYNC.RECONVERGENT B3 ;  /* 0x0000000000037941 */ /* 0x000fea0003800200 */
.L_x_304:
        /* <DEDUP_REMOVED lines=57> */
.L_x_308:
[----:B------:R-:W-:Y:S05]  /*5180*/  BSYNC.RECONVERGENT B3 ;  /* 0x0000000000037941 */ /* 0x000fea0003800200 */
.L_x_307:
[----:B------:R-:W-:-:S13]  /*5190*/  ISETP.EQ.AND P1, PT, R5, R0, PT ;  /* 0x000000000500720c */ /* 0x000fda0003f22270 */
[----:B------:R-:W-:Y:S05]  /*51a0*/  @!P0 BREAK.RELIABLE P1, B2 ;  /* 0x0000000000028942 */ /* 0x000fea0000800100 */
[----:B------:R-:W-:Y:S05]  /*51b0*/  @!P0 BRA P1, `(.L_x_301) ;  /* 0x0000000000748947 */ /* 0x000fea0000800000 */
.L_x_303:
[----:B------:R-:W-:Y:S05]  /*51c0*/  BSYNC.RELIABLE B2 ;  /* 0x0000000000027941 */ /* 0x000fea0003800100 */
.L_x_302:
        /* <DEDUP_REMOVED lines=28> */
.L_x_301:
[----:B------:R-:W-:Y:S05]  /*5390*/  BSYNC.RECONVERGENT B1 ;  /* 0x0000000000017941 */ /* 0x000fea0003800200 */
.L_x_300:
[----:B------:R-:W-:-:S13]  /*53a0*/  ISETP.NE.AND P0, PT, R17, RZ, PT ;  /* 0x000000ff1100720c */ /* 0x000fda0003f05270 */
[----:B------:R-:W-:Y:S05]  /*53b0*/  @!P0 BRA `(.L_x_299) ;  /* 0x0000000000308947 */ /* 0x000fea0003800000 */
[----:B0-----:R-:W-:-:S07]  /*53c0*/  HFMA2 R2, -RZ, RZ, 0, 0 ;  /* 0x00000000ff027431 */ /* 0x001fce00000001ff */
.L_x_309:
        /* <DEDUP_REMOVED lines=11> */
.L_x_299:
[----:B------:R-:W-:Y:S05]  /*5480*/  BSYNC.RECONVERGENT B0 ;  /* 0x0000000000007941 */ /* 0x000fea0003800200 */
.L_x_298:
[----:B------:R-:W-:Y:S05]  /*5490*/  WARPSYNC.ALL ;  /* 0x0000000000007948 */ /* 0x000fea0003800000 */
[----:B------:R-:W3:Y:S02]  /*54a0*/  LDL R26, [R1+0x2c] ;  /* 0x00002c00011a7983 */ /* 0x000ee40000100800 */
[----:B---3--:R-:W-:-:S13]  /*54b0*/  ISETP.NE.AND P0, PT, R26, RZ, PT ;  /* 0x000000ff1a00720c */ /* 0x008fda0003f05270 */
[----:B------:R-:W-:Y:S05]  /*54c0*/  @!P0 EXIT ;  /* 0x000000000000894d */ /* 0x000fea0003800000 */
[----:B------:R-:W-:-:S07]  /*54d0*/  IMAD.MOV.U32 R27, RZ, RZ, RZ ;  /* 0x000000ffff1b7224 */ /* 0x000fce00078e00ff */
.L_x_349:
        /* <DEDUP_REMOVED lines=20> */
.L_x_312:
        /* <DEDUP_REMOVED lines=16> */
.L_x_311:
[----:B------:R-:W-:Y:S05]  /*5720*/  BSYNC.RECONVERGENT B6 ;  /* 0x0000000000067941 */ /* 0x000fea0003800200 */
.L_x_310:
[----:B------:R-:W0:Y:S02]  /*5730*/  LDC.64 R16, c[0x0][0x390] ;  /* 0x0000e400ff107b82 */ /* 0x000e240000000a00 */
[----:B0-----:R-:W-:-:S05]  /*5740*/  IMAD.WIDE R16, R2, 0x10, R16 ;  /* 0x0000001002107825 */ /* 0x001fca00078e0210 */
[----:B------:R0:W5:Y:S01]  /*5750*/  LDG.E R29, desc[UR36][R16.64+0x8] ;  /* 0x00000824101d7981 */ /* 0x000162000c1e1900 */
[----:B------:R-:W-:Y:S01]  /*5760*/  BSSY B11, `(.L_x_313) ;  /* 0x00001210000b7945 */ /* 0x000fe20003800000 */
.L_x_348:
        /* <DEDUP_REMOVED lines=23> */
.L_x_315:
[----:B------:R-:W-:Y:S05]  /*58e0*/  BSYNC.RECONVERGENT B6 ;  /* 0x0000000000067941 */ /* 0x000fea0003800200 */
.L_x_314:
        /* <DEDUP_REMOVED lines=16> */
.L_x_330:
        /* <DEDUP_REMOVED lines=22> */
.L_x_325:
        /* <DEDUP_REMOVED lines=16> */
.L_x_324:
[----:B------:R-:W-:Y:S05]  /*5c50*/  BSYNC.RECONVERGENT B6 ;  /* 0x0000000000067941 */ /* 0x000fea0003800200 */
.L_x_323:
[----:B------:R-:W1:Y:S02]  /*5c60*/  LDC.64 R34, c[0x0][0x390] ;  /* 0x0000e400ff227b82 */ /* 0x000e640000000a00 */
[----:B-1----:R-:W-:-:S05]  /*5c70*/  IMAD.WIDE R34, R22, 0x10, R34 ;  /* 0x0000001016227825 */ /* 0x002fca00078e0222 */
[----:B------:R1:W5:Y:S02]  /*5c80*/  LDG.E R23, desc[UR36][R34.64+0x8] ;  /* 0x0000082422177981 */ /* 0x000364000c1e1900 */
.L_x_329:
        /* <DEDUP_REMOVED lines=22> */
.L_x_327:
[----:B------:R-:W-:Y:S05]  /*5df0*/  BSYNC.RECONVERGENT B6 ;  /* 0x0000000000067941 */ /* 0x000fea0003800200 */
.L_x_326:
        /* <DEDUP_REMOVED lines=11> */
.L_x_322:
[----:B-----5:R-:W-:Y:S02]  /*5eb0*/  ISETP.GT.AND P1, PT, R22, R25, PT ;  /* 0x000000191600720c */ /* 0x020fe40003f24270 */
[C---:B------:R-:W-:Y:S02]  /*5ec0*/  LOP3.LUT P0, RZ, R30.reuse, 0xff, RZ, 0xc0, !PT ;  /* 0x000000ff1eff7812 */ /* 0x040fe4000780c0ff */
[----:B------:R-:W-:-:S11]  /*5ed0*/  PRMT R0, R30, 0x7610, R0 ;  /* 0x000076101e007816 */ /* 0x000fd60000000000 */
[----:B------:R-:W-:Y:S05]  /*5ee0*/  @P0 BREAK.RELIABLE P1, B7 ;  /* 0x0000000000070942 */ /* 0x000fea0000800100 */
[----:B------:R-:W-:Y:S05]  /*5ef0*/  @P0 BREAK.RELIABLE P1, B8 ;  /* 0x0000000000080942 */ /* 0x000fea0000800100 */
[----:B------:R-:W-:Y:S05]  /*5f00*/  @P0 BRA P1, `(.L_x_318) ;  /* 0x00000008008c0947 */ /* 0x000fea0000800000 */
.L_x_328:
[----:B------:R-:W-:Y:S05]  /*5f10*/  BSYNC.RELIABLE B7 ;  /* 0x0000000000077941 */ /* 0x000fea0003800100 */
.L_x_321:
[----:B------:R-:W-:Y:S01]  /*5f20*/  VIADD R31, R31, 0x1 ;  /* 0x000000011f1f7836 */ /* 0x000fe20000000000 */
[----:B------:R-:W-:-:S04]  /*5f30*/  PRMT R30, R0, 0x7610, R30 ;  /* 0x00007610001e7816 */ /* 0x000fc8000000001e */
[----:B------:R-:W-:-:S13]  /*5f40*/  ISETP.NE.AND P0, PT, R31, R32, PT ;  /* 0x000000201f00720c */ /* 0x000fda0003f05270 */
[----:B------:R-:W-:Y:S05]  /*5f50*/  @P0 BRA `(.L_x_330) ;  /* 0xfffffff800a40947 */ /* 0x000fea000383ffff */
[----:B------:R-:W-:Y:S05]  /*5f60*/  BSYNC.RELIABLE B8 ;  /* 0x0000000000087941 */ /* 0x000fea0003800100 */
.L_x_320:
[----:B------:R-:W-:-:S13]  /*5f70*/  ISETP.NE.AND P0, PT, R26, RZ, PT ;  /* 0x000000ff1a00720c */ /* 0x000fda0003f05270 */
[----:B------:R-:W-:Y:S05]  /*5f80*/  @!P0 BRA `(.L_x_319) ;  /* 0x0000000000248947 */ /* 0x000fea0003800000 */
[----:B------:R-:W-:Y:S01]  /*5f90*/  HFMA2 R3, -RZ, RZ, 0, 0 ;  /* 0x00000000ff037431 */ /* 0x000fe200000001ff */
[----:B------:R-:W-:-:S07]  /*5fa0*/  VIMNMX.U32 R4, PT, PT, R26, 0x1, !PT ;  /* 0x000000011a047848 */ /* 0x000fce0007fe0000 */
.L_x_331:
[----:B------:R-:W-:-:S06]  /*5fb0*/  IMAD R0, R3, 0x4, R24 ;  /* 0x0000000403007824 */ /* 0x000fcc00078e0218 */
[----:B------:R-:W2:Y:S02]  /*5fc0*/  LDL R0, [R0] ;  /* 0x0000000000007983 */ /* 0x000ea40000100800 */
[----:B--2---:R-:W-:-:S13]  /*5fd0*/  ISETP.NE.AND P0, PT, R0, R25, PT ;  /* 0x000000190000720c */ /* 0x004fda0003f05270 */
[----:B------:R-:W-:Y:S05]  /*5fe0*/  @!P0 BRA `(.L_x_318) ;  /* 0x0000000800548947 */ /* 0x000fea0003800000 */
[----:B------:R-:W-:-:S05]  /*5ff0*/  VIADD R3, R3, 0x1 ;  /* 0x0000000103037836 */ /* 0x000fca0000000000 */
[----:B------:R-:W-:-:S13]  /*6000*/  ISETP.NE.AND P0, PT, R3, R4, PT ;  /* 0x000000040300720c */ /* 0x000fda0003f05270 */
[----:B------:R-:W-:Y:S05]  /*6010*/  @P0 BRA `(.L_x_331) ;  /* 0xfffffffc00e40947 */ /* 0x000fea000383ffff */
.L_x_319:
        /* <DEDUP_REMOVED lines=9> */
.L_x_345:
[----:B------:R-:W-:Y:S01]  /*60b0*/  LEA R22, R33, R24, 0x2 ;  /* 0x0000001821167211 */ /* 0x000fe200078e10ff */
[----:B-1----:R-:W2:Y:S05]  /*60c0*/  LDC.64 R36, c[0x0][0x390] ;  /* 0x0000e400ff247b82 */ /* 0x002eaa0000000a00 */
[----:B------:R-:W2:Y:S01]  /*60d0*/  LDL R22, [R22] ;  /* 0x0000000016167983 */ /* 0x000ea20000100800 */
[----:B------:R-:W-:Y:S01]  /*60e0*/  BSSY.RELIABLE B8, `(.L_x_334) ;  /* 0x0000051000087945 */ /* 0x000fe20003800100 */
[----:B------:R-:W-:Y:S02]  /*60f0*/  IMAD.MOV.U32 R31, RZ, RZ, RZ ;  /* 0x000000ffff1f7224 */ /* 0x000fe400078e00ff */
[----:B--2---:R-:W-:-:S07]  /*6100*/  IMAD.WIDE R36, R22, 0x10, R36 ;  /* 0x0000001016247825 */ /* 0x004fce00078e0224 */
.L_x_344:
        /* <DEDUP_REMOVED lines=22> */
.L_x_339:
        /* <DEDUP_REMOVED lines=16> */
.L_x_338:
[----:B------:R-:W-:Y:S05]  /*6370*/  BSYNC.RECONVERGENT B6 ;  /* 0x0000000000067941 */ /* 0x000fea0003800200 */
.L_x_337:
[----:B------:R1:W5:Y:S02]  /*6380*/  LDG.E R23, desc[UR36][R36.64+0x8] ;  /* 0x0000082424177981 */ /* 0x000364000c1e1900 */
.L_x_343:
        /* <DEDUP_REMOVED lines=22> */
.L_x_341:
[----:B------:R-:W-:Y:S05]  /*64f0*/  BSYNC.RECONVERGENT B6 ;  /* 0x0000000000067941 */ /* 0x000fea0003800200 */
.L_x_340:
        /* <DEDUP_REMOVED lines=11> */
.L_x_336:
[----:B------:R-:W-:Y:S05]  /*65b0*/  BSYNC.RELIABLE B7 ;  /* 0x0000000000077941 */ /* 0x000fea0003800100 */
.L_x_335:
[----:B------:R-:W-:-:S05]  /*65c0*/  VIADD R31, R31, 0x1 ;  /* 0x000000011f1f7836 */ /* 0x000fca0000000000 */
[----:B------:R-:W-:-:S13]  /*65d0*/  ISETP.NE.AND P0, PT, R31, R26, PT ;  /* 0x0000001a1f00720c */ /* 0x000fda0003f05270 */
[----:B------:R-:W-:Y:S05]  /*65e0*/  @P0 BRA `(.L_x_344) ;  /* 0xfffffff800c80947 */ /* 0x000fea000383ffff */
[----:B------:R-:W-:Y:S05]  /*65f0*/  BSYNC.RELIABLE B8 ;  /* 0x0000000000087941 */ /* 0x000fea0003800100 */
.L_x_334:
[----:B------:R-:W-:-:S04]  /*6600*/  IADD3 R33, PT, PT, R33, 0x1, RZ ;  /* 0x0000000121217810 */ /* 0x000fc80007ffe0ff */
[----:B------:R-:W-:-:S13]  /*6610*/  ISETP.NE.AND P0, PT, R33, R26, PT ;  /* 0x0000001a2100720c */ /* 0x000fda0003f05270 */
[----:B------:R-:W-:Y:S05]  /*6620*/  @P0 BRA `(.L_x_345) ;  /* 0xfffffff800a00947 */ /* 0x000fea000383ffff */
.L_x_333:
        /* <DEDUP_REMOVED lines=26> */
.L_x_342:
[----:B------:R-:W-:Y:S05]  /*67d0*/  BSYNC.RECONVERGENT B9 ;  /* 0x0000000000097941 */ /* 0x000fea0003800200 */
.L_x_332:
        /* <DEDUP_REMOVED lines=19> */
.L_x_347:
[----:B------:R-:W-:Y:S05]  /*6910*/  BSYNC.RECONVERGENT B6 ;  /* 0x0000000000067941 */ /* 0x000fea0003800200 */
.L_x_346:
[----:B------:R-:W-:-:S05]  /*6920*/  VIADD R26, R26, 0xffffffff ;  /* 0xffffffff1a1a7836 */ /* 0x000fca0000000000 */
[----:B------:R3:W-:Y:S02]  /*6930*/  STL [R1+0x2c], R26 ;  /* 0x00002c1a01007387 */ /* 0x0007e40000100800 */
.L_x_318:
[----:B------:R-:W-:Y:S05]  /*6940*/  BSYNC.RECONVERGENT B10 ;  /* 0x00000000000a7941 */ /* 0x000fea0003800200 */
.L_x_317:
[----:B------:R-:W-:Y:S01]  /*6950*/  IADD3 R29, PT, PT, R29, 0x1, RZ ;  /* 0x000000011d1d7810 */ /* 0x000fe20007ffe0ff */
[----:B------:R-:W-:Y:S06]  /*6960*/  BRA `(.L_x_348) ;  /* 0xffffffec00807947 */ /* 0x000fec000383ffff */
.L_x_316:
[----:B------:R-:W-:Y:S05]  /*6970*/  BSYNC B11 ;  /* 0x00000000000b7941 */ /* 0x000fea0003800000 */
.L_x_313:
[----:B------:R-:W-:-:S05]  /*6980*/  VIADD R27, R27, 0x1 ;  /* 0x000000011b1b7836 */ /* 0x000fca0000000000 */
[----:B------:R-:W-:-:S13]  /*6990*/  ISETP.GT.U32.AND P0, PT, R26, R27, PT ;  /* 0x0000001b1a00720c */ /* 0x000fda0003f04070 */
[----:B------:R-:W-:Y:S05]  /*69a0*/  @P0 BRA `(.L_x_349) ;  /* 0xffffffe800cc0947 */ /* 0x000fea000383ffff */
[----:B------:R-:W-:Y:S05]  /*69b0*/  EXIT ;  /* 0x000000000000794d */ /* 0x000fea0003800000 */
.L_x_350:
        /* <DEDUP_REMOVED lines=12> */
.L_x_918:


//--------------------- .text._Z38run_single_step_vectorvertex_embeddingILm5EEvPviP3CSRS0_PiS0_S3_PV13BUFFER_STATUSS0_S3_S6_PVii --------------------------
	.section	.text._Z38run_single_step_vectorvertex_embeddingILm5EEvPviP3CSRS0_PiS0_S3_PV13BUFFER_STATUSS0_S3_S6_PVii,"ax",@progbits
	.align	128
        .global         _Z38run_single_step_vectorvertex_embeddingILm5EEvPviP3CSRS0_PiS0_S3_PV13BUFFER_STATUSS0_S3_S6_PVii
        .type           _Z38run_single_step_vectorvertex_embeddingILm5EEvPviP3CSRS0_PiS0_S3_PV13BUFFER_STATUSS0_S3_S6_PVii,@function
        .size           _Z38run_single_step_vectorvertex_embeddingILm5EEvPviP3CSRS0_PiS0_S3_PV13BUFFER_STATUSS0_S3_S6_PVii,(.L_x_919 - _Z38run_single_step_vectorvertex_embeddingILm5EEvPviP3CSRS0_PiS0_S3_PV13BUFFER_STATUSS0_S3_S6_PVii)
        .other          _Z38run_single_step_vectorvertex_embeddingILm5EEvPviP3CSRS0_PiS0_S3_PV13BUFFER_STATUSS0_S3_S6_PVii,@"STO_CUDA_ENTRY STV_DEFAULT"
_Z38run_single_step_vectorvertex_embeddingILm5EEvPviP3CSRS0_PiS0_S3_PV13BUFFER_STATUSS0_S3_S6_PVii:
.text._Z38run_single_step_vectorvertex_embeddingILm5EEvPviP3CSRS0_PiS0_S3_PV13BUFFER_STATUSS0_S3_S6_PVii:
        /* <DEDUP_REMOVED lines=42> */
.L_x_360:
        /* <DEDUP_REMOVED lines=106> */
.L_x_359:
[----:B------:R-:W-:Y:S05]  /*0940*/  BSYNC.RECONVERGENT B3 ;  /* 0x0000000000037941 */ /* 0x000fea0003800200 */
.L_x_358:
        /* <DEDUP_REMOVED lines=57> */
.L_x_362:
[----:B------:R-:W-:Y:S05]  /*0ce0*/  BSYNC.RECONVERGENT B3 ;  /* 0x0000000000037941 */ /* 0x000fea0003800200 */
.L_x_361:
[----:B------:R-:W-:-:S13]  /*0cf0*/  ISETP.NE.OR P0, PT, R5, R0, P0 ;  /* 0x000000000500720c */ /* 0x000fda0000705670 */
[----:B------:R-:W-:Y:S05]  /*0d00*/  @!P0 BREAK.RELIABLE B2 ;  /* 0x0000000000028942 */ /* 0x000fea0003800100 */
[----:B------:R-:W-:Y:S05]  /*0d10*/  @!P0 BRA `(.L_x_355) ;  /* 0x0000000000748947 */ /* 0x000fea0003800000 */
.L_x_357:
[----:B------:R-:W-:Y:S05]  /*0d20*/  BSYNC.RELIABLE B2 ;  /* 0x0000000000027941 */ /* 0x000fea0003800100 */
.L_x_356:
        /* <DEDUP_REMOVED lines=28> */
.L_x_355:
[----:B------:R-:W-:Y:S05]  /*0ef0*/  BSYNC.RECONVERGENT B1 ;  /* 0x0000000000017941 */ /* 0x000fea0003800200 */
.L_x_354:
[----:B------:R-:W-:-:S13]  /*0f00*/  ISETP.NE.AND P0, PT, R15, RZ, PT ;  /* 0x000000ff0f00720c */ /* 0x000fda0003f05270 */
[----:B------:R-:W-:Y:S05]  /*0f10*/  @!P0 BRA `(.L_x_353) ;  /* 0x0000000000308947 */ /* 0x000fea0003800000 */
[----:B0-----:R-:W-:-:S07]  /*0f20*/  IMAD.MOV.U32 R2, RZ, RZ, RZ ;  /* 0x000000ffff027224 */ /* 0x001fce00078e00ff */
.L_x_363:
        /* <DEDUP_REMOVED lines=11> */
.L_x_353:
[----:B------:R-:W-:Y:S05]  /*0fe0*/  BSYNC.RECONVERGENT B0 ;  /* 0x0000000000007941 */ /* 0x000fea0003800200 */
.L_x_352:
        /* <DEDUP_REMOVED lines=8> */
.L_x_414:
        /* <DEDUP_REMOVED lines=20> */
.L_x_366:
        /* <DEDUP_REMOVED lines=16> */
.L_x_365:
[----:B------:R-:W-:Y:S05]  /*12b0*/  BSYNC.RECONVERGENT B6 ;  /* 0x0000000000067941 */ /* 0x000fea0003800200 */
.L_x_364:
[----:B------:R-:W0:Y:S02]  /*12c0*/  LDC.64 R16, c[0x0][0x390] ;  /* 0x0000e400ff107b82 */ /* 0x000e240000000a00 */
[----:B0-----:R-:W-:-:S05]  /*12d0*/  IMAD.WIDE R16, R2, 0x10, R16 ;  /* 0x0000001002107825 */ /* 0x001fca00078e0210 */
[----:B------:R0:W5:Y:S01]  /*12e0*/  LDG.E R25, desc[UR36][R16.64+0x8] ;  /* 0x0000082410197981 */ /* 0x000162000c1e1900 */
[----:B------:R-:W-:Y:S01]  /*12f0*/  BSSY B11, `(.L_x_367) ;  /* 0x00002f80000b7945 */ /* 0x000fe20003800000 */
.L_x_413:
[----:B0123--:R-:W1:Y:S02]  /*1300*/  LDC.64 R4, c[0x0][0x390] ;  /* 0x0000e400ff047b82 */ /* 0x00fe640000000a00 */
[----:B-1----:R-:W2:Y:S01]  /*1310*/  LDG.E R5, desc[UR36][R4.64+0x15cc8] ;  /* 0x015cc82404057981 */ /* 0x002ea2000c1e1900 */
[C---:B------:R-:W-:Y:S01]  /*1320*/  ISETP.GT.AND P1, PT, R2.reuse, -0x1, PT ;  /* 0xffffffff0200780c */ /* 0x040fe20003f24270 */
[----:B------:R-:W-:Y:S05]  /*1330*/  YIELD ;  /* 0x0000000000007946 */ /* 0x000fea0003800000 */
[----:B------:R-:W-:Y:S01]  /*1340*/  BSSY.RECONVERGENT B6, `(.L_x_368) ;  /* 0x0000013000067945 */ /* 0x000fe20003800200 */
[----:B--2---:R-:W-:-:S13]  /*1350*/  ISETP.GE.AND P0, PT, R2, R5, PT ;  /* 0x000000050200720c */ /* 0x004fda0003f06270 */
[----:B----4-:R-:W-:Y:S05]  /*1360*/  @!P0 BRA P1, `(.L_x_369) ;  /* 0x0000000000408947 */ /* 0x010fea0000800000 */
        /* <DEDUP_REMOVED lines=16> */
.L_x_369:
[----:B------:R-:W-:Y:S05]  /*1470*/  BSYNC.RECONVERGENT B6 ;  /* 0x0000000000067941 */ /* 0x000fea0003800200 */
.L_x_368:
        /* <DEDUP_REMOVED lines=16> */
.L_x_384:
        /* <DEDUP_REMOVED lines=24> */
.L_x_379:
        /* <DEDUP_REMOVED lines=16> */
.L_x_378:
[----:B------:R-:W-:Y:S05]  /*1800*/  BSYNC.RECONVERGENT B6 ;  /* 0x0000000000067941 */ /* 0x000fea0003800200 */
.L_x_377:
[----:B------:R-:W1:Y:S02]  /*1810*/  LDC.64 R34, c[0x0][0x390] ;  /* 0x0000e400ff227b82 */ /* 0x000e640000000a00 */
[----:B-1----:R-:W-:-:S05]  /*1820*/  IMAD.WIDE R34, R26, 0x10, R34 ;  /* 0x000000101a227825 */ /* 0x002fca00078e0222 */
[----:B------:R1:W5:Y:S02]  /*1830*/  LDG.E R27, desc[UR36][R34.64+0x8] ;  /* 0x00000824221b7981 */ /* 0x000364000c1e1900 */
.L_x_383:
        /* <DEDUP_REMOVED lines=22> */
.L_x_381:
[----:B------:R-:W-:Y:S05]  /*19a0*/  BSYNC.RECONVERGENT B6 ;  /* 0x0000000000067941 */ /* 0x000fea0003800200 */
.L_x_380:
        /* <DEDUP_REMOVED lines=12> */
.L_x_376:
[----:B-----5:R-:W-:Y:S02]  /*1a70*/  ISETP.GT.AND P1, PT, R26, R29, PT ;  /* 0x0000001d1a00720c */ /* 0x020fe40003f24270 */
[C---:B------:R-:W-:Y:S02]  /*1a80*/  LOP3.LUT P0, RZ, R28.reuse, 0xff, RZ, 0xc0, !PT ;  /* 0x000000ff1cff7812 */ /* 0x040fe4000780c0ff */
[----:B------:R-:W-:-:S11]  /*1a90*/  PRMT R0, R28, 0x7610, R0 ;  /* 0x000076101c007816 */ /* 0x000fd60000000000 */
[----:B------:R-:W-:Y:S05]  /*1aa0*/  @P0 BREAK.RELIABLE P1, B7 ;  /* 0x0000000000070942 */ /* 0x000fea0000800100 */
[----:B------:R-:W-:Y:S05]  /*1ab0*/  @P0 BREAK.RELIABLE P1, B8 ;  /* 0x0000000000080942 */ /* 0x000fea0000800100 */
[----:B------:R-:W-:Y:S05]  /*1ac0*/  @P0 BRA P1, `(.L_x_372) ;  /* 0x0000002400dc0947 */ /* 0x000fea0000800000 */
.L_x_382:
[----:B------:R-:W-:Y:S05]  /*1ad0*/  BSYNC.RELIABLE B7 ;  /* 0x0000000000077941 */ /* 0x000fea0003800100 */
.L_x_375:
[----:B------:R-:W-:Y:S02]  /*1ae0*/  IADD3 R31, PT, PT, R31, 0x1, RZ ;  /* 0x000000011f1f7810 */ /* 0x000fe40007ffe0ff */
[----:B------:R-:W-:Y:S02]  /*1af0*/  PRMT R28, R0, 0x7610, R28 ;  /* 0x00007610001c7816 */ /* 0x000fe4000000001c */
[----:B------:R-:W-:-:S13]  /*1b00*/  ISETP.NE.AND P0, PT, R31, R30, PT ;  /* 0x0000001e1f00720c */ /* 0x000fda0003f05270 */
[----:B------:R-:W-:Y:S05]  /*1b10*/  @P0 BRA `(.L_x_384) ;  /* 0xfffffff800980947 */ /* 0x000fea000383ffff */
[----:B------:R-:W-:Y:S05]  /*1b20*/  BSYNC.RELIABLE B8 ;  /* 0x0000000000087941 */ /* 0x000fea0003800100 */
.L_x_374:
[----:B------:R-:W-:-:S13]  /*1b30*/  ISETP.NE.AND P0, PT, R22, RZ, PT ;  /* 0x000000ff1600720c */ /* 0x000fda0003f05270 */
[----:B------:R-:W-:Y:S05]  /*1b40*/  @!P0 BRA `(.L_x_373) ;  /* 0x0000000000248947 */ /* 0x000fea0003800000 */
[----:B------:R-:W-:Y:S01]  /*1b50*/  VIMNMX.U32 R4, PT, PT, R22, 0x1, !PT ;  /* 0x0000000116047848 */ /* 0x000fe20007fe0000 */
[----:B------:R-:W-:-:S07]  /*1b60*/  IMAD.MOV.U32 R3, RZ, RZ, RZ ;  /* 0x000000ffff037224 */ /* 0x000fce00078e00ff */
.L_x_385:
[----:B------:R-:W-:-:S06]  /*1b70*/  IMAD R0, R3, 0x4, R24 ;  /* 0x0000000403007824 */ /* 0x000fcc00078e0218 */
[----:B------:R-:W2:Y:S02]  /*1b80*/  LDL R0, [R0] ;  /* 0x0000000000007983 */ /* 0x000ea40000100800 */
[----:B--2---:R-:W-:-:S13]  /*1b90*/  ISETP.NE.AND P0, PT, R0, R29, PT ;  /* 0x0000001d0000720c */ /* 0x004fda0003f05270 */
[----:B------:R-:W-:Y:S05]  /*1ba0*/  @!P0 BRA `(.L_x_372) ;  /* 0x0000002400a48947 */ /* 0x000fea0003800000 */
[----:B------:R-:W-:-:S04]  /*1bb0*/  IADD3 R3, PT, PT, R3, 0x1, RZ ;  /* 0x0000000103037810 */ /* 0x000fc80007ffe0ff */
[----:B------:R-:W-:-:S13]  /*1bc0*/  ISETP.NE.AND P0, PT, R3, R4, PT ;  /* 0x000000040300720c */ /* 0x000fda0003f05270 */
[----:B------:R-:W-:Y:S05]  /*1bd0*/  @P0 BRA `(.L_x_385) ;  /* 0xfffffffc00e40947 */ /* 0x000fea000383ffff */
.L_x_373:
        /* <DEDUP_REMOVED lines=9> */
.L_x_399:
[----:B------:R-:W-:Y:S01]  /*1c70*/  IMAD R26, R35, 0x4, R24 ;  /* 0x00000004231a7824 */ /* 0x000fe200078e0218 */
[----:B-1----:R-:W1:Y:S05]  /*1c80*/  LDC.64 R28, c[0x0][0x390] ;  /* 0x0000e400ff1c7b82 */ /* 0x002e6a0000000a00 */
[----:B------:R-:W1:Y:S01]  /*1c90*/  LDL R26, [R26] ;  /* 0x000000001a1a7983 */ /* 0x000e620000100800 */
[----:B------:R-:W-:Y:S01]  /*1ca0*/  BSSY.RELIABLE B8, `(.L_x_388) ;  /* 0x0000052000087945 */ /* 0x000fe20003800100 */
[----:B------:R-:W-:Y:S02]  /*1cb0*/  IMAD.MOV.U32 R33, RZ, RZ, RZ ;  /* 0x000000ffff217224 */ /* 0x000fe400078e00ff */
[----:B-1----:R-:W-:-:S07]  /*1cc0*/  IMAD.WIDE R28, R26, 0x10, R28 ;  /* 0x000000101a1c7825 */ /* 0x002fce00078e021c */
.L_x_398:
        /* <DEDUP_REMOVED lines=23> */
.L_x_393:
        /* <DEDUP_REMOVED lines=16> */
.L_x_392:
[----:B------:R-:W-:Y:S05]  /*1f40*/  BSYNC.RECONVERGENT B6 ;  /* 0x0000000000067941 */ /* 0x000fea0003800200 */
.L_x_391:
[----:B------:R1:W5:Y:S02]  /*1f50*/  LDG.E R27, desc[UR36][R28.64+0x8] ;  /* 0x000008241c1b7981 */ /* 0x000364000c1e1900 */
.L_x_397:
        /* <DEDUP_REMOVED lines=22> */
.L_x_395:
[----:B------:R-:W-:Y:S05]  /*20c0*/  BSYNC.RECONVERGENT B6 ;  /* 0x0000000000067941 */ /* 0x000fea0003800200 */
.L_x_394:
        /* <DEDUP_REMOVED lines=11> */
.L_x_390:
[----:B------:R-:W-:Y:S05]  /*2180*/  BSYNC.RELIABLE B7 ;  /* 0x0000000000077941 */ /* 0x000fea0003800100 */
.L_x_389:
[----:B------:R-:W-:-:S05]  /*2190*/  VIADD R33, R33, 0x1 ;  /* 0x0000000121217836 */ /* 0x000fca0000000000 */
[----:B------:R-:W-:-:S13]  /*21a0*/  ISETP.NE.AND P0, PT, R33, R22, PT ;  /* 0x000000162100720c */ /* 0x000fda0003f05270 */
[----:B------:R-:W-:Y:S05]  /*21b0*/  @P0 BRA `(.L_x_398) ;  /* 0xfffffff800c40947 */ /* 0x000fea000383ffff */
[----:B------:R-:W-:Y:S05]  /*21c0*/  BSYNC.RELIABLE B8 ;  /* 0x0000000000087941 */ /* 0x000fea0003800100 */
.L_x_388:
[----:B------:R-:W-:-:S05]  /*21d0*/  VIADD R35, R35, 0x1 ;  /* 0x0000000123237836 */ /* 0x000fca0000000000 */
[----:B------:R-:W-:-:S13]  /*21e0*/  ISETP.NE.AND P0, PT, R35, R22, PT ;  /* 0x000000162300720c */ /* 0x000fda0003f05270 */
[----:B------:R-:W-:Y:S05]  /*21f0*/  @P0 BRA `(.L_x_399) ;  /* 0xfffffff8009c0947 */ /* 0x000fea000383ffff */
.L_x_387:
        /* <DEDUP_REMOVED lines=19> */
[----:B---3--:R-:W1:Y:S01]  /*2330*/  SHFL.IDX PT, R12, R12, R11, 0x1f ;  /* 0x00001f0b0c0c7589 */ /* 0x008e6200000e0000 */
[----:B----4-:R-:W-:Y:S01]  /*2340*/  IMAD.IADD R40, R40, 0x1, R13 ;  /* 0x0000000128287824 */ /* 0x010fe200078e020d */
[----:B-1----:R-:W-:-:S04]  /*2350*/  IADD3 R35, PT, PT, R13, R12, RZ ;  /* 0x0000000c0d237210 */ /* 0x002fc80007ffe0ff */
[----:B------:R-:W-:-:S13]  /*2360*/  ISETP.GT.U32.AND P0, PT, R35, 0x492491, PT ;  /* 0x004924912300780c */ /* 0x000fda0003f04070 */
[----:B------:R-:W-:Y:S05]  /*2370*/  @P0 BRA `(.L_x_401) ;  /* 0x0000000400640947 */ /* 0x000fea0003800000 */
[----:B------:R-:W2:Y:S01]  /*2380*/  LDL.U8 R37, [R1+0x8] ;  /* 0x0000080001257983 */ /* 0x000ea20000100000 */
[----:B------:R-:W1:Y:S03]  /*2390*/  LDC.64 R42, c[0x0][0x398] ;  /* 0x0000e600ff2a7b82 */ /* 0x000e660000000a00 */
[----:B------:R-:W3:Y:S04]  /*23a0*/  LDL.U8 R0, [R1+0x9] ;  /* 0x0000090001007983 */ /* 0x000ee80000100000 */
[----:B------:R-:W4:Y:S04]  /*23b0*/  LDL.U8 R3, [R1+0xa] ;  /* 0x00000a0001037983 */ /* 0x000f280000100000 */
[----:B------:R-:W5:Y:S04]  /*23c0*/  LDL.U8 R4, [R1+0xb] ;  /* 0x00000b0001047983 */ /* 0x000f680000100000 */
        /* <DEDUP_REMOVED lines=23> */
[----:B------:R-:W5:Y:S01]  /*2540*/  LDL.U8 R38, [R1+0x23] ;  /* 0x0000230001267983 */ /* 0x000f620000100000 */
[----:B-1----:R-:W-:-:S02]  /*2550*/  IMAD.WIDE R42, R40, 0x1c, R42 ;  /* 0x0000001c282a7825 */ /* 0x002fc400078e022a */
[----:B------:R-:W1:Y:S02]  /*2560*/  LDC.64 R40, c[0x0][0x3c0] ;  /* 0x0000f000ff287b82 */ /* 0x000e640000000a00 */
[----:B-1----:R-:W-:Y:S01]  /*2570*/  IMAD.WIDE.U32 R40, R35, 0x1c, R40 ;  /* 0x0000001c23287825 */ /* 0x002fe200078e0028 */
[----:B--2---:R2:W-:Y:S04]  /*2580*/  STG.E.U8 desc[UR36][R42.64], R37 ;  /* 0x000000252a007986 */ /* 0x0045e8000c101124 */
[----:B---3--:R2:W-:Y:S04]  /*2590*/  STG.E.U8 desc[UR36][R42.64+0x1], R0 ;  /* 0x000001002a007986 */ /* 0x0085e8000c101124 */
[----:B----4-:R2:W-:Y:S04]  /*25a0*/  STG.E.U8 desc[UR36][R42.64+0x2], R3 ;  /* 0x000002032a007986 */ /* 0x0105e8000c101124 */
[----:B-----5:R2:W-:Y:S04]  /*25b0*/  STG.E.U8 desc[UR36][R42.64+0x3], R4 ;  /* 0x000003042a007986 */ /* 0x0205e8000c101124 */
        /* <DEDUP_REMOVED lines=53> */
.L_x_401:
        /* <DEDUP_REMOVED lines=11> */
.L_x_402:
[----:B--23--:R-:W2:Y:S01]  /*29c0*/  LDG.E.STRONG.SYS R3, desc[UR36][R10.64] ;  /* 0x000000240a037981 */ /* 0x00cea2000c1f5900 */
[----:B------:R-:W-:Y:S05]  /*29d0*/  YIELD ;  /* 0x0000000000007946 */ /* 0x000fea0003800000 */
[----:B--2---:R-:W-:-:S13]  /*29e0*/  ISETP.NE.AND P0, PT, R3, 0x1, PT ;  /* 0x000000010300780c */ /* 0x004fda0003f05270 */
[----:B------:R-:W-:Y:S05]  /*29f0*/  @!P0 BRA `(.L_x_402) ;  /* 0xfffffffc00f08947 */ /* 0x000fea000383ffff */
[----:B------:R-:W-:Y:S01]  /*2a00*/  VOTEU.ANY UR4, UPT, PT ;  /* 0x0000000000047886 */ /* 0x000fe200038e0100 */
[----:B------:R-:W1:Y:S01]  /*2a10*/  LDC.64 R12, c[0x0][0x3b0] ;  /* 0x0000ec00ff0c7b82 */ /* 0x000e620000000a00 */
[----:B------:R-:W2:Y:S01]  /*2a20*/  FLO.U32 R41, UR4 ;  /* 0x0000000400297d00 */ /* 0x000ea200080e0000 */
[----:B------:R3:W-:Y:S04]  /*2a30*/  STG.E.STRONG.SYS desc[UR36][R10.64], RZ ;  /* 0x000000ff0a007986 */ /* 0x0007e8000c115924 */
[----:B------:R-:W4:Y:S02]  /*2a40*/  LDL.U8 R38, [R1+0x8] ;  /* 0x0000080001267983 */ /* 0x000f240000100000 */
[----:B------:R-:W5:Y:S01]  /*2a50*/  LDC.64 R42, c[0x0][0x398] ;  /* 0x0000e600ff2a7b82 */ /* 0x000f620000000a00 */
[----:B------:R-:W1:Y:S01]  /*2a60*/  POPC R15, UR4 ;  /* 0x00000004000f7d09 */ /* 0x000e620008000000 */
[----:B------:R-:W4:Y:S04]  /*2a70*/  LDL.U8 R3, [R1+0xa] ;  /* 0x00000a0001037983 */ /* 0x000f280000100000 */
[----:B------:R-:W4:Y:S01]  /*2a80*/  LDL.U8 R4, [R1+0xb] ;  /* 0x00000b0001047983 */ /* 0x000f220000100000 */
[----:B--2---:R-:W-:-:S03]  /*2a90*/  ISETP.EQ.U32.AND P0, PT, R41, R0, PT ;  /* 0x000000002900720c */ /* 0x004fc60003f02070 */
[----:B------:R-:W2:Y:S04]  /*2aa0*/  LDL.U8 R0, [R1+0x9] ;  /* 0x0000090001007983 */ /* 0x000ea80000100000 */
[----:B------:R-:W2:Y:S04]  /*2ab0*/  LDL.U8 R5, [R1+0xc] ;  /* 0x00000c0001057983 */ /* 0x000ea80000100000 */
[----:B------:R-:W2:Y:S04]  /*2ac0*/  LDL.U8 R6, [R1+0xd] ;  /* 0x00000d0001067983 */ /* 0x000ea80000100000 */
[----:B-1----:R-:W4:Y:S04]  /*2ad0*/  @P0 ATOMG.E.ADD.STRONG.GPU PT, R36, desc[UR36][R12.64], R15 ;  /* 0x8000000f0c2409a8 */ /* 0x002f2800081ef124 */
        /* <DEDUP_REMOVED lines=22> */
[----:B------:R-:W-:Y:S01]  /*2c40*/  LOP3.LUT R37, R37, UR4, RZ, 0xc0, !PT ;  /* 0x0000000425257c12 */ /* 0x000fe2000f8ec0ff */
[----:B-----5:R-:W-:-:S05]  /*2c50*/  IMAD.WIDE R42, R40, 0x1c, R42 ;  /* 0x0000001c282a7825 */ /* 0x020fca00078e022a */
[----:B------:R-:W1:Y:S01]  /*2c60*/  POPC R37, R37 ;  /* 0x0000002500257309 */ /* 0x000e620000000000 */
[----:B----4-:R4:W1:Y:S02]  /*2c70*/  SHFL.IDX PT, R36, R36, R41, 0x1f ;  /* 0x00001f2924247589 */ /* 0x01086400000e0000 */
[----:B----4-:R-:W4:Y:S02]  /*2c80*/  LDC.64 R40, c[0x0][0x3a8] ;  /* 0x0000ea00ff287b82 */ /* 0x010f240000000a00 */
[----:B------:R0:W-:Y:S04]  /*2c90*/  STG.E.U8 desc[UR36][R42.64], R38 ;  /* 0x000000262a007986 */ /* 0x0001e8000c101124 */
[----:B--2---:R0:W-:Y:S01]  /*2ca0*/  STG.E.U8 desc[UR36][R42.64+0x1], R0 ;  /* 0x000001002a007986 */ /* 0x0041e2000c101124 */
[----:B-1----:R-:W-:-:S03]  /*2cb0*/  IMAD.IADD R44, R36, 0x1, R37 ;  /* 0x00000001242c7824 */ /* 0x002fc600078e0225 */
[----:B------:R0:W-:Y:S04]  /*2cc0*/  STG.E.U8 desc[UR36][R42.64+0x2], R3 ;  /* 0x000002032a007986 */ /* 0x0001e8000c101124 */
[----:B------:R0:W-:Y:S01]  /*2cd0*/  STG.E.U8 desc[UR36][R42.64+0x3], R4 ;  /* 0x000003042a007986 */ /* 0x0001e2000c101124 */
[----:B----4-:R-:W-:-:S03]  /*2ce0*/  IMAD.WIDE R44, R44, 0x1c, R40 ;  /* 0x0000001c2c2c7825 */ /* 0x010fc600078e0228 */
        /* <DEDUP_REMOVED lines=53> */
.L_x_400:
        /* <DEDUP_REMOVED lines=19> */
.L_x_409:
        /* <DEDUP_REMOVED lines=17> */
.L_x_406:
        /* <DEDUP_REMOVED lines=17> */
.L_x_405:
        /* <DEDUP_REMOVED lines=13> */
.L_x_408:
        /* <DEDUP_REMOVED lines=16> */
.L_x_407:
[----:B------:R-:W-:-:S13]  /*3560*/  ISETP.GT.U32.AND P0, PT, R38, 0x492491, PT ;  /* 0x004924912600780c */ /* 0x000fda0003f04070 */
[----:B------:R-:W-:Y:S05]  /*3570*/  @P0 BRA `(.L_x_409) ;  /* 0xfffffff800fc0947 */ /* 0x000fea000383ffff */
.L_x_404:
[----:B------:R-:W-:Y:S05]  /*3580*/  BSYNC B0 ;  /* 0x0000000000007941 */ /* 0x000fea0003800000 */
.L_x_403:
[----:B------:R-:W2:Y:S02]  /*3590*/  LDG.E.STRONG.SYS R4, desc[UR36][R4.64] ;  /* 0x0000002404047981 */ /* 0x000ea4000c1f5900 */
[----:B--2---:R-:W-:-:S13]  /*35a0*/  ISETP.NE.AND P0, PT, R4, 0x1, PT ;  /* 0x000000010400780c */ /* 0x004fda0003f05270 */
[----:B------:R-:W-:Y:S05]  /*35b0*/  @!P0 BRA `(.L_x_410) ;  /* 0x0000000400648947 */ /* 0x000fea0003800000 */
[----:B------:R-:W2:Y:S01]  /*35c0*/  LDL.U8 R36, [R1+0x8] ;  /* 0x0000080001247983 */ /* 0x000ea20000100000 */
[----:B------:R-:W3:Y:S03]  /*35d0*/  LDC.64 R40, c[0x0][0x398] ;  /* 0x0000e600ff287b82 */ /* 0x000ee60000000a00 */
        /* <DEDUP_REMOVED lines=18> */
[----:B-1----:R-:W5:Y:S04]  /*3700*/  LDL.U8 R28, [R1+0x1b] ;  /* 0x00001b00011c7983 */ /* 0x002f680000100000 */
        /* <DEDUP_REMOVED lines=8> */
[----:B---3--:R-:W-:-:S02]  /*3790*/  IMAD.WIDE R42, R42, 0x1c, R40 ;  /* 0x0000001c2a2a7825 */ /* 0x008fc400078e0228 */
[----:B------:R-:W1:Y:S02]  /*37a0*/  LDC.64 R40, c[0x0][0x3a8] ;  /* 0x0000ea00ff287b82 */ /* 0x000e640000000a00 */
[----:B-1----:R-:W-:Y:S01]  /*37b0*/  IMAD.WIDE.U32 R40, R38, 0x1c, R40 ;  /* 0x0000001c26287825 */ /* 0x002fe200078e0028 */
[----:B--2---:R3:W-:Y:S04]  /*37c0*/  STG.E.U8 desc[UR36][R42.64], R36 ;  /* 0x000000242a007986 */ /* 0x0047e8000c101124 */
        /* <DEDUP_REMOVED lines=56> */
.L_x_410:
        /* <DEDUP_REMOVED lines=88> */
.L_x_396:
[----:B------:R-:W-:Y:S05]  /*40d0*/  BSYNC B9 ;  /* 0x0000000000097941 */ /* 0x000fea0003800000 */
.L_x_386:
[----:B------:R-:W-:Y:S01]  /*40e0*/  ISETP.NE.AND P0, PT, R22, RZ, PT ;  /* 0x000000ff1600720c */ /* 0x000fe20003f05270 */
[----:B------:R-:W-:-:S12]  /*40f0*/  BSSY.RECONVERGENT B6, `(.L_x_411) ;  /* 0x0000012000067945 */ /* 0x000fd80003800200 */
[----:B------:R-:W-:Y:S05]  /*4100*/  @P0 BRA `(.L_x_412) ;  /* 0x0000000000400947 */ /* 0x000fea0003800000 */
[----:B0123--:R-:W-:Y:S01]  /*4110*/  MOV R14, 0x8 ;  /* 0x00000008000e7802 */ /* 0x00ffe20000000f00 */
        /* <DEDUP_REMOVED lines=15> */
.L_x_412:
[----:B------:R-:W-:Y:S05]  /*4210*/  BSYNC.RECONVERGENT B6 ;  /* 0x0000000000067941 */ /* 0x000fea0003800200 */
.L_x_411:
[----:B------:R-:W-:-:S05]  /*4220*/  VIADD R22, R22, 0xffffffff ;  /* 0xffffffff16167836 */ /* 0x000fca0000000000 */
[----:B------:R4:W-:Y:S02]  /*4230*/  STL [R1+0x20], R22 ;  /* 0x0000201601007387 */ /* 0x0009e40000100800 */
.L_x_372:
[----:B------:R-:W-:Y:S05]  /*4240*/  BSYNC B10 ;  /* 0x00000000000a7941 */ /* 0x000fea0003800000 */
.L_x_371:
[----:B------:R-:W-:Y:S01]  /*4250*/  VIADD R25, R25, 0x1 ;  /* 0x0000000119197836 */ /* 0x000fe20000000000 */
[----:B------:R-:W-:Y:S06]  /*4260*/  BRA `(.L_x_413) ;  /* 0xffffffd000247947 */ /* 0x000fec000383ffff */
.L_x_370:
[----:B------:R-:W-:Y:S05]  /*4270*/  BSYNC B11 ;  /* 0x00000000000b7941 */ /* 0x000fea0003800000 */
.L_x_367:
[----:B------:R-:W-:-:S04]  /*4280*/  IADD3 R23, PT, PT, R23, 0x1, RZ ;  /* 0x0000000117177810 */ /* 0x000fc80007ffe0ff */
[----:B------:R-:W-:-:S13]  /*4290*/  ISETP.GT.U32.AND P0, PT, R22, R23, PT ;  /* 0x000000171600720c */ /* 0x000fda0003f04070 */
[----:B------:R-:W-:Y:S05]  /*42a0*/  @P0 BRA `(.L_x_414) ;  /* 0xffffffcc00700947 */ /* 0x000fea000383ffff */
[----:B------:R-:W-:Y:S05]  /*42b0*/  EXIT ;  /* 0x000000000000794d */ /* 0x000fea0003800000 */
.L_x_351:
        /* <DEDUP_REMOVED lines=24> */
.L_x_423:
        /* <DEDUP_REMOVED lines=106> */
.L_x_422:
[----:B------:R-:W-:Y:S05]  /*4ae0*/  BSYNC.RECONVERGENT B3 ;  /* 0x0000000000037941 */ /* 0x000fea0003800200 */
.L_x_421:
        /* <DEDUP_REMOVED lines=57> */
.L_x_425:
[----:B------:R-:W-:Y:S05]  /*4e80*/  BSYNC.RECONVERGENT B3 ;  /* 0x0000000000037941 */ /* 0x000fea0003800200 */
.L_x_424:
[----:B------:R-:W-:-:S13]  /*4e90*/  ISETP.EQ.AND P1, PT, R5, R0, PT ;  /* 0x000000000500720c */ /* 0x000fda0003f22270 */
[----:B------:R-:W-:Y:S05]  /*4ea0*/  @!P0 BREAK.RELIABLE P1, B2 ;  /* 0x0000000000028942 */ /* 0x000fea0000800100 */
[----:B------:R-:W-:Y:S05]  /*4eb0*/  @!P0 BRA P1, `(.L_x_418) ;  /* 0x0000000000748947 */ /* 0x000fea0000800000 */
.L_x_420:
[----:B------:R-:W-:Y:S05]  /*4ec0*/  BSYNC.RELIABLE B2 ;  /* 0x0000000000027941 */ /* 0x000fea0003800100 */
.L_x_419:
        /* <DEDUP_REMOVED lines=28> */
.L_x_418:
[----:B------:R-:W-:Y:S05]  /*5090*/  BSYNC.RECONVERGENT B1 ;  /* 0x0000000000017941 */ /* 0x000fea0003800200 */
.L_x_417:
[----:B------:R-:W-:-:S13]  /*50a0*/  ISETP.NE.AND P0, PT, R17, RZ, PT ;  /* 0x000000ff1100720c */ /* 0x000fda0003f05270 */
[----:B------:R-:W-:Y:S05]  /*50b0*/  @!P0 BRA `(.L_x_416) ;  /* 0x0000000000308947 */ /* 0x000fea0003800000 */
[----:B0-----:R-:W-:-:S07]  /*50c0*/  HFMA2 R2, -RZ, RZ, 0, 0 ;  /* 0x00000000ff027431 */ /* 0x001fce00000001ff */
.L_x_426:
        /* <DEDUP_REMOVED lines=11> */
.L_x_416:
[----:B------:R-:W-:Y:S05]  /*5180*/  BSYNC.RECONVERGENT B0 ;  /* 0x0000000000007941 */ /* 0x000fea0003800200 */
.L_x_415:
[----:B------:R-:W-:Y:S05]  /*5190*/  WARPSYNC.ALL ;  /* 0x0000000000007948 */ /* 0x000fea0003800000 */
[----:B------:R-:W3:Y:S02]  /*51a0*/  LDL R26, [R1+0x20] ;  /* 0x00002000011a7983 */ /* 0x000ee40000100800 */
[----:B---3--:R-:W-:-:S13]  /*51b0*/  ISETP.NE.AND P0, PT, R26, RZ, PT ;  /* 0x000000ff1a00720c */ /* 0x008fda0003f05270 */
[----:B------:R-:W-:Y:S05]  /*51c0*/  @!P0 EXIT ;  /* 0x000000000000894d */ /* 0x000fea0003800000 */
[----:B------:R-:W-:-:S07]  /*51d0*/  IMAD.MOV.U32 R27, RZ, RZ, RZ ;  /* 0x000000ffff1b7224 */ /* 0x000fce00078e00ff */
.L_x_466:
        /* <DEDUP_REMOVED lines=20> */
.L_x_429:
        /* <DEDUP_REMOVED lines=16> */
.L_x_428:
[----:B------:R-:W-:Y:S05]  /*5420*/  BSYNC.RECONVERGENT B6 ;  /* 0x0000000000067941 */ /* 0x000fea0003800200 */
.L_x_427:
[----:B------:R-:W0:Y:S02]  /*5430*/  LDC.64 R16, c[0x0][0x390] ;  /* 0x0000e400ff107b82 */ /* 0x000e240000000a00 */
[----:B0-----:R-:W-:-:S05]  /*5440*/  IMAD.WIDE R16, R2, 0x10, R16 ;  /* 0x0000001002107825 */ /* 0x001fca00078e0210 */
[----:B------:R0:W5:Y:S01]  /*5450*/  LDG.E R29, desc[UR36][R16.64+0x8] ;  /* 0x00000824101d7981 */ /* 0x000162000c1e1900 */
[----:B------:R-:W-:Y:S01]  /*5460*/  BSSY B11, `(.L_x_430) ;  /* 0x00001210000b7945 */ /* 0x000fe20003800000 */
.L_x_465:
        /* <DEDUP_REMOVED lines=23> */
.L_x_432:
[----:B------:R-:W-:Y:S05]  /*55e0*/  BSYNC.RECONVERGENT B6 ;  /* 0x0000000000067941 */ /* 0x000fea0003800200 */
.L_x_431:
        /* <DEDUP_REMOVED lines=16> */
.L_x_447:
        /* <DEDUP_REMOVED lines=22> */
.L_x_442:
        /* <DEDUP_REMOVED lines=16> */
.L_x_441:
[----:B------:R-:W-:Y:S05]  /*5950*/  BSYNC.RECONVERGENT B6 ;  /* 0x0000000000067941 */ /* 0x000fea0003800200 */
.L_x_440:
[----:B------:R-:W1:Y:S02]  /*5960*/  LDC.64 R34, c[0x0][0x390] ;  /* 0x0000e400ff227b82 */ /* 0x000e640000000a00 */
[----:B-1----:R-:W-:-:S05]  /*5970*/  IMAD.WIDE R34, R22, 0x10, R34 ;  /* 0x0000001016227825 */ /* 0x002fca00078e0222 */
[----:B------:R1:W5:Y:S02]  /*5980*/  LDG.E R23, desc[UR36][R34.64+0x8] ;  /* 0x0000082422177981 */ /* 0x000364000c1e1900 */
.L_x_446:
        /* <DEDUP_REMOVED lines=22> */
.L_x_444:
[----:B------:R-:W-:Y:S05]  /*5af0*/  BSYNC.RECONVERGENT B6 ;  /* 0x0000000000067941 */ /* 0x000fea0003800200 */
.L_x_443:
        /* <DEDUP_REMOVED lines=11> */
.L_x_439:
[----:B-----5:R-:W-:Y:S02]  /*5bb0*/  ISETP.GT.AND P1, PT, R22, R25, PT ;  /* 0x000000191600720c */ /* 0x020fe40003f24270 */
[C---:B------:R-:W-:Y:S02]  /*5bc0*/  LOP3.LUT P0, RZ, R30.reuse, 0xff, RZ, 0xc0, !PT ;  /* 0x000000ff1eff7812 */ /* 0x040fe4000780c0ff */
[----:B------:R-:W-:-:S11]  /*5bd0*/  PRMT R0, R30, 0x7610, R0 ;  /* 0x000076101e007816 */ /* 0x000fd60000000000 */
[----:B------:R-:W-:Y:S05]  /*5be0*/  @P0 BREAK.RELIABLE P1, B7 ;  /* 0x0000000000070942 */ /* 0x000fea0000800100 */
[----:B------:R-:W-:Y:S05]  /*5bf0*/  @P0 BREAK.RELIABLE P1, B8 ;  /* 0x0000000000080942 */ /* 0x000fea0000800100 */
[----:B------:R-:W-:Y:S05]  /*5c00*/  @P0 BRA P1, `(.L_x_435) ;  /* 0x00000008008c0947 */ /* 0x000fea0000800000 */
.L_x_445:
[----:B------:R-:W-:Y:S05]  /*5c10*/  BSYNC.RELIABLE B7 ;  /* 0x0000000000077941 */ /* 0x000fea0003800100 */
.L_x_438:
[----:B------:R-:W-:Y:S01]  /*5c20*/  VIADD R31, R31, 0x1 ;  /* 0x000000011f1f7836 */ /* 0x000fe20000000000 */
[----:B------:R-:W-:-:S04]  /*5c30*/  PRMT R30, R0, 0x7610, R30 ;  /* 0x00007610001e7816 */ /* 0x000fc8000000001e */
[----:B------:R-:W-:-:S13]  /*5c40*/  ISETP.NE.AND P0, PT, R31, R32, PT ;  /* 0x000000201f00720c */ /* 0x000fda0003f05270 */
[----:B------:R-:W-:Y:S05]  /*5c50*/  @P0 BRA `(.L_x_447) ;  /* 0xfffffff800a40947 */ /* 0x000fea000383ffff */
[----:B------:R-:W-:Y:S05]  /*5c60*/  BSYNC.RELIABLE B8 ;  /* 0x0000000000087941 */ /* 0x000fea0003800100 */
.L_x_437:
[----:B------:R-:W-:-:S13]  /*5c70*/  ISETP.NE.AND P0, PT, R26, RZ, PT ;  /* 0x000000ff1a00720c */ /* 0x000fda0003f05270 */
[----:B------:R-:W-:Y:S05]  /*5c80*/  @!P0 BRA `(.L_x_436) ;  /* 0x0000000000248947 */ /* 0x000fea0003800000 */
[----:B------:R-:W-:Y:S01]  /*5c90*/  HFMA2 R3, -RZ, RZ, 0, 0 ;  /* 0x00000000ff037431 */ /* 0x000fe200000001ff */
[----:B------:R-:W-:-:S07]  /*5ca0*/  VIMNMX.U32 R4, PT, PT, R26, 0x1, !PT ;  /* 0x000000011a047848 */ /* 0x000fce0007fe0000 */
.L_x_448:
[----:B------:R-:W-:-:S06]  /*5cb0*/  IMAD R0, R3, 0x4, R24 ;  /* 0x0000000403007824 */ /* 0x000fcc00078e0218 */
[----:B------:R-:W2:Y:S02]  /*5cc0*/  LDL R0, [R0] ;  /* 0x0000000000007983 */ /* 0x000ea40000100800 */
[----:B--2---:R-:W-:-:S13]  /*5cd0*/  ISETP.NE.AND P0, PT, R0, R25, PT ;  /* 0x000000190000720c */ /* 0x004fda0003f05270 */
[----:B------:R-:W-:Y:S05]  /*5ce0*/  @!P0 BRA `(.L_x_435) ;  /* 0x0000000800548947 */ /* 0x000fea0003800000 */
[----:B------:R-:W-:-:S05]  /*5cf0*/  VIADD R3, R3, 0x1 ;  /* 0x0000000103037836 */ /* 0x000fca0000000000 */
[----:B------:R-:W-:-:S13]  /*5d00*/  ISETP.NE.AND P0, PT, R3, R4, PT ;  /* 0x000000040300720c */ /* 0x000fda0003f05270 */
[----:B------:R-:W-:Y:S05]  /*5d10*/  @P0 BRA `(.L_x_448) ;  /* 0xfffffffc00e40947 */ /* 0x000fea000383ffff */
.L_x_436:
        /* <DEDUP_REMOVED lines=9> */
.L_x_462:
[----:B------:R-:W-:Y:S01]  /*5db0*/  LEA R22, R33, R24, 0x2 ;  /* 0x0000001821167211 */ /* 0x000fe200078e10ff */
[----:B-1----:R-:W2:Y:S05]  /*5dc0*/  LDC.64 R36, c[0x0][0x390] ;  /* 0x0000e400ff247b82 */ /* 0x002eaa0000000a00 */
[----:B------:R-:W2:Y:S01]  /*5dd0*/  LDL R22, [R22] ;  /* 0x0000000016167983 */ /* 0x000ea20000100800 */
[----:B------:R-:W-:Y:S01]  /*5de0*/  BSSY.RELIABLE B8, `(.L_x_451) ;  /* 0x0000051000087945 */ /* 0x000fe20003800100 */
[----:B------:R-:W-:Y:S02]  /*5df0*/  IMAD.MOV.U32 R31, RZ, RZ, RZ ;  /* 0x000000ffff1f7224 */ /* 0x000fe400078e00ff */
[----:B--2---:R-:W-:-:S07]  /*5e00*/  IMAD.WIDE R36, R22, 0x10, R36 ;  /* 0x0000001016247825 */ /* 0x004fce00078e0224 */
.L_x_461:
        /* <DEDUP_REMOVED lines=22> */
.L_x_456:
        /* <DEDUP_REMOVED lines=16> */
.L_x_455:
[----:B------:R-:W-:Y:S05]  /*6070*/  BSYNC.RECONVERGENT B6 ;  /* 0x0000000000067941 */ /* 0x000fea0003800200 */
.L_x_454:
[----:B------:R1:W5:Y:S02]  /*6080*/  LDG.E R23, desc[UR36][R36.64+0x8] ;  /* 0x0000082424177981 */ /* 0x000364000c1e1900 */
.L_x_460:
        /* <DEDUP_REMOVED lines=22> */
.L_x_458:
[----:B------:R-:W-:Y:S05]  /*61f0*/  BSYNC.RECONVERGENT B6 ;  /* 0x0000000000067941 */ /* 0x000fea0003800200 */
.L_x_457:
        /* <DEDUP_REMOVED lines=11> */
.L_x_453:
[----:B------:R-:W-:Y:S05]  /*62b0*/  BSYNC.RELIABLE B7 ;  /* 0x0000000000077941 */ /* 0x000fea0003800100 */
.L_x_452:
[----:B------:R-:W-:-:S05]  /*62c0*/  VIADD R31, R31, 0x1 ;  /* 0x000000011f1f7836 */ /* 0x000fca0000000000 */
[----:B------:R-:W-:-:S13]  /*62d0*/  ISETP.NE.AND P0, PT, R31, R26, PT ;  /* 0x0000001a1f00720c */ /* 0x000fda0003f05270 */
[----:B------:R-:W-:Y:S05]  /*62e0*/  @P0 BRA `(.L_x_461) ;  /* 0xfffffff800c80947 */ /* 0x000fea000383ffff */
[----:B------:R-:W-:Y:S05]  /*62f0*/  BSYNC.RELIABLE B8 ;  /* 0x0000000000087941 */ /* 0x000fea0003800100 */
.L_x_451:
[----:B------:R-:W-:-:S04]  /*6300*/  IADD3 R33, PT, PT, R33, 0x1, RZ ;  /* 0x0000000121217810 */ /* 0x000fc80007ffe0ff */
[----:B------:R-:W-:-:S13]  /*6310*/  ISETP.NE.AND P0, PT, R33, R26, PT ;  /* 0x0000001a2100720c */ /* 0x000fda0003f05270 */
[----:B------:R-:W-:Y:S05]  /*6320*/  @P0 BRA `(.L_x_462) ;  /* 0xfffffff800a00947 */ /* 0x000fea000383ffff */
.L_x_450:
        /* <DEDUP_REMOVED lines=26> */
.L_x_459:
[----:B------:R-:W-:Y:S05]  /*64d0*/  BSYNC.RECONVERGENT B9 ;  /* 0x0000000000097941 */ /* 0x000fea0003800200 */
.L_x_449:
        /* <DEDUP_REMOVED lines=19> */
.L_x_464:
[----:B------:R-:W-:Y:S05]  /*6610*/  BSYNC.RECONVERGENT B6 ;  /* 0x0000000000067941 */ /* 0x000fea0003800200 */
.L_x_463:
[----:B------:R-:W-:-:S05]  /*6620*/  VIADD R26, R26, 0xffffffff ;  /* 0xffffffff1a1a7836 */ /* 0x000fca0000000000 */
[----:B------:R3:W-:Y:S02]  /*6630*/  STL [R1+0x20], R26 ;  /* 0x0000201a01007387 */ /* 0x0007e40000100800 */
.L_x_435:
[----:B------:R-:W-:Y:S05]  /*6640*/  BSYNC.RECONVERGENT B10 ;  /* 0x00000000000a7941 */ /* 0x000fea0003800200 */
.L_x_434:
[----:B------:R-:W-:Y:S01]  /*6650*/  IADD3 R29, PT, PT, R29, 0x1, RZ ;  /* 0x000000011d1d7810 */ /* 0x000fe20007ffe0ff */
[----:B------:R-:W-:Y:S06]  /*6660*/  BRA `(.L_x_465) ;  /* 0xffffffec00807947 */ /* 0x000fec000383ffff */
.L_x_433:
[----:B------:R-:W-:Y:S05]  /*6670*/  BSYNC B11 ;  /* 0x00000000000b7941 */ /* 0x000fea0003800000 */
.L_x_430:
[----:B------:R-:W-:-:S05]  /*6680*/  VIADD R27, R27, 0x1 ;  /* 0x000000011b1b7836 */ /* 0x000fca0000000000 */
[----:B------:R-:W-:-:S13]  /*6690*/  ISETP.GT.U32.AND P0, PT, R26, R27, PT ;  /* 0x0000001b1a00720c */ /* 0x000fda0003f04070 */
[----:B------:R-:W-:Y:S05]  /*66a0*/  @P0 BRA `(.L_x_466) ;  /* 0xffffffe800cc0947 */ /* 0x000fea000383ffff */
[----:B------:R-:W-:Y:S05]  /*66b0*/  EXIT ;  /* 0x000000000000794d */ /* 0x000fea0003800000 */
.L_x_467:
        /* <DEDUP_REMOVED lines=12> */
.L_x_919:


//--------------------- .text._Z38run_single_step_vectorvertex_embeddingILm4EEvPviP3CSRS0_PiS0_S3_PV13BUFFER_STATUSS0_S3_S6_PVii --------------------------
	.section	.text._Z38run_single_step_vectorvertex_embeddingILm4EEvPviP3CSRS0_PiS0_S3_PV13BUFFER_STATUSS0_S3_S6_PVii,"ax",@progbits
	.align	128
        .global         _Z38run_single_step_vectorvertex_embeddingILm4EEvPviP3CSRS0_PiS0_S3_PV13BUFFER_STATUSS0_S3_S6_PVii
        .type           _Z38run_single_step_vectorvertex_embeddingILm4EEvPviP3CSRS0_PiS0_S3_PV13BUFFER_STATUSS0_S3_S6_PVii,@function
        .size           _Z38run_single_step_vectorvertex_embeddingILm4EEvPviP3CSRS0_PiS0_S3_PV13BUFFER_STATUSS0_S3_S6_PVii,(.L_x_920 - _Z38run_single_step_vectorvertex_embeddingILm4EEvPviP3CSRS0_PiS0_S3_PV13BUFFER_STATUSS0_S3_S6_PVii)
        .other          _Z38run_single_step_vectorvertex_embeddingILm4EEvPviP3CSRS0_PiS0_S3_PV13BUFFER_STATUSS0_S3_S6_PVii,@"STO_CUDA_ENTRY STV_DEFAULT"
_Z38run_single_step_vectorvertex_embeddingILm4EEvPviP3CSRS0_PiS0_S3_PV13BUFFER_STATUSS0_S3_S6_PVii:
.text._Z38run_single_step_vectorvertex_embeddingILm4EEvPviP3CSRS0_PiS0_S3_PV13BUFFER_STATUSS0_S3_S6_PVii:
        /* <DEDUP_REMOVED lines=42> */
.L_x_477:
        /* <DEDUP_REMOVED lines=106> */
.L_x_476:
[----:B------:R-:W-:Y:S05]  /*0940*/  BSYNC.RECONVERGENT B3 ;  /* 0x0000000000037941 */ /* 0x000fea0003800200 */
.L_x_475:
        /* <DEDUP_REMOVED lines=57> */
.L_x_479:
[----:B------:R-:W-:Y:S05]  /*0ce0*/  BSYNC.RECONVERGENT B3 ;  /* 0x0000000000037941 */ /* 0x000fea0003800200 */
.L_x_478:
[----:B------:R-:W-:-:S13]  /*0cf0*/  ISETP.NE.OR P0, PT, R5, R0, P0 ;  /* 0x000000000500720c */ /* 0x000fda0000705670 */
[----:B------:R-:W-:Y:S05]  /*0d00*/  @!P0 BREAK.RELIABLE B2 ;  /* 0x0000000000028942 */ /* 0x000fea0003800100 */
[----:B------:R-:W-:Y:S05]  /*0d10*/  @!P0 BRA `(.L_x_472) ;  /* 0x0000000000748947 */ /* 0x000fea0003800000 */
.L_x_474:
[----:B------:R-:W-:Y:S05]  /*0d20*/  BSYNC.RELIABLE B2 ;  /* 0x0000000000027941 */ /* 0x000fea0003800100 */
.L_x_473:
        /* <DEDUP_REMOVED lines=28> */
.L_x_472:
[----:B------:R-:W-:Y:S05]  /*0ef0*/  BSYNC.RECONVERGENT B1 ;  /* 0x0000000000017941 */ /* 0x000fea0003800200 */
.L_x_471:
[----:B------:R-:W-:-:S13]  /*0f00*/  ISETP.NE.AND P0, PT, R15, RZ, PT ;  /* 0x000000ff0f00720c */ /* 0x000fda0003f05270 */
[----:B------:R-:W-:Y:S05]  /*0f10*/  @!P0 BRA `(.L_x_470) ;  /* 0x0000000000308947 */ /* 0x000fea0003800000 */
[----:B0-----:R-:W-:-:S07]  /*0f20*/  IMAD.MOV.U32 R2, RZ, RZ, RZ ;  /* 0x000000ffff027224 */ /* 0x001fce00078e00ff */
.L_x_480:
        /* <DEDUP_REMOVED lines=11> */
.L_x_470:
[----:B------:R-:W-:Y:S05]  /*0fe0*/  BSYNC.RECONVERGENT B0 ;  /* 0x0000000000007941 */ /* 0x000fea0003800200 */
.L_x_469:
        /* <DEDUP_REMOVED lines=8> */
.L_x_531:
        /* <DEDUP_REMOVED lines=20> */
.L_x_483:
        /* <DEDUP_REMOVED lines=16> */
.L_x_482:
[----:B------:R-:W-:Y:S05]  /*12b0*/  BSYNC.RECONVERGENT B6 ;  /* 0x0000000000067941 */ /* 0x000fea0003800200 */
.L_x_481:
[----:B------:R-:W0:Y:S02]  /*12c0*/  LDC.64 R16, c[0x0][0x390] ;  /* 0x0000e400ff107b82 */ /* 0x000e240000000a00 */
[----:B0-----:R-:W-:-:S05]  /*12d0*/  IMAD.WIDE R16, R2, 0x10, R16 ;  /* 0x0000001002107825 */ /* 0x001fca00078e0210 */
[----:B------:R0:W5:Y:S01]  /*12e0*/  LDG.E R25, desc[UR36][R16.64+0x8] ;  /* 0x0000082410197981 */ /* 0x000162000c1e1900 */
[----:B------:R-:W-:Y:S01]  /*12f0*/  BSSY B11, `(.L_x_484) ;  /* 0x00002c80000b7945 */ /* 0x000fe20003800000 */
.L_x_530:
        /* <DEDUP_REMOVED lines=23> */
.L_x_486:
[----:B------:R-:W-:Y:S05]  /*1470*/  BSYNC.RECONVERGENT B6 ;  /* 0x0000000000067941 */ /* 0x000fea0003800200 */
.L_x_485:
        /* <DEDUP_REMOVED lines=16> */
.L_x_501:
        /* <DEDUP_REMOVED lines=24> */
.L_x_496:
        /* <DEDUP_REMOVED lines=16> */
.L_x_495:
[----:B------:R-:W-:Y:S05]  /*1800*/  BSYNC.RECONVERGENT B6 ;  /* 0x0000000000067941 */ /* 0x000fea0003800200 */
.L_x_494:
[----:B------:R-:W1:Y:S02]  /*1810*/  LDC.64 R34, c[0x0][0x390] ;  /* 0x0000e400ff227b82 */ /* 0x000e640000000a00 */
[----:B-1----:R-:W-:-:S05]  /*1820*/  IMAD.WIDE R34, R26, 0x10, R34 ;  /* 0x000000101a227825 */ /* 0x002fca00078e0222 */
[----:B------:R1:W5:Y:S02]  /*1830*/  LDG.E R27, desc[UR36][R34.64+0x8] ;  /* 0x00000824221b7981 */ /* 0x000364000c1e1900 */
.L_x_500:
        /* <DEDUP_REMOVED lines=22> */
.L_x_498:
[----:B------:R-:W-:Y:S05]  /*19a0*/  BSYNC.RECONVERGENT B6 ;  /* 0x0000000000067941 */ /* 0x000fea0003800200 */
.L_x_497:
        /* <DEDUP_REMOVED lines=12> */
.L_x_493:
[----:B-----5:R-:W-:Y:S02]  /*1a70*/  ISETP.GT.AND P1, PT, R26, R29, PT ;  /* 0x0000001d1a00720c */ /* 0x020fe40003f24270 */
[C---:B------:R-:W-:Y:S02]  /*1a80*/  LOP3.LUT P0, RZ, R28.reuse, 0xff, RZ, 0xc0, !PT ;  /* 0x000000ff1cff7812 */ /* 0x040fe4000780c0ff */
[----:B------:R-:W-:-:S11]  /*1a90*/  PRMT R0, R28, 0x7610, R0 ;  /* 0x000076101c007816 */ /* 0x000fd60000000000 */
[----:B------:R-:W-:Y:S05]  /*1aa0*/  @P0 BREAK.RELIABLE P1, B7 ;  /* 0x0000000000070942 */ /* 0x000fea0000800100 */
[----:B------:R-:W-:Y:S05]  /*1ab0*/  @P0 BREAK.RELIABLE P1, B8 ;  /* 0x0000000000080942 */ /* 0x000fea0000800100 */
[----:B------:R-:W-:Y:S05]  /*1ac0*/  @P0 BRA P1, `(.L_x_489) ;  /* 0x00000024001c0947 */ /* 0x000fea0000800000 */
.L_x_499:
[----:B------:R-:W-:Y:S05]  /*1ad0*/  BSYNC.RELIABLE B7 ;  /* 0x0000000000077941 */ /* 0x000fea0003800100 */
.L_x_492:
[----:B------:R-:W-:Y:S02]  /*1ae0*/  IADD3 R31, PT, PT, R31, 0x1, RZ ;  /* 0x000000011f1f7810 */ /* 0x000fe40007ffe0ff */
[----:B------:R-:W-:Y:S02]  /*1af0*/  PRMT R28, R0, 0x7610, R28 ;  /* 0x00007610001c7816 */ /* 0x000fe4000000001c */
[----:B------:R-:W-:-:S13]  /*1b00*/  ISETP.NE.AND P0, PT, R31, R30, PT ;  /* 0x0000001e1f00720c */ /* 0x000fda0003f05270 */
[----:B------:R-:W-:Y:S05]  /*1b10*/  @P0 BRA `(.L_x_501) ;  /* 0xfffffff800980947 */ /* 0x000fea000383ffff */
[----:B------:R-:W-:Y:S05]  /*1b20*/  BSYNC.RELIABLE B8 ;  /* 0x0000000000087941 */ /* 0x000fea0003800100 */
.L_x_491:
[----:B------:R-:W-:-:S13]  /*1b30*/  ISETP.NE.AND P0, PT, R22, RZ, PT ;  /* 0x000000ff1600720c */ /* 0x000fda0003f05270 */
[----:B------:R-:W-:Y:S05]  /*1b40*/  @!P0 BRA `(.L_x_490) ;  /* 0x0000000000248947 */ /* 0x000fea0003800000 */
[----:B------:R-:W-:Y:S01]  /*1b50*/  VIMNMX.U32 R4, PT, PT, R22, 0x1, !PT ;  /* 0x0000000116047848 */ /* 0x000fe20007fe0000 */
[----:B------:R-:W-:-:S07]  /*1b60*/  IMAD.MOV.U32 R3, RZ, RZ, RZ ;  /* 0x000000ffff037224 */ /* 0x000fce00078e00ff */
.L_x_502:
[----:B------:R-:W-:-:S06]  /*1b70*/  IMAD R0, R3, 0x4, R24 ;  /* 0x0000000403007824 */ /* 0x000fcc00078e0218 */
[----:B------:R-:W2:Y:S02]  /*1b80*/  LDL R0, [R0] ;  /* 0x0000000000007983 */ /* 0x000ea40000100800 */
[----:B--2---:R-:W-:-:S13]  /*1b90*/  ISETP.NE.AND P0, PT, R0, R29, PT ;  /* 0x0000001d0000720c */ /* 0x004fda0003f05270 */
[----:B------:R-:W-:Y:S05]  /*1ba0*/  @!P0 BRA `(.L_x_489) ;  /* 0x0000002000e48947 */ /* 0x000fea0003800000 */
[----:B------:R-:W-:-:S04]  /*1bb0*/  IADD3 R3, PT, PT, R3, 0x1, RZ ;  /* 0x0000000103037810 */ /* 0x000fc80007ffe0ff */
[----:B------:R-:W-:-:S13]  /*1bc0*/  ISETP.NE.AND P0, PT, R3, R4, PT ;  /* 0x000000040300720c */ /* 0x000fda0003f05270 */
[----:B------:R-:W-:Y:S05]  /*1bd0*/  @P0 BRA `(.L_x_502) ;  /* 0xfffffffc00e40947 */ /* 0x000fea000383ffff */
.L_x_490:
        /* <DEDUP_REMOVED lines=9> */
.L_x_516:
[----:B------:R-:W-:Y:S01]  /*1c70*/  IMAD R26, R35, 0x4, R24 ;  /* 0x00000004231a7824 */ /* 0x000fe200078e0218 */
[----:B-1----:R-:W1:Y:S05]  /*1c80*/  LDC.64 R28, c[0x0][0x390] ;  /* 0x0000e400ff1c7b82 */ /* 0x002e6a0000000a00 */
[----:B------:R-:W1:Y:S01]  /*1c90*/  LDL R26, [R26] ;  /* 0x000000001a1a7983 */ /* 0x000e620000100800 */
[----:B------:R-:W-:Y:S01]  /*1ca0*/  BSSY.RELIABLE B8, `(.L_x_505) ;  /* 0x0000052000087945 */ /* 0x000fe20003800100 */
[----:B------:R-:W-:Y:S02]  /*1cb0*/  IMAD.MOV.U32 R33, RZ, RZ, RZ ;  /* 0x000000ffff217224 */ /* 0x000fe400078e00ff */
[----:B-1----:R-:W-:-:S07]  /*1cc0*/  IMAD.WIDE R28, R26, 0x10, R28 ;  /* 0x000000101a1c7825 */ /* 0x002fce00078e021c */
.L_x_515:
        /* <DEDUP_REMOVED lines=23> */
.L_x_510:
        /* <DEDUP_REMOVED lines=16> */
.L_x_509:
[----:B------:R-:W-:Y:S05]  /*1f40*/  BSYNC.RECONVERGENT B6 ;  /* 0x0000000000067941 */ /* 0x000fea0003800200 */
.L_x_508:
[----:B------:R1:W5:Y:S02]  /*1f50*/  LDG.E R27, desc[UR36][R28.64+0x8] ;  /* 0x000008241c1b7981 */ /* 0x000364000c1e1900 */
.L_x_514:
        /* <DEDUP_REMOVED lines=22> */
.L_x_512:
[----:B------:R-:W-:Y:S05]  /*20c0*/  BSYNC.RECONVERGENT B6 ;  /* 0x0000000000067941 */ /* 0x000fea0003800200 */
.L_x_511:
        /* <DEDUP_REMOVED lines=11> */
.L_x_507:
[----:B------:R-:W-:Y:S05]  /*2180*/  BSYNC.RELIABLE B7 ;  /* 0x0000000000077941 */ /* 0x000fea0003800100 */
.L_x_506:
[----:B------:R-:W-:-:S05]  /*2190*/  VIADD R33, R33, 0x1 ;  /* 0x0000000121217836 */ /* 0x000fca0000000000 */
[----:B------:R-:W-:-:S13]  /*21a0*/  ISETP.NE.AND P0, PT, R33, R22, PT ;  /* 0x000000162100720c */ /* 0x000fda0003f05270 */
[----:B------:R-:W-:Y:S05]  /*21b0*/  @P0 BRA `(.L_x_515) ;  /* 0xfffffff800c40947 */ /* 0x000fea000383ffff */
[----:B------:R-:W-:Y:S05]  /*21c0*/  BSYNC.RELIABLE B8 ;  /* 0x0000000000087941 */ /* 0x000fea0003800100 */
.L_x_505:
[----:B------:R-:W-:-:S05]  /*21d0*/  VIADD R35, R35, 0x1 ;  /* 0x0000000123237836 */ /* 0x000fca0000000000 */
[----:B------:R-:W-:-:S13]  /*21e0*/  ISETP.NE.AND P0, PT, R35, R22, PT ;  /* 0x000000162300720c */ /* 0x000fda0003f05270 */
[----:B------:R-:W-:Y:S05]  /*21f0*/  @P0 BRA `(.L_x_516) ;  /* 0xfffffff8009c0947 */ /* 0x000fea000383ffff */
.L_x_504:
        /* <DEDUP_REMOVED lines=16> */
[----:B----4-:R-:W-:-:S06]  /*2300*/  LOP3.LUT R13, R0, UR4, RZ, 0xc0, !PT ;  /* 0x00000004000d7c12 */ /* 0x010fcc000f8ec0ff */
        /* <DEDUP_REMOVED lines=8> */
[----:B-1----:R-:W3:Y:S04]  /*2390*/  LDL.U8 R35, [R1+0x8] ;  /* 0x0000080001237983 */ /* 0x002ee80000100000 */
        /* <DEDUP_REMOVED lines=75> */
.L_x_518:
        /* <DEDUP_REMOVED lines=11> */
.L_x_519:
        /* <DEDUP_REMOVED lines=8> */
[----:B-1----:R-:W5:Y:S02]  /*2980*/  LDL.U8 R34, [R1+0x8] ;  /* 0x0000080001227983 */ /* 0x002f640000100000 */
[----:B------:R-:W1:Y:S01]  /*2990*/  LDC.64 R6, c[0x0][0x398] ;  /* 0x0000e600ff067b82 */ /* 0x000e620000000a00 */
        /* <DEDUP_REMOVED lines=10> */
[----:B-1----:R-:W-:-:S02]  /*2a40*/  IMAD.WIDE R12, R12, 0x18, R6 ;  /* 0x000000180c0c7825 */ /* 0x002fc400078e0206 */
        /* <DEDUP_REMOVED lines=14> */
[----:B0-----:R-:W4:Y:S04]  /*2b30*/  LDL.U8 R0, [R1+0x1f] ;  /* 0x00001f0001007983 */ /* 0x001f280000100000 */
        /* <DEDUP_REMOVED lines=56> */
.L_x_517:
        /* <DEDUP_REMOVED lines=11> */
[----:B----4-:R-:W-:-:S06]  /*2f70*/  LOP3.LUT R11, R11, UR4, RZ, 0xc0, !PT ;  /* 0x000000040b0b7c12 */ /* 0x010fcc000f8ec0ff */
[----:B------:R-:W4:Y:S01]  /*2f80*/  POPC R11, R11 ;  /* 0x0000000b000b7309 */ /* 0x000f220000000000 */
[----:B--2---:R-:W4:Y:S04]  /*2f90*/  SHFL.IDX PT, R10, R7, R0, 0x1f ;  /* 0x00001f00070a7589 */ /* 0x004f2800000e0000 */
[----:B---3--:R-:W2:Y:S01]  /*2fa0*/  SHFL.IDX PT, R12, R9, R0, 0x1f ;  /* 0x00001f00090c7589 */ /* 0x008ea200000e0000 */
[----:B----4-:R-:W-:Y:S01]  /*2fb0*/  IADD3 R10, PT, PT, R10, R11, RZ ;  /* 0x0000000b0a0a7210 */ /* 0x010fe20007ffe0ff */
[----:B--2---:R-:W-:-:S05]  /*2fc0*/  IMAD.IADD R37, R11, 0x1, R12 ;  /* 0x000000010b257824 */ /* 0x004fca00078e020c */
[----:B------:R-:W-:-:S13]  /*2fd0*/  ISETP.GE.U32.AND P0, PT, R37, 0x555555, PT ;  /* 0x005555552500780c */ /* 0x000fda0003f06070 */
[----:B------:R-:W-:Y:S05]  /*2fe0*/  @!P0 BRA `(.L_x_521) ;  /* 0x0000000400048947 */ /* 0x000fea0003800000 */
.L_x_526:
        /* <DEDUP_REMOVED lines=17> */
.L_x_523:
        /* <DEDUP_REMOVED lines=17> */
.L_x_522:
        /* <DEDUP_REMOVED lines=13> */
.L_x_525:
        /* <DEDUP_REMOVED lines=16> */
.L_x_524:
[----:B------:R-:W-:-:S13]  /*33e0*/  ISETP.GT.U32.AND P0, PT, R37, 0x555554, PT ;  /* 0x005555542500780c */ /* 0x000fda0003f04070 */
[----:B------:R-:W-:Y:S05]  /*33f0*/  @P0 BRA `(.L_x_526) ;  /* 0xfffffff800fc0947 */ /* 0x000fea000383ffff */
.L_x_521:
[----:B------:R-:W-:Y:S05]  /*3400*/  BSYNC B0 ;  /* 0x0000000000007941 */ /* 0x000fea0003800000 */
.L_x_520:
[----:B------:R-:W2:Y:S02]  /*3410*/  LDG.E.STRONG.SYS R4, desc[UR36][R4.64] ;  /* 0x0000002404047981 */ /* 0x000ea4000c1f5900 */
[----:B--2---:R-:W-:-:S13]  /*3420*/  ISETP.NE.AND P0, PT, R4, 0x1, PT ;  /* 0x000000010400780c */ /* 0x004fda0003f05270 */
[----:B------:R-:W-:Y:S05]  /*3430*/  @!P0 BRA `(.L_x_527) ;  /* 0x0000000400348947 */ /* 0x000fea0003800000 */
        /* <DEDUP_REMOVED lines=77> */
.L_x_527:
        /* <DEDUP_REMOVED lines=76> */
.L_x_513:
[----:B------:R-:W-:Y:S05]  /*3dd0*/  BSYNC B9 ;  /* 0x0000000000097941 */ /* 0x000fea0003800000 */
.L_x_503:
        /* <DEDUP_REMOVED lines=19> */
.L_x_529:
[----:B------:R-:W-:Y:S05]  /*3f10*/  BSYNC.RECONVERGENT B6 ;  /* 0x0000000000067941 */ /* 0x000fea0003800200 */
.L_x_528:
[----:B------:R-:W-:-:S05]  /*3f20*/  VIADD R22, R22, 0xffffffff ;  /* 0xffffffff16167836 */ /* 0x000fca0000000000 */
[----:B------:R0:W-:Y:S02]  /*3f30*/  STL [R1+0x1c], R22 ;  /* 0x00001c1601007387 */ /* 0x0001e40000100800 */
.L_x_489:
[----:B------:R-:W-:Y:S05]  /*3f40*/  BSYNC B10 ;  /* 0x00000000000a7941 */ /* 0x000fea0003800000 */
.L_x_488:
[----:B------:R-:W-:Y:S01]  /*3f50*/  VIADD R25, R25, 0x1 ;  /* 0x0000000119197836 */ /* 0x000fe20000000000 */
[----:B------:R-:W-:Y:S06]  /*3f60*/  BRA `(.L_x_530) ;  /* 0xffffffd000e47947 */ /* 0x000fec000383ffff */
.L_x_487:
[----:B------:R-:W-:Y:S05]  /*3f70*/  BSYNC B11 ;  /* 0x00000000000b7941 */ /* 0x000fea0003800000 */
.L_x_484:
[----:B------:R-:W-:-:S04]  /*3f80*/  IADD3 R23, PT, PT, R23, 0x1, RZ ;  /* 0x0000000117177810 */ /* 0x000fc80007ffe0ff */
[----:B------:R-:W-:-:S13]  /*3f90*/  ISETP.GT.U32.AND P0, PT, R22, R23, PT ;  /* 0x000000171600720c */ /* 0x000fda0003f04070 */
[----:B------:R-:W-:Y:S05]  /*3fa0*/  @P0 BRA `(.L_x_531) ;  /* 0xffffffd000300947 */ /* 0x000fea000383ffff */
[----:B------:R-:W-:Y:S05]  /*3fb0*/  EXIT ;  /* 0x000000000000794d */ /* 0x000fea0003800000 */
.L_x_468:
        /* <DEDUP_REMOVED lines=24> */
.L_x_540:
        /* <DEDUP_REMOVED lines=106> */
.L_x_539:
[----:B------:R-:W-:Y:S05]  /*47e0*/  BSYNC.RECONVERGENT B3 ;  /* 0x0000000000037941 */ /* 0x000fea0003800200 */
.L_x_538:
        /* <DEDUP_REMOVED lines=57> */
.L_x_542:
[----:B------:R-:W-:Y:S05]  /*4b80*/  BSYNC.RECONVERGENT B3 ;  /* 0x0000000000037941 */ /* 0x000fea0003800200 */
.L_x_541:
[----:B------:R-:W-:-:S13]  /*4b90*/  ISETP.EQ.AND P1, PT, R5, R0, PT ;  /* 0x000000000500720c */ /* 0x000fda0003f22270 */
[----:B------:R-:W-:Y:S05]  /*4ba0*/  @!P0 BREAK.RELIABLE P1, B2 ;  /* 0x0000000000028942 */ /* 0x000fea0000800100 */
[----:B------:R-:W-:Y:S05]  /*4bb0*/  @!P0 BRA P1, `(.L_x_535) ;  /* 0x0000000000748947 */ /* 0x000fea0000800000 */
.L_x_537:
[----:B------:R-:W-:Y:S05]  /*4bc0*/  BSYNC.RELIABLE B2 ;  /* 0x0000000000027941 */ /* 0x000fea0003800100 */
.L_x_536:
        /* <DEDUP_REMOVED lines=28> */
.L_x_535:
[----:B------:R-:W-:Y:S05]  /*4d90*/  BSYNC.RECONVERGENT B1 ;  /* 0x0000000000017941 */ /* 0x000fea0003800200 */
.L_x_534:
[----:B------:R-:W-:-:S13]  /*4da0*/  ISETP.NE.AND P0, PT, R17, RZ, PT ;  /* 0x000000ff1100720c */ /* 0x000fda0003f05270 */
[----:B------:R-:W-:Y:S05]  /*4db0*/  @!P0 BRA `(.L_x_533) ;  /* 0x0000000000308947 */ /* 0x000fea0003800000 */
[----:B0-----:R-:W-:-:S07]  /*4dc0*/  HFMA2 R2, -RZ, RZ, 0, 0 ;  /* 0x00000000ff027431 */ /* 0x001fce00000001ff */
.L_x_543:
        /* <DEDUP_REMOVED lines=11> */
.L_x_533:
[----:B------:R-:W-:Y:S05]  /*4e80*/  BSYNC.RECONVERGENT B0 ;  /* 0x0000000000007941 */ /* 0x000fea0003800200 */
.L_x_532:
[----:B------:R-:W-:Y:S05]  /*4e90*/  WARPSYNC.ALL ;  /* 0x0000000000007948 */ /* 0x000fea0003800000 */
[----:B------:R-:W3:Y:S02]  /*4ea0*/  LDL R26, [R1+0x1c] ;  /* 0x00001c00011a7983 */ /* 0x000ee40000100800 */
[----:B---3--:R-:W-:-:S13]  /*4eb0*/  ISETP.NE.AND P0, PT, R26, RZ, PT ;  /* 0x000000ff1a00720c */ /* 0x008fda0003f05270 */
[----:B------:R-:W-:Y:S05]  /*4ec0*/  @!P0 EXIT ;  /* 0x000000000000894d */ /* 0x000fea0003800000 */
[----:B------:R-:W-:-:S07]  /*4ed0*/  IMAD.MOV.U32 R27, RZ, RZ, RZ ;  /* 0x000000ffff1b7224 */ /* 0x000fce00078e00ff */
.L_x_583:
        /* <DEDUP_REMOVED lines=20> */
.L_x_546:
        /* <DEDUP_REMOVED lines=16> */
.L_x_545:
[----:B------:R-:W-:Y:S05]  /*5120*/  BSYNC.RECONVERGENT B6 ;  /* 0x0000000000067941 */ /* 0x000fea0003800200 */
.L_x_544:
[----:B------:R-:W0:Y:S02]  /*5130*/  LDC.64 R16, c[0x0][0x390] ;  /* 0x0000e400ff107b82 */ /* 0x000e240000000a00 */
[----:B0-----:R-:W-:-:S05]  /*5140*/  IMAD.WIDE R16, R2, 0x10, R16 ;  /* 0x0000001002107825 */ /* 0x001fca00078e0210 */
[----:B------:R0:W5:Y:S01]  /*5150*/  LDG.E R29, desc[UR36][R16.64+0x8] ;  /* 0x00000824101d7981 */ /* 0x000162000c1e1900 */
[----:B------:R-:W-:Y:S01]  /*5160*/  BSSY B11, `(.L_x_547) ;  /* 0x00001210000b7945 */ /* 0x000fe20003800000 */
.L_x_582:
        /* <DEDUP_REMOVED lines=23> */
.L_x_549:
[----:B------:R-:W-:Y:S05]  /*52e0*/  BSYNC.RECONVERGENT B6 ;  /* 0x0000000000067941 */ /* 0x000fea0003800200 */
.L_x_548:
        /* <DEDUP_REMOVED lines=16> */
.L_x_564:
        /* <DEDUP_REMOVED lines=22> */
.L_x_559:
        /* <DEDUP_REMOVED lines=16> */
.L_x_558:
[----:B------:R-:W-:Y:S05]  /*5650*/  BSYNC.RECONVERGENT B6 ;  /* 0x0000000000067941 */ /* 0x000fea0003800200 */
.L_x_557:
[----:B------:R-:W1:Y:S02]  /*5660*/  LDC.64 R34, c[0x0][0x390] ;  /* 0x0000e400ff227b82 */ /* 0x000e640000000a00 */
[----:B-1----:R-:W-:-:S05]  /*5670*/  IMAD.WIDE R34, R22, 0x10, R34 ;  /* 0x0000001016227825 */ /* 0x002fca00078e0222 */
[----:B------:R1:W5:Y:S02]  /*5680*/  LDG.E R23, desc[UR36][R34.64+0x8] ;  /* 0x0000082422177981 */ /* 0x000364000c1e1900 */
.L_x_563:
        /* <DEDUP_REMOVED lines=22> */
.L_x_561:
[----:B------:R-:W-:Y:S05]  /*57f0*/  BSYNC.RECONVERGENT B6 ;  /* 0x0000000000067941 */ /* 0x000fea0003800200 */
.L_x_560:
        /* <DEDUP_REMOVED lines=11> */
.L_x_556:
[----:B-----5:R-:W-:Y:S02]  /*58b0*/  ISETP.GT.AND P1, PT, R22, R25, PT ;  /* 0x000000191600720c */ /* 0x020fe40003f24270 */
[C---:B------:R-:W-:Y:S02]  /*58c0*/  LOP3.LUT P0, RZ, R30.reuse, 0xff, RZ, 0xc0, !PT ;  /* 0x000000ff1eff7812 */ /* 0x040fe4000780c0ff */
[----:B------:R-:W-:-:S11]  /*58d0*/  PRMT R0, R30, 0x7610, R0 ;  /* 0x000076101e007816 */ /* 0x000fd60000000000 */
[----:B------:R-:W-:Y:S05]  /*58e0*/  @P0 BREAK.RELIABLE P1, B7 ;  /* 0x0000000000070942 */ /* 0x000fea0000800100 */
[----:B------:R-:W-:Y:S05]  /*58f0*/  @P0 BREAK.RELIABLE P1, B8 ;  /* 0x0000000000080942 */ /* 0x000fea0000800100 */
[----:B------:R-:W-:Y:S05]  /*5900*/  @P0 BRA P1, `(.L_x_552) ;  /* 0x00000008008c0947 */ /* 0x000fea0000800000 */
.L_x_562:
[----:B------:R-:W-:Y:S05]  /*5910*/  BSYNC.RELIABLE B7 ;  /* 0x0000000000077941 */ /* 0x000fea0003800100 */
.L_x_555:
[----:B------:R-:W-:Y:S01]  /*5920*/  VIADD R31, R31, 0x1 ;  /* 0x000000011f1f7836 */ /* 0x000fe20000000000 */
[----:B------:R-:W-:-:S04]  /*5930*/  PRMT R30, R0, 0x7610, R30 ;  /* 0x00007610001e7816 */ /* 0x000fc8000000001e */
[----:B------:R-:W-:-:S13]  /*5940*/  ISETP.NE.AND P0, PT, R31, R32, PT ;  /* 0x000000201f00720c */ /* 0x000fda0003f05270 */
[----:B------:R-:W-:Y:S05]  /*5950*/  @P0 BRA `(.L_x_564) ;  /* 0xfffffff800a40947 */ /* 0x000fea000383ffff */
[----:B------:R-:W-:Y:S05]  /*5960*/  BSYNC.RELIABLE B8 ;  /* 0x0000000000087941 */ /* 0x000fea0003800100 */
.L_x_554:
[----:B------:R-:W-:-:S13]  /*5970*/  ISETP.NE.AND P0, PT, R26, RZ, PT ;  /* 0x000000ff1a00720c */ /* 0x000fda0003f05270 */
[----:B------:R-:W-:Y:S05]  /*5980*/  @!P0 BRA `(.L_x_553) ;  /* 0x0000000000248947 */ /* 0x000fea0003800000 */
[----:B------:R-:W-:Y:S01]  /*5990*/  HFMA2 R3, -RZ, RZ, 0, 0 ;  /* 0x00000000ff037431 */ /* 0x000fe200000001ff */
[----:B------:R-:W-:-:S07]  /*59a0*/  VIMNMX.U32 R4, PT, PT, R26, 0x1, !PT ;  /* 0x000000011a047848 */ /* 0x000fce0007fe0000 */
.L_x_565:
[----:B------:R-:W-:-:S06]  /*59b0*/  IMAD R0, R3, 0x4, R24 ;  /* 0x0000000403007824 */ /* 0x000fcc00078e0218 */
[----:B------:R-:W2:Y:S02]  /*59c0*/  LDL R0, [R0] ;  /* 0x0000000000007983 */ /* 0x000ea40000100800 */
[----:B--2---:R-:W-:-:S13]  /*59d0*/  ISETP.NE.AND P0, PT, R0, R25, PT ;  /* 0x000000190000720c */ /* 0x004fda0003f05270 */
[----:B------:R-:W-:Y:S05]  /*59e0*/  @!P0 BRA `(.L_x_552) ;  /* 0x0000000800548947 */ /* 0x000fea0003800000 */
[----:B------:R-:W-:-:S05]  /*59f0*/  VIADD R3, R3, 0x1 ;  /* 0x0000000103037836 */ /* 0x000fca0000000000 */
[----:B------:R-:W-:-:S13]  /*5a00*/  ISETP.NE.AND P0, PT, R3, R4, PT ;  /* 0x000000040300720c */ /* 0x000fda0003f05270 */
[----:B------:R-:W-:Y:S05]  /*5a10*/  @P0 BRA `(.L_x_565) ;  /* 0xfffffffc00e40947 */ /* 0x000fea000383ffff */
.L_x_553:
        /* <DEDUP_REMOVED lines=9> */
.L_x_579:
[----:B------:R-:W-:Y:S01]  /*5ab0*/  LEA R22, R33, R24, 0x2 ;  /* 0x0000001821167211 */ /* 0x000fe200078e10ff */
[----:B-1----:R-:W2:Y:S05]  /*5ac0*/  LDC.64 R36, c[0x0][0x390] ;  /* 0x0000e400ff247b82 */ /* 0x002eaa0000000a00 */
[----:B------:R-:W2:Y:S01]  /*5ad0*/  LDL R22, [R22] ;  /* 0x0000000016167983 */ /* 0x000ea20000100800 */
[----:B------:R-:W-:Y:S01]  /*5ae0*/  BSSY.RELIABLE B8, `(.L_x_568) ;  /* 0x0000051000087945 */ /* 0x000fe20003800100 */
[----:B------:R-:W-:Y:S02]  /*5af0*/  IMAD.MOV.U32 R31, RZ, RZ, RZ ;  /* 0x000000ffff1f7224 */ /* 0x000fe400078e00ff */
[----:B--2---:R-:W-:-:S07]  /*5b00*/  IMAD.WIDE R36, R22, 0x10, R36 ;  /* 0x0000001016247825 */ /* 0x004fce00078e0224 */
.L_x_578:
        /* <DEDUP_REMOVED lines=22> */
.L_x_573:
        /* <DEDUP_REMOVED lines=16> */
.L_x_572:
[----:B------:R-:W-:Y:S05]  /*5d70*/  BSYNC.RECONVERGENT B6 ;  /* 0x0000000000067941 */ /* 0x000fea0003800200 */
.L_x_571:
[----:B------:R1:W5:Y:S02]  /*5d80*/  LDG.E R23, desc[UR36][R36.64+0x8] ;  /* 0x0000082424177981 */ /* 0x000364000c1e1900 */
.L_x_577:
        /* <DEDUP_REMOVED lines=22> */
.L_x_575:
[----:B------:R-:W-:Y:S05]  /*5ef0*/  BSYNC.RECONVERGENT B6 ;  /* 0x0000000000067941 */ /* 0x000fea0003800200 */
.L_x_574:
        /* <DEDUP_REMOVED lines=11> */
.L_x_570:
[----:B------:R-:W-:Y:S05]  /*5fb0*/  BSYNC.RELIABLE B7 ;  /* 0x0000000000077941 */ /* 0x000fea0003800100 */
.L_x_569:
[----:B------:R-:W-:-:S05]  /*5fc0*/  VIADD R31, R31, 0x1 ;  /* 0x000000011f1f7836 */ /* 0x000fca0000000000 */
[----:B------:R-:W-:-:S13]  /*5fd0*/  ISETP.NE.AND P0, PT, R31, R26, PT ;  /* 0x0000001a1f00720c */ /* 0x000fda0003f05270 */
[----:B------:R-:W-:Y:S05]  /*5fe0*/  @P0 BRA `(.L_x_578) ;  /* 0xfffffff800c80947 */ /* 0x000fea000383ffff */
[----:B------:R-:W-:Y:S05]  /*5ff0*/  BSYNC.RELIABLE B8 ;  /* 0x0000000000087941 */ /* 0x000fea0003800100 */
.L_x_568:
[----:B------:R-:W-:-:S04]  /*6000*/  IADD3 R33, PT, PT, R33, 0x1, RZ ;  /* 0x0000000121217810 */ /* 0x000fc80007ffe0ff */
[----:B------:R-:W-:-:S13]  /*6010*/  ISETP.NE.AND P0, PT, R33, R26, PT ;  /* 0x0000001a2100720c */ /* 0x000fda0003f05270 */
[----:B------:R-:W-:Y:S05]  /*6020*/  @P0 BRA `(.L_x_579) ;  /* 0xfffffff800a00947 */ /* 0x000fea000383ffff */
.L_x_567:
        /* <DEDUP_REMOVED lines=26> */
.L_x_576:
[----:B------:R-:W-:Y:S05]  /*61d0*/  BSYNC.RECONVERGENT B9 ;  /* 0x0000000000097941 */ /* 0x000fea0003800200 */
.L_x_566:
        /* <DEDUP_REMOVED lines=19> */
.L_x_581:
[----:B------:R-:W-:Y:S05]  /*6310*/  BSYNC.RECONVERGENT B6 ;  /* 0x0000000000067941 */ /* 0x000fea0003800200 */
.L_x_580:
[----:B------:R-:W-:-:S05]  /*6320*/  VIADD R26, R26, 0xffffffff ;  /* 0xffffffff1a1a7836 */ /* 0x000fca0000000000 */
[----:B------:R3:W-:Y:S02]  /*6330*/  STL [R1+0x1c], R26 ;  /* 0x00001c1a01007387 */ /* 0x0007e40000100800 */
.L_x_552:
[----:B------:R-:W-:Y:S05]  /*6340*/  BSYNC.RECONVERGENT B10 ;  /* 0x00000000000a7941 */ /* 0x000fea0003800200 */
.L_x_551:
[----:B------:R-:W-:Y:S01]  /*6350*/  IADD3 R29, PT, PT, R29, 0x1, RZ ;  /* 0x000000011d1d7810 */ /* 0x000fe20007ffe0ff */
[----:B------:R-:W-:Y:S06]  /*6360*/  BRA `(.L_x_582) ;  /* 0xffffffec00807947 */ /* 0x000fec000383ffff */
.L_x_550:
[----:B------:R-:W-:Y:S05]  /*6370*/  BSYNC B11 ;  /* 0x00000000000b7941 */ /* 0x000fea0003800000 */
.L_x_547:
[----:B------:R-:W-:-:S05]  /*6380*/  VIADD R27, R27, 0x1 ;  /* 0x000000011b1b7836 */ /* 0x000fca0000000000 */
[----:B------:R-:W-:-:S13]  /*6390*/  ISETP.GT.U32.AND P0, PT, R26, R27, PT ;  /* 0x0000001b1a00720c */ /* 0x000fda0003f04070 */
[----:B------:R-:W-:Y:S05]  /*63a0*/  @P0 BRA `(.L_x_583) ;  /* 0xffffffe800cc0947 */ /* 0x000fea000383ffff */
[----:B------:R-:W-:Y:S05]  /*63b0*/  EXIT ;  /* 0x000000000000794d */ /* 0x000fea0003800000 */
.L_x_584:
        /* <DEDUP_REMOVED lines=12> */
.L_x_920:


//--------------------- .text._Z38run_single_step_vectorvertex_embeddingILm3EEvPviP3CSRS0_PiS0_S3_PV13BUFFER_STATUSS0_S3_S6_PVii --------------------------
	.section	.text._Z38run_single_step_vectorvertex_embeddingILm3EEvPviP3CSRS0_PiS0_S3_PV13BUFFER_STATUSS0_S3_S6_PVii,"ax",@progbits
	.align	128
        .global         _Z38run_single_step_vectorvertex_embeddingILm3EEvPviP3CSRS0_PiS0_S3_PV13BUFFER_STATUSS0_S3_S6_PVii
        .type           _Z38run_single_step_vectorvertex_embeddingILm3EEvPviP3CSRS0_PiS0_S3_PV13BUFFER_STATUSS0_S3_S6_PVii,@function
        .size           _Z38run_single_step_vectorvertex_embeddingILm3EEvPviP3CSRS0_PiS0_S3_PV13BUFFER_STATUSS0_S3_S6_PVii,(.L_x_921 - _Z38run_single_step_vectorvertex_embeddingILm3EEvPviP3CSRS0_PiS0_S3_PV13BUFFER_STATUSS0_S3_S6_PVii)
        .other          _Z38run_single_step_vectorvertex_embeddingILm3EEvPviP3CSRS0_PiS0_S3_PV13BUFFER_STATUSS0_S3_S6_PVii,@"STO_CUDA_ENTRY STV_DEFAULT"
_Z38run_single_step_vectorvertex_embeddingILm3EEvPviP3CSRS0_PiS0_S3_PV13BUFFER_STATUSS0_S3_S6_PVii:
.text._Z38run_single_step_vectorvertex_embeddingILm3EEvPviP3CSRS0_PiS0_S3_PV13BUFFER_STATUSS0_S3_S6_PVii:
        /* <DEDUP_REMOVED lines=42> */
.L_x_594:
[----:B0-----:R-:W2:Y:S01]  /*02a0*/  LDL R8, [R1+0x18] ;  /* 0x0000180001087983 */ /* 0x001ea20000100800 */
[----:B------:R-:W-:-:S05]  /*02b0*/  IMAD.WIDE.U32 R2, R5, 0x4, R28 ;  /* 0x0000000405027825 */ /* 0x000fca00078e001c */
[----:B------:R-:W3:Y:S01]  /*02c0*/  LDG.E R4, desc[UR36][R2.64] ;  /* 0x0000002402047981 */ /* 0x000ee2000c1e1900 */
[C---:B--2---:R-:W-:Y:S01]  /*02d0*/  IADD3 R6, PT, PT, R8.reuse, 0x1, RZ ;  /* 0x0000000108067810 */ /* 0x044fe20007ffe0ff */
[----:B------:R-:W-:Y:S02]  /*02e0*/  IMAD R7, R8, 0x4, R27 ;  /* 0x0000000408077824 */ /* 0x000fe400078e021b */
[----:B------:R-:W2:Y:S04]  /*02f0*/  LDG.E R8, desc[UR36][R2.64+0x4] ;  /* 0x0000042402087981 */ /* 0x000ea8000c1e1900 */
[----:B------:R-:W-:Y:S04]  /*0300*/  STL [R1+0x18], R6 ;  /* 0x0000180601007387 */ /* 0x000fe80000100800 */
[----:B---3--:R0:W-:Y:S04]  /*0310*/  STL [R7], R4 ;  /* 0x0000000407007387 */ /* 0x0081e80000100800 */
[----:B------:R-:W3:Y:S04]  /*0320*/  LDL R10, [R1+0x18] ;  /* 0x00001800010a7983 */ /* 0x000ee80000100800 */
[----:B0-----:R-:W4:Y:S01]  /*0330*/  LDG.E R4, desc[UR36][R2.64+0xc] ;  /* 0x00000c2402047981 */ /* 0x001f22000c1e1900 */
[----:B---3--:R-:W-:-:S02]  /*0340*/  VIADD R12, R10, 0x1 ;  /* 0x000000010a0c7836 */ /* 0x008fc40000000000 */
[--C-:B------:R-:W-:Y:S02]  /*0350*/  IMAD R9, R10, 0x4, R27.reuse ;  /* 0x000000040a097824 */ /* 0x100fe400078e021b */
[----:B------:R-:W3:Y:S04]  /*0360*/  LDG.E R10, desc[UR36][R2.64+0x8] ;  /* 0x00000824020a7981 */ /* 0x000ee8000c1e1900 */
[----:B------:R0:W-:Y:S04]  /*0370*/  STL [R1+0x18], R12 ;  /* 0x0000180c01007387 */ /* 0x0001e80000100800 */
[----:B--2---:R1:W-:Y:S04]  /*0380*/  STL [R9], R8 ;  /* 0x0000000809007387 */ /* 0x0043e80000100800 */
[----:B------:R-:W2:Y:S02]  /*0390*/  LDL R14, [R1+0x18] ;  /* 0x00001800010e7983 */ /* 0x000ea40000100800 */
[C---:B--2---:R-:W-:Y:S01]  /*03a0*/  IADD3 R16, PT, PT, R14.reuse, 0x1, RZ ;  /* 0x000000010e107810 */ /* 0x044fe20007ffe0ff */
[----:B------:R-:W-:-:S04]  /*03b0*/  IMAD R11, R14, 0x4, R27 ;  /* 0x000000040e0b7824 */ /* 0x000fc800078e021b */
[----:B------:R-:W-:Y:S04]  /*03c0*/  STL [R1+0x18], R16 ;  /* 0x0000181001007387 */ /* 0x000fe80000100800 */
[----:B---3--:R-:W-:Y:S04]  /*03d0*/  STL [R11], R10 ;  /* 0x0000000a0b007387 */ /* 0x008fe80000100800 */
[----:B------:R-:W2:Y:S01]  /*03e0*/  LDL R6, [R1+0x18] ;  /* 0x0000180001067983 */ /* 0x000ea20000100800 */
[----:B------:R-:W-:Y:S01]  /*03f0*/  IADD3 R7, PT, PT, R5, 0x4, RZ ;  /* 0x0000000405077810 */ /* 0x000fe20007ffe0ff */
[----:B--2---:R-:W-:-:S02]  /*0400*/  VIADD R14, R6, 0x1 ;  /* 0x00000001060e7836 */ /* 0x004fc40000000000 */
[----:B------:R-:W-:-:S03]  /*0410*/  IMAD R15, R6, 0x4, R27 ;  /* 0x00000004060f7824 */ /* 0x000fc600078e021b */
[----:B------:R-:W-:Y:S01]  /*0420*/  STL [R1+0x18], R14 ;  /* 0x0000180e01007387 */ /* 0x000fe20000100800 */
[----:B------:R-:W-:-:S03]  /*0430*/  IMAD.WIDE.U32 R6, R7, 0x4, R28 ;  /* 0x0000000407067825 */ /* 0x000fc600078e001c */
[----:B----4-:R2:W-:Y:S04]  /*0440*/  STL [R15], R4 ;  /* 0x000000040f007387 */ /* 0x0105e80000100800 */
[----:B0-----:R-:W3:Y:S04]  /*0450*/  LDL R12, [R1+0x18] ;  /* 0x00001800010c7983 */ /* 0x001ee80000100800 */
[----:B-1----:R-:W4:Y:S04]  /*0460*/  LDG.E R8, desc[UR36][R6.64] ;  /* 0x0000002406087981 */ /* 0x002f28000c1e1900 */
[----:B------:R-:W5:Y:S04]  /*0470*/  LDG.E R2, desc[UR36][R6.64+0x4] ;  /* 0x0000042406027981 */ /* 0x000f68000c1e1900 */
[----:B--2---:R-:W2:Y:S01]  /*0480*/  LDG.E R4, desc[UR36][R6.64+0x8] ;  /* 0x0000082406047981 */ /* 0x004ea2000c1e1900 */
[----:B---3--:R-:W-:-:S02]  /*0490*/  VIADD R10, R12, 0x1 ;  /* 0x000000010c0a7836 */ /* 0x008fc40000000000 */
[----:B------:R-:W-:-:S03]  /*04a0*/  IMAD R9, R12, 0x4, R27 ;  /* 0x000000040c097824 */ /* 0x000fc600078e021b */
[----:B------:R-:W-:Y:S04]  /*04b0*/  STL [R1+0x18], R10 ;  /* 0x0000180a01007387 */ /* 0x000fe80000100800 */
[----:B----4-:R0:W-:Y:S04]  /*04c0*/  STL [R9], R8 ;  /* 0x0000000809007387 */ /* 0x0101e80000100800 */
[----:B------:R-:W3:Y:S04]  /*04d0*/  LDL R12, [R1+0x18] ;  /* 0x00001800010c7983 */ /* 0x000ee80000100800 */
[----:B0-----:R-:W4:Y:S01]  /*04e0*/  LDG.E R8, desc[UR36][R6.64+0xc] ;  /* 0x00000c2406087981 */ /* 0x001f22000c1e1900 */
[C---:B---3--:R-:W-:Y:S01]  /*04f0*/  VIADD R14, R12.reuse, 0x1 ;  /* 0x000000010c0e7836 */ /* 0x048fe20000000000 */
[----:B------:R-:W-:-:S04]  /*0500*/  LEA R3, R12, R27, 0x2 ;  /* 0x0000001b0c037211 */ /* 0x000fc800078e10ff */
[----:B------:R-:W-:Y:S04]  /*0510*/  STL [R1+0x18], R14 ;  /* 0x0000180e01007387 */ /* 0x000fe80000100800 */
[----:B-----5:R0:W-:Y:S04]  /*0520*/  STL [R3], R2 ;  /* 0x0000000203007387 */ /* 0x0201e80000100800 */
[----:B------:R-:W3:Y:S02]  /*0530*/  LDL R12, [R1+0x18] ;  /* 0x00001800010c7983 */ /* 0x000ee40000100800 */
[----:B---3--:R-:W-:-:S02]  /*0540*/  VIADD R16, R12, 0x1 ;  /* 0x000000010c107836 */ /* 0x008fc40000000000 */
[----:B------:R-:W-:-:S03]  /*0550*/  IMAD R11, R12, 0x4, R27 ;  /* 0x000000040c0b7824 */ /* 0x000fc600078e021b */
[----:B------:R-:W-:Y:S04]  /*0560*/  STL [R1+0x18], R16 ;  /* 0x0000181001007387 */ /* 0x000fe80000100800 */
[----:B--2---:R-:W-:Y:S04]  /*0570*/  STL [R11], R4 ;  /* 0x000000040b007387 */ /* 0x004fe80000100800 */
[----:B------:R-:W2:Y:S01]  /*0580*/  LDL R10, [R1+0x18] ;  /* 0x00001800010a7983 */ /* 0x000ea20000100800 */
[----:B0-----:R-:W-:-:S04]  /*0590*/  VIADD R3, R5, 0x8 ;  /* 0x0000000805037836 */ /* 0x001fc80000000000 */
[----:B------:R-:W-:-:S05]  /*05a0*/  IMAD.WIDE.U32 R2, R3, 0x4, R28 ;  /* 0x0000000403027825 */ /* 0x000fca00078e001c */
[----:B------:R-:W3:Y:S01]  /*05b0*/  LDG.E R6, desc[UR36][R2.64+0x4] ;  /* 0x0000042402067981 */ /* 0x000ee2000c1e1900 */
[C---:B--2---:R-:W-:Y:S01]  /*05c0*/  VIADD R12, R10.reuse, 0x1 ;  /* 0x000000010a0c7836 */ /* 0x044fe20000000000 */
[----:B------:R-:W-:Y:S02]  /*05d0*/  LEA R9, R10, R27, 0x2 ;  /* 0x0000001b0a097211 */ /* 0x000fe400078e10ff */
[----:B------:R-:W2:Y:S04]  /*05e0*/  LDG.E R10, desc[UR36][R2.64] ;  /* 0x00000024020a7981 */ /* 0x000ea8000c1e1900 */
[----:B------:R-:W-:Y:S04]  /*05f0*/  STL [R1+0x18], R12 ;  /* 0x0000180c01007387 */ /* 0x000fe80000100800 */
[----:B----4-:R0:W-:Y:S04]  /*0600*/  STL [R9], R8 ;  /* 0x0000000809007387 */ /* 0x0101e80000100800 */
[----:B------:R-:W4:Y:S04]  /*0610*/  LDL R14, [R1+0x18] ;  /* 0x00001800010e7983 */ /* 0x000f280000100800 */
[----:B0-----:R-:W5:Y:S01]  /*0620*/  LDG.E R8, desc[UR36][R2.64+0x8] ;  /* 0x0000082402087981 */ /* 0x001f62000c1e1900 */
[----:B----4-:R-:W-:-:S02]  /*0630*/  VIADD R4, R14, 0x1 ;  /* 0x000000010e047836 */ /* 0x010fc40000000000 */
[----:B------:R-:W-:-:S03]  /*0640*/  IMAD R11, R14, 0x4, R27 ;  /* 0x000000040e0b7824 */ /* 0x000fc600078e021b */
[----:B------:R0:W-:Y:S04]  /*0650*/  STL [R1+0x18], R4 ;  /* 0x0000180401007387 */ /* 0x0001e80000100800 */
[----:B--2---:R1:W-:Y:S04]  /*0660*/  STL [R11], R10 ;  /* 0x0000000a0b007387 */ /* 0x0043e80000100800 */
[----:B------:R-:W2:Y:S04]  /*0670*/  LDL R14, [R1+0x18] ;  /* 0x00001800010e7983 */ /* 0x000ea80000100800 */
[----:B0-----:R-:W4:Y:S01]  /*0680*/  LDG.E R4, desc[UR36][R2.64+0xc] ;  /* 0x00000c2402047981 */ /* 0x001f22000c1e1900 */
[C---:B--2---:R-:W-:Y:S01]  /*0690*/  IADD3 R12, PT, PT, R14.reuse, 0x1, RZ ;  /* 0x000000010e0c7810 */ /* 0x044fe20007ffe0ff */
[----:B------:R-:W-:-:S04]  /*06a0*/  IMAD R7, R14, 0x4, R27 ;  /* 0x000000040e077824 */ /* 0x000fc800078e021b */
[----:B------:R-:W-:Y:S04]  /*06b0*/  STL [R1+0x18], R12 ;  /* 0x0000180c01007387 */ /* 0x000fe80000100800 */
[----:B---3--:R0:W-:Y:S04]  /*06c0*/  STL [R7], R6 ;  /* 0x0000000607007387 */ /* 0x0081e80000100800 */
[----:B------:R-:W2:Y:S02]  /*06d0*/  LDL R14, [R1+0x18] ;  /* 0x00001800010e7983 */ /* 0x000ea40000100800 */
[----:B--2---:R-:W-:-:S02]  /*06e0*/  VIADD R16, R14, 0x1 ;  /* 0x000000010e107836 */ /* 0x004fc40000000000 */
[----:B------:R-:W-:-:S03]  /*06f0*/  IMAD R9, R14, 0x4, R27 ;  /* 0x000000040e097824 */ /* 0x000fc600078e021b */
[----:B------:R-:W-:Y:S04]  /*0700*/  STL [R1+0x18], R16 ;  /* 0x0000181001007387 */ /* 0x000fe80000100800 */
[----:B-----5:R-:W-:Y:S04]  /*0710*/  STL [R9], R8 ;  /* 0x0000000809007387 */ /* 0x020fe80000100800 */
[----:B-1----:R-:W2:Y:S01]  /*0720*/  LDL R10, [R1+0x18] ;  /* 0x00001800010a7983 */ /* 0x002ea20000100800 */
[----:B0-----:R-:W-:-:S04]  /*0730*/  VIADD R7, R5, 0xc ;  /* 0x0000000c05077836 */ /* 0x001fc80000000000 */
[----:B------:R-:W-:-:S05]  /*0740*/  IMAD.WIDE.U32 R6, R7, 0x4, R28 ;  /* 0x0000000407067825 */ /* 0x000fca00078e001c */
[----:B------:R-:W3:Y:S01]  /*0750*/  LDG.E R2, desc[UR36][R6.64+0x4] ;  /* 0x0000042406027981 */ /* 0x000ee2000c1e1900 */
[C---:B--2---:R-:W-:Y:S01]  /*0760*/  IADD3 R14, PT, PT, R10.reuse, 0x1, RZ ;  /* 0x000000010a0e7810 */ /* 0x044fe20007ffe0ff */
[----:B------:R-:W-:Y:S02]  /*0770*/  IMAD R11, R10, 0x4, R27 ;  /* 0x000000040a0b7824 */ /* 0x000fe400078e021b */
[----:B------:R-:W2:Y:S04]  /*0780*/  LDG.E R10, desc[UR36][R6.64] ;  /* 0x00000024060a7981 */ /* 0x000ea8000c1e1900 */
[----:B------:R-:W-:Y:S04]  /*0790*/  STL [R1+0x18], R14 ;  /* 0x0000180e01007387 */ /* 0x000fe80000100800 */
[----:B----4-:R0:W-:Y:S04]  /*07a0*/  STL [R11], R4 ;  /* 0x000000040b007387 */ /* 0x0101e80000100800 */
[----:B------:R-:W4:Y:S04]  /*07b0*/  LDL R12, [R1+0x18] ;  /* 0x00001800010c7983 */ /* 0x000f280000100800 */
[----:B0-----:R-:W5:Y:S01]  /*07c0*/  LDG.E R4, desc[UR36][R6.64+0x8] ;  /* 0x0000082406047981 */ /* 0x001f62000c1e1900 */
[C---:B----4-:R-:W-:Y:S01]  /*07d0*/  VIADD R8, R12.reuse, 0x1 ;  /* 0x000000010c087836 */ /* 0x050fe20000000000 */
[----:B------:R-:W-:-:S04]  /*07e0*/  LEA R9, R12, R27, 0x2 ;  /* 0x0000001b0c097211 */ /* 0x000fc800078e10ff */
[----:B------:R0:W-:Y:S04]  /*07f0*/  STL [R1+0x18], R8 ;  /* 0x0000180801007387 */ /* 0x0001e80000100800 */
[----:B--2---:R1:W-:Y:S04]  /*0800*/  STL [R9], R10 ;  /* 0x0000000a09007387 */ /* 0x0043e80000100800 */
[----:B------:R-:W2:Y:S04]  /*0810*/  LDL R12, [R1+0x18] ;  /* 0x00001800010c7983 */ /* 0x000ea80000100800 */
[----:B0-----:R-:W4:Y:S01]  /*0820*/  LDG.E R8, desc[UR36][R6.64+0xc] ;  /* 0x00000c2406087981 */ /* 0x001f22000c1e1900 */
[----:B--2---:R-:W-:-:S02]  /*0830*/  VIADD R14, R12, 0x1 ;  /* 0x000000010c0e7836 */ /* 0x004fc40000000000 */
[----:B------:R-:W-:-:S03]  /*0840*/  IMAD R3, R12, 0x4, R27 ;  /* 0x000000040c037824 */ /* 0x000fc600078e021b */
[----:B------:R0:W-:Y:S04]  /*0850*/  STL [R1+0x18], R14 ;  /* 0x0000180e01007387 */ /* 0x0001e80000100800 */
[----:B---3--:R0:W-:Y:S04]  /*0860*/  STL [R3], R2 ;  /* 0x0000000203007387 */ /* 0x0081e80000100800 */
[----:B------:R-:W2:Y:S02]  /*0870*/  LDL R12, [R1+0x18] ;  /* 0x00001800010c7983 */ /* 0x000ea40000100800 */
[C---:B--2---:R-:W-:Y:S01]  /*0880*/  VIADD R16, R12.reuse, 0x1 ;  /* 0x000000010c107836 */ /* 0x044fe20000000000 */
[----:B------:R-:W-:-:S04]  /*0890*/  LEA R11, R12, R27, 0x2 ;  /* 0x0000001b0c0b7211 */ /* 0x000fc800078e10ff */
[----:B------:R0:W-:Y:S04]  /*08a0*/  STL [R1+0x18], R16 ;  /* 0x0000181001007387 */ /* 0x0001e80000100800 */
[----:B-----5:R0:W-:Y:S04]  /*08b0*/  STL [R11], R4 ;  /* 0x000000040b007387 */ /* 0x0201e80000100800 */
[----:B-1----:R-:W2:Y:S01]  /*08c0*/  LDL R10, [R1+0x18] ;  /* 0x00001800010a7983 */ /* 0x002ea20000100800 */
[----:B------:R-:W-:-:S05]  /*08d0*/  VIADD R5, R5, 0x10 ;  /* 0x0000001005057836 */ /* 0x000fca0000000000 */
[----:B------:R-:W-:Y:S01]  /*08e0*/  ISETP.GE.AND P1, PT, R5, R18, PT ;  /* 0x000000120500720c */ /* 0x000fe20003f26270 */
[C---:B--2---:R-:W-:Y:S02]  /*08f0*/  VIADD R12, R10.reuse, 0x1 ;  /* 0x000000010a0c7836 */ /* 0x044fe40000000000 */
[----:B------:R-:W-:-:S03]  /*0900*/  IMAD R9, R10, 0x4, R27 ;  /* 0x000000040a097824 */ /* 0x000fc600078e021b */
[----:B------:R0:W-:Y:S04]  /*0910*/  STL [R1+0x18], R12 ;  /* 0x0000180c01007387 */ /* 0x0001e80000100800 */
[----:B----4-:R0:W-:Y:S03]  /*0920*/  STL [R9], R8 ;  /* 0x0000000809007387 */ /* 0x0101e60000100800 */
[----:B------:R-:W-:Y:S05]  /*0930*/  @!P1 BRA `(.L_x_594) ;  /* 0xfffffff800589947 */ /* 0x000fea000383ffff */
.L_x_593:
[----:B------:R-:W-:Y:S05]  /*0940*/  BSYNC.RECONVERGENT B3 ;  /* 0x0000000000037941 */ /* 0x000fea0003800200 */
.L_x_592:
[----:B0-----:R-:W-:Y:S01]  /*0950*/  IADD3 R2, PT, PT, R0, -R5, RZ ;  /* 0x8000000500027210 */ /* 0x001fe20007ffe0ff */
[----:B------:R-:W-:Y:S03]  /*0960*/  BSSY.RECONVERGENT B3, `(.L_x_595) ;  /* 0x0000038000037945 */ /* 0x000fe60003800200 */
[----:B------:R-:W-:-:S13]  /*0970*/  ISETP.GT.AND P1, PT, R2, 0x4, PT ;  /* 0x000000040200780c */ /* 0x000fda0003f24270 */
[----:B------:R-:W-:Y:S05]  /*0980*/  @!P1 BRA `(.L_x_596) ;  /* 0x0000000000d49947 */ /* 0x000fea0003800000 */
[----:B------:R-:W2:Y:S01]  /*0990*/  LDL R8, [R1+0x18] ;  /* 0x0000180001087983 */ /* 0x000ea20000100800 */
[----:B------:R-:W-:-:S05]  /*09a0*/  IMAD.WIDE.U32 R2, R5, 0x4, R28 ;  /* 0x0000000405027825 */ /* 0x000fca00078e001c */
[----:B------:R-:W3:Y:S01]  /*09b0*/  LDG.E R4, desc[UR36][R2.64] ;  /* 0x0000002402047981 */ /* 0x000ee2000c1e1900 */
[C---:B--2---:R-:W-:Y:S02]  /*09c0*/  VIADD R6, R8.reuse, 0x1 ;  /* 0x0000000108067836 */ /* 0x044fe40000000000 */
[----:B------:R-:W-:Y:S02]  /*09d0*/  IMAD R7, R8, 0x4, R27 ;  /* 0x0000000408077824 */ /* 0x000fe400078e021b */
[----:B------:R-:W2:Y:S04]  /*09e0*/  LDG.E R8, desc[UR36][R2.64+0x4] ;  /* 0x0000042402087981 */ /* 0x000ea8000c1e1900 */
[----:B------:R-:W-:Y:S04]  /*09f0*/  STL [R1+0x18], R6 ;  /* 0x0000180601007387 */ /* 0x000fe80000100800 */
[----:B---3--:R0:W-:Y:S04]  /*0a00*/  STL [R7], R4 ;  /* 0x0000000407007387 */ /* 0x0081e80000100800 */
[----:B------:R-:W3:Y:S04]  /*0a10*/  LDL R10, [R1+0x18] ;  /* 0x00001800010a7983 */ /* 0x000ee80000100800 */
[----:B0-----:R-:W4:Y:S01]  /*0a20*/  LDG.E R4, desc[UR36][R2.64+0xc] ;  /* 0x00000c2402047981 */ /* 0x001f22000c1e1900 */
[C---:B---3--:R-:W-:Y:S01]  /*0a30*/  VIADD R12, R10.reuse, 0x1 ;  /* 0x000000010a0c7836 */ /* 0x048fe20000000000 */
[----:B------:R-:W-:-:S02]  /*0a40*/  LEA R9, R10, R27, 0x2 ;  /* 0x0000001b0a097211 */ /* 0x000fc400078e10ff */
[----:B------:R-:W3:Y:S04]  /*0a50*/  LDG.E R10, desc[UR36][R2.64+0x8] ;  /* 0x00000824020a7981 */ /* 0x000ee8000c1e1900 */
[----:B------:R0:W-:Y:S04]  /*0a60*/  STL [R1+0x18], R12 ;  /* 0x0000180c01007387 */ /* 0x0001e80000100800 */
[----:B--2---:R1:W-:Y:S04]  /*0a70*/  STL [R9], R8 ;  /* 0x0000000809007387 */ /* 0x0043e80000100800 */
[----:B------:R-:W2:Y:S02]  /*0a80*/  LDL R14, [R1+0x18] ;  /* 0x00001800010e7983 */ /* 0x000ea40000100800 */
[----:B--2---:R-:W-:-:S02]  /*0a90*/  VIADD R16, R14, 0x1 ;  /* 0x000000010e107836 */ /* 0x004fc40000000000 */
[----:B------:R-:W-:-:S03]  /*0aa0*/  IMAD R11, R14, 0x4, R27 ;  /* 0x000000040e0b7824 */ /* 0x000fc600078e021b */
[----:B------:R-:W-:Y:S04]  /*0ab0*/  STL [R1+0x18], R16 ;  /* 0x0000181001007387 */ /* 0x000fe80000100800 */
[----:B---3--:R-:W-:Y:S04]  /*0ac0*/  STL [R11], R10 ;  /* 0x0000000a0b007387 */ /* 0x008fe80000100800 */
[----:B------:R-:W2:Y:S01]  /*0ad0*/  LDL R6, [R1+0x18] ;  /* 0x0000180001067983 */ /* 0x000ea20000100800 */
[----:B------:R-:W-:Y:S02]  /*0ae0*/  VIADD R7, R5, 0x4 ;  /* 0x0000000405077836 */ /* 0x000fe40000000000 */
[C---:B--2---:R-:W-:Y:S01]  /*0af0*/  VIADD R14, R6.reuse, 0x1 ;  /* 0x00000001060e7836 */ /* 0x044fe20000000000 */
[----:B------:R-:W-:Y:S01]  /*0b00*/  LEA R15, R6, R27, 0x2 ;  /* 0x0000001b060f7211 */ /* 0x000fe200078e10ff */
[----:B------:R-:W-:-:S03]  /*0b10*/  IMAD.WIDE.U32 R6, R7, 0x4, R28 ;  /* 0x0000000407067825 */ /* 0x000fc600078e001c */
[----:B------:R-:W-:Y:S04]  /*0b20*/  STL [R1+0x18], R14 ;  /* 0x0000180e01007387 */ /* 0x000fe80000100800 */
        /* <DEDUP_REMOVED lines=11> */
[C---:B---3--:R-:W-:Y:S01]  /*0be0*/  IADD3 R14, PT, PT, R12.reuse, 0x1, RZ ;  /* 0x000000010c0e7810 */ /* 0x048fe20007ffe0ff */
[----:B------:R-:W-:-:S04]  /*0bf0*/  IMAD R3, R12, 0x4, R27 ;  /* 0x000000040c037824 */ /* 0x000fc800078e021b */
[----:B------:R0:W-:Y:S04]  /*0c00*/  STL [R1+0x18], R14 ;  /* 0x0000180e01007387 */ /* 0x0001e80000100800 */
[----:B-----5:R0:W-:Y:S04]  /*0c10*/  STL [R3], R2 ;  /* 0x0000000203007387 */ /* 0x0201e80000100800 */
[----:B------:R-:W3:Y:S02]  /*0c20*/  LDL R12, [R1+0x18] ;  /* 0x00001800010c7983 */ /* 0x000ee40000100800 */
[C---:B---3--:R-:W-:Y:S01]  /*0c30*/  VIADD R16, R12.reuse, 0x1 ;  /* 0x000000010c107836 */ /* 0x048fe20000000000 */
[----:B------:R-:W-:-:S04]  /*0c40*/  LEA R11, R12, R27, 0x2 ;  /* 0x0000001b0c0b7211 */ /* 0x000fc800078e10ff */
[----:B------:R0:W-:Y:S04]  /*0c50*/  STL [R1+0x18], R16 ;  /* 0x0000181001007387 */ /* 0x0001e80000100800 */
[----:B--2---:R0:W-:Y:S04]  /*0c60*/  STL [R11], R4 ;  /* 0x000000040b007387 */ /* 0x0041e80000100800 */
[----:B------:R-:W2:Y:S01]  /*0c70*/  LDL R10, [R1+0x18] ;  /* 0x00001800010a7983 */ /* 0x000ea20000100800 */
[----:B------:R-:W-:Y:S02]  /*0c80*/  PLOP3.LUT P0, PT, PT, PT, PT, 0x8, 0x80 ;  /* 0x000000000080781c */ /* 0x000fe40003f0e170 */
[----:B------:R-:W-:Y:S01]  /*0c90*/  IADD3 R5, PT, PT, R5, 0x8, RZ ;  /* 0x0000000805057810 */ /* 0x000fe20007ffe0ff */
[----:B--2---:R-:W-:-:S02]  /*0ca0*/  VIADD R12, R10, 0x1 ;  /* 0x000000010a0c7836 */ /* 0x004fc40000000000 */
[----:B------:R-:W-:-:S03]  /*0cb0*/  IMAD R9, R10, 0x4, R27 ;  /* 0x000000040a097824 */ /* 0x000fc600078e021b */
[----:B------:R0:W-:Y:S04]  /*0cc0*/  STL [R1+0x18], R12 ;  /* 0x0000180c01007387 */ /* 0x0001e80000100800 */
[----:B----4-:R0:W-:Y:S02]  /*0cd0*/  STL [R9], R8 ;  /* 0x0000000809007387 */ /* 0x0101e40000100800 */
.L_x_596:
[----:B------:R-:W-:Y:S05]  /*0ce0*/  BSYNC.RECONVERGENT B3 ;  /* 0x0000000000037941 */ /* 0x000fea0003800200 */
.L_x_595:
[----:B------:R-:W-:-:S13]  /*0cf0*/  ISETP.NE.OR P0, PT, R5, R0, P0 ;  /* 0x000000000500720c */ /* 0x000fda0000705670 */
[----:B------:R-:W-:Y:S05]  /*0d00*/  @!P0 BREAK.RELIABLE B2 ;  /* 0x0000000000028942 */ /* 0x000fea0003800100 */
[----:B------:R-:W-:Y:S05]  /*0d10*/  @!P0 BRA `(.L_x_589) ;  /* 0x0000000000748947 */ /* 0x000fea0003800000 */
.L_x_591:
[----:B------:R-:W-:Y:S05]  /*0d20*/  BSYNC.RELIABLE B2 ;  /* 0x0000000000027941 */ /* 0x000fea0003800100 */
.L_x_590:
[----:B01----:R-:W2:Y:S01]  /*0d30*/  LDL R8, [R1+0x18] ;  /* 0x0000180001087983 */ /* 0x003ea20000100800 */
[----:B------:R-:W-:-:S05]  /*0d40*/  IMAD.WIDE.U32 R2, R5, 0x4, R28 ;  /* 0x0000000405027825 */ /* 0x000fca00078e001c */
[----:B------:R-:W3:Y:S01]  /*0d50*/  LDG.E R4, desc[UR36][R2.64] ;  /* 0x0000002402047981 */ /* 0x000ee2000c1e1900 */
[C---:B--2---:R-:W-:Y:S02]  /*0d60*/  VIADD R6, R8.reuse, 0x1 ;  /* 0x0000000108067836 */ /* 0x044fe40000000000 */
[--C-:B------:R-:W-:Y:S02]  /*0d70*/  IMAD R7, R8, 0x4, R27.reuse ;  /* 0x0000000408077824 */ /* 0x100fe400078e021b */
[----:B------:R-:W2:Y:S04]  /*0d80*/  LDG.E R8, desc[UR36][R2.64+0x4] ;  /* 0x0000042402087981 */ /* 0x000ea8000c1e1900 */
[----:B------:R-:W-:Y:S04]  /*0d90*/  STL [R1+0x18], R6 ;  /* 0x0000180601007387 */ /* 0x000fe80000100800 */
[----:B---3--:R0:W-:Y:S04]  /*0da0*/  STL [R7], R4 ;  /* 0x0000000407007387 */ /* 0x0081e80000100800 */
[----:B------:R-:W3:Y:S04]  /*0db0*/  LDL R10, [R1+0x18] ;  /* 0x00001800010a7983 */ /* 0x000ee80000100800 */
[----:B0-----:R-:W4:Y:S01]  /*0dc0*/  LDG.E R4, desc[UR36][R2.64+0xc] ;  /* 0x00000c2402047981 */ /* 0x001f22000c1e1900 */
[C---:B---3--:R-:W-:Y:S01]  /*0dd0*/  IADD3 R12, PT, PT, R10.reuse, 0x1, RZ ;  /* 0x000000010a0c7810 */ /* 0x048fe20007ffe0ff */
[----:B------:R-:W-:-:S02]  /*0de0*/  IMAD R9, R10, 0x4, R27 ;  /* 0x000000040a097824 */ /* 0x000fc400078e021b */
[----:B------:R-:W3:Y:S04]  /*0df0*/  LDG.E R10, desc[UR36][R2.64+0x8] ;  /* 0x00000824020a7981 */ /* 0x000ee8000c1e1900 */
[----:B------:R1:W-:Y:S04]  /*0e00*/  STL [R1+0x18], R12 ;  /* 0x0000180c01007387 */ /* 0x0003e80000100800 */
[----:B--2---:R1:W-:Y:S04]  /*0e10*/  STL [R9], R8 ;  /* 0x0000000809007387 */ /* 0x0043e80000100800 */
[----:B------:R-:W2:Y:S02]  /*0e20*/  LDL R14, [R1+0x18] ;  /* 0x00001800010e7983 */ /* 0x000ea40000100800 */
[C---:B--2---:R-:W-:Y:S01]  /*0e30*/  VIADD R16, R14.reuse, 0x1 ;  /* 0x000000010e107836 */ /* 0x044fe20000000000 */
[----:B------:R-:W-:-:S04]  /*0e40*/  LEA R11, R14, R27, 0x2 ;  /* 0x0000001b0e0b7211 */ /* 0x000fc800078e10ff */
[----:B------:R1:W-:Y:S04]  /*0e50*/  STL [R1+0x18], R16 ;  /* 0x0000181001007387 */ /* 0x0003e80000100800 */
[----:B---3--:R1:W-:Y:S04]  /*0e60*/  STL [R11], R10 ;  /* 0x0000000a0b007387 */ /* 0x0083e80000100800 */
[----:B------:R-:W2:Y:S01]  /*0e70*/  LDL R6, [R1+0x18] ;  /* 0x0000180001067983 */ /* 0x000ea20000100800 */
[----:B------:R-:W-:-:S04]  /*0e80*/  IADD3 R5, PT, PT, R5, 0x4, RZ ;  /* 0x0000000405057810 */ /* 0x000fc80007ffe0ff */
[----:B------:R-:W-:Y:S01]  /*0e90*/  ISETP.NE.AND P0, PT, R5, R0, PT ;  /* 0x000000000500720c */ /* 0x000fe20003f05270 */
[C---:B--2---:R-:W-:Y:S02]  /*0ea0*/  VIADD R14, R6.reuse, 0x1 ;  /* 0x00000001060e7836 */ /* 0x044fe40000000000 */
[----:B------:R-:W-:-:S03]  /*0eb0*/  IMAD R7, R6, 0x4, R27 ;  /* 0x0000000406077824 */ /* 0x000fc600078e021b */
[----:B------:R1:W-:Y:S04]  /*0ec0*/  STL [R1+0x18], R14 ;  /* 0x0000180e01007387 */ /* 0x0003e80000100800 */
[----:B----4-:R1:W-:Y:S03]  /*0ed0*/  STL [R7], R4 ;  /* 0x0000000407007387 */ /* 0x0103e60000100800 */
[----:B------:R-:W-:Y:S05]  /*0ee0*/  @P0 BRA `(.L_x_590) ;  /* 0xfffffffc00900947 */ /* 0x000fea000383ffff */
.L_x_589:
[----:B------:R-:W-:Y:S05]  /*0ef0*/  BSYNC.RECONVERGENT B1 ;  /* 0x0000000000017941 */ /* 0x000fea0003800200 */
.L_x_588:
[----:B------:R-:W-:-:S13]  /*0f00*/  ISETP.NE.AND P0, PT, R13, RZ, PT ;  /* 0x000000ff0d00720c */ /* 0x000fda0003f05270 */
[----:B------:R-:W-:Y:S05]  /*0f10*/  @!P0 BRA `(.L_x_587) ;  /* 0x0000000000308947 */ /* 0x000fea0003800000 */
[----:B0-----:R-:W-:-:S07]  /*0f20*/  IMAD.MOV.U32 R2, RZ, RZ, RZ ;  /* 0x000000ffff027224 */ /* 0x001fce00078e00ff */
.L_x_597:
[----:B-12---:R-:W2:Y:S01]  /*0f30*/  LDL R8, [R1+0x18] ;  /* 0x0000180001087983 */ /* 0x006ea20000100800 */
[----:B------:R-:W-:-:S06]  /*0f40*/  IMAD.WIDE.U32 R4, R0, 0x4, R28 ;  /* 0x0000000400047825 */ /* 0x000fcc00078e001c */
        /* <DEDUP_REMOVED lines=9> */
.L_x_587:
[----:B------:R-:W-:Y:S05]  /*0fe0*/  BSYNC.RECONVERGENT B0 ;  /* 0x0000000000007941 */ /* 0x000fea0003800200 */
.L_x_586:
        /* <DEDUP_REMOVED lines=8> */
.L_x_648:
        /* <DEDUP_REMOVED lines=20> */
.L_x_600:
        /* <DEDUP_REMOVED lines=16> */
.L_x_599:
[----:B------:R-:W-:Y:S05]  /*12b0*/  BSYNC.RECONVERGENT B6 ;  /* 0x0000000000067941 */ /* 0x000fea0003800200 */
.L_x_598:
[----:B------:R-:W0:Y:S02]  /*12c0*/  LDC.64 R16, c[0x0][0x390] ;  /* 0x0000e400ff107b82 */ /* 0x000e240000000a00 */
[----:B0-----:R-:W-:-:S05]  /*12d0*/  IMAD.WIDE R16, R2, 0x10, R16 ;  /* 0x0000001002107825 */ /* 0x001fca00078e0210 */
[----:B------:R0:W5:Y:S01]  /*12e0*/  LDG.E R30, desc[UR36][R16.64+0x8] ;  /* 0x00000824101e7981 */ /* 0x000162000c1e1900 */
[----:B------:R-:W-:Y:S01]  /*12f0*/  BSSY B11, `(.L_x_601) ;  /* 0x00002980000b7945 */ /* 0x000fe20003800000 */
.L_x_647:
[----:B-1-34-:R-:W1:Y:S02]  /*1300*/  LDC.64 R4, c[0x0][0x390] ;  /* 0x0000e400ff047b82 */ /* 0x01ae640000000a00 */
[----:B-12---:R-:W2:Y:S01]  /*1310*/  LDG.E R5, desc[UR36][R4.64+0x15cc8] ;  /* 0x015cc82404057981 */ /* 0x006ea2000c1e1900 */
        /* <DEDUP_REMOVED lines=21> */
.L_x_603:
[----:B------:R-:W-:Y:S05]  /*1470*/  BSYNC.RECONVERGENT B6 ;  /* 0x0000000000067941 */ /* 0x000fea0003800200 */
.L_x_602:
        /* <DEDUP_REMOVED lines=16> */
.L_x_618:
        /* <DEDUP_REMOVED lines=24> */
.L_x_613:
        /* <DEDUP_REMOVED lines=16> */
.L_x_612:
[----:B------:R-:W-:Y:S05]  /*1800*/  BSYNC.RECONVERGENT B6 ;  /* 0x0000000000067941 */ /* 0x000fea0003800200 */
.L_x_611:
[----:B------:R-:W1:Y:S02]  /*1810*/  LDC.64 R34, c[0x0][0x390] ;  /* 0x0000e400ff227b82 */ /* 0x000e640000000a00 */
[----:B-1----:R-:W-:-:S05]  /*1820*/  IMAD.WIDE R34, R18, 0x10, R34 ;  /* 0x0000001012227825 */ /* 0x002fca00078e0222 */
[----:B------:R1:W5:Y:S02]  /*1830*/  LDG.E R19, desc[UR36][R34.64+0x8] ;  /* 0x0000082422137981 */ /* 0x000364000c1e1900 */
.L_x_617:
        /* <DEDUP_REMOVED lines=22> */
.L_x_615:
[----:B------:R-:W-:Y:S05]  /*19a0*/  BSYNC.RECONVERGENT B6 ;  /* 0x0000000000067941 */ /* 0x000fea0003800200 */
.L_x_614:
        /* <DEDUP_REMOVED lines=12> */
.L_x_610:
[----:B-----5:R-:W-:Y:S02]  /*1a70*/  ISETP.GT.AND P1, PT, R18, R25, PT ;  /* 0x000000191200720c */ /* 0x020fe40003f24270 */
[C---:B------:R-:W-:Y:S02]  /*1a80*/  LOP3.LUT P0, RZ, R29.reuse, 0xff, RZ, 0xc0, !PT ;  /* 0x000000ff1dff7812 */ /* 0x040fe4000780c0ff */
[----:B------:R-:W-:-:S11]  /*1a90*/  PRMT R0, R29, 0x7610, R0 ;  /* 0x000076101d007816 */ /* 0x000fd60000000000 */
[----:B------:R-:W-:Y:S05]  /*1aa0*/  @P0 BREAK.RELIABLE P1, B7 ;  /* 0x0000000000070942 */ /* 0x000fea0000800100 */
[----:B------:R-:W-:Y:S05]  /*1ab0*/  @P0 BREAK.RELIABLE P1, B8 ;  /* 0x0000000000080942 */ /* 0x000fea0000800100 */
[----:B------:R-:W-:Y:S05]  /*1ac0*/  @P0 BRA P1, `(.L_x_606) ;  /* 0x00000020005c0947 */ /* 0x000fea0000800000 */
.L_x_616:
[----:B------:R-:W-:Y:S05]  /*1ad0*/  BSYNC.RELIABLE B7 ;  /* 0x0000000000077941 */ /* 0x000fea0003800100 */
.L_x_609:
[----:B------:R-:W-:Y:S02]  /*1ae0*/  IADD3 R28, PT, PT, R28, 0x1, RZ ;  /* 0x000000011c1c7810 */ /* 0x000fe40007ffe0ff */
[----:B------:R-:W-:Y:S02]  /*1af0*/  PRMT R29, R0, 0x7610, R29 ;  /* 0x00007610001d7816 */ /* 0x000fe4000000001d */
[----:B------:R-:W-:-:S13]  /*1b00*/  ISETP.NE.AND P0, PT, R28, R31, PT ;  /* 0x0000001f1c00720c */ /* 0x000fda0003f05270 */
[----:B------:R-:W-:Y:S05]  /*1b10*/  @P0 BRA `(.L_x_618) ;  /* 0xfffffff800980947 */ /* 0x000fea000383ffff */
[----:B------:R-:W-:Y:S05]  /*1b20*/  BSYNC.RELIABLE B8 ;  /* 0x0000000000087941 */ /* 0x000fea0003800100 */
.L_x_608:
[----:B------:R-:W-:-:S13]  /*1b30*/  ISETP.NE.AND P0, PT, R24, RZ, PT ;  /* 0x000000ff1800720c */ /* 0x000fda0003f05270 */
[----:B------:R-:W-:Y:S05]  /*1b40*/  @!P0 BRA `(.L_x_607) ;  /* 0x0000000000248947 */ /* 0x000fea0003800000 */
[----:B------:R-:W-:Y:S01]  /*1b50*/  VIMNMX.U32 R5, PT, PT, R24, 0x1, !PT ;  /* 0x0000000118057848 */ /* 0x000fe20007fe0000 */
[----:B------:R-:W-:-:S07]  /*1b60*/  IMAD.MOV.U32 R0, RZ, RZ, RZ ;  /* 0x000000ffff007224 */ /* 0x000fce00078e00ff */
.L_x_619:
[----:B------:R-:W-:-:S05]  /*1b70*/  IMAD R3, R0, 0x4, R27 ;  /* 0x0000000400037824 */ /* 0x000fca00078e021b */
[----:B------:R-:W2:Y:S02]  /*1b80*/  LDL R4, [R3] ;  /* 0x0000000003047983 */ /* 0x000ea40000100800 */
[----:B--2---:R-:W-:-:S13]  /*1b90*/  ISETP.NE.AND P0, PT, R4, R25, PT ;  /* 0x000000190400720c */ /* 0x004fda0003f05270 */
[----:B------:R-:W-:Y:S05]  /*1ba0*/  @!P0 BRA `(.L_x_606) ;  /* 0x0000002000248947 */ /* 0x000fea0003800000 */
[----:B------:R-:W-:-:S04]  /*1bb0*/  IADD3 R0, PT, PT, R0, 0x1, RZ ;  /* 0x0000000100007810 */ /* 0x000fc80007ffe0ff */
[----:B------:R-:W-:-:S13]  /*1bc0*/  ISETP.NE.AND P0, PT, R0, R5, PT ;  /* 0x000000050000720c */ /* 0x000fda0003f05270 */
[----:B------:R-:W-:Y:S05]  /*1bd0*/  @P0 BRA `(.L_x_619) ;  /* 0xfffffffc00e40947 */ /* 0x000fea000383ffff */
.L_x_607:
        /* <DEDUP_REMOVED lines=8> */
[----:B------:R-:W-:-:S07]  /*1c60*/  MOV R32, RZ ;  /* 0x000000ff00207202 */ /* 0x000fce0000000f00 */
.L_x_633:
[----:B------:R-:W-:Y:S01]  /*1c70*/  IMAD R18, R32, 0x4, R27 ;  /* 0x0000000420127824 */ /* 0x000fe200078e021b */
[----:B--2---:R-:W2:Y:S05]  /*1c80*/  LDC.64 R28, c[0x0][0x390] ;  /* 0x0000e400ff1c7b82 */ /* 0x004eaa0000000a00 */
[----:B------:R-:W2:Y:S01]  /*1c90*/  LDL R18, [R18] ;  /* 0x0000000012127983 */ /* 0x000ea20000100800 */
[----:B------:R-:W-:Y:S01]  /*1ca0*/  BSSY.RELIABLE B8, `(.L_x_622) ;  /* 0x0000052000087945 */ /* 0x000fe20003800100 */
[----:B------:R-:W-:Y:S02]  /*1cb0*/  IMAD.MOV.U32 R31, RZ, RZ, RZ ;  /* 0x000000ffff1f7224 */ /* 0x000fe400078e00ff */
[----:B--2---:R-:W-:-:S07]  /*1cc0*/  IMAD.WIDE R28, R18, 0x10, R28 ;  /* 0x00000010121c7825 */ /* 0x004fce00078e021c */
.L_x_632:
[----:B------:R-:W-:-:S06]  /*1cd0*/  LEA R25, R31, R27, 0x2 ;  /* 0x0000001b1f197211 */ /* 0x000fcc00078e10ff */
[----:B--2---:R-:W2:Y:S01]  /*1ce0*/  LDL R25, [R25] ;  /* 0x0000000019197983 */ /* 0x004ea20000100800 */
[----:B------:R-:W-:Y:S01]  /*1cf0*/  BSSY.RELIABLE B7, `(.L_x_623) ;  /* 0x0000049000077945 */ /* 0x000fe20003800100 */
[----:B--2---:R-:W-:-:S13]  /*1d00*/  ISETP.NE.AND P0, PT, R18, R25, PT ;  /* 0x000000191200720c */ /* 0x004fda0003f05270 */
[----:B------:R-:W-:Y:S05]  /*1d10*/  @!P0 BRA `(.L_x_624) ;  /* 0x0000000400188947 */ /* 0x000fea0003800000 */
[----:B------:R-:W2:Y:S02]  /*1d20*/  LDC.64 R4, c[0x0][0x390] ;  /* 0x0000e400ff047b82 */ /* 0x000ea40000000a00 */
[----:B--2---:R-:W2:Y:S01]  /*1d30*/  LDG.E R19, desc[UR36][R4.64+0x15cc8] ;  /* 0x015cc82404137981 */ /* 0x004ea2000c1e1900 */
[C---:B------:R-:W-:Y:S01]  /*1d40*/  ISETP.GT.AND P1, PT, R18.reuse, -0x1, PT ;  /* 0xffffffff1200780c */ /* 0x040fe20003f24270 */
[----:B------:R-:W-:Y:S01]  /*1d50*/  BSSY.RECONVERGENT B6, `(.L_x_625) ;  /* 0x000001f000067945 */ /* 0x000fe20003800200 */
[----:B--2---:R-:W-:-:S13]  /*1d60*/  ISETP.GE.AND P0, PT, R18, R19, PT ;  /* 0x000000131200720c */ /* 0x004fda0003f06270 */
[----:B------:R-:W-:Y:S05]  /*1d70*/  @!P0 BRA P1, `(.L_x_626) ;  /* 0x0000000000708947 */ /* 0x000fea0000800000 */
[----:B------:R-:W2:Y:S01]  /*1d80*/  LDCU UR4, c[0x0][0x2f8] ;  /* 0x00005f00ff0477ac */ /* 0x000ea20008000800 */
[----:B------:R-:W-:Y:S01]  /*1d90*/  MOV R8, 0x0 ;  /* 0x0000000000087802 */ /* 0x000fe20000000f00 */
[----:B------:R-:W-:Y:S02]  /*1da0*/  IMAD.MOV.U32 R6, RZ, RZ, R23 ;  /* 0x000000ffff067224 */ /* 0x000fe400078e0017 */
[----:B------:R-:W-:-:S03]  /*1db0*/  IMAD.MOV.U32 R7, RZ, RZ, R22 ;  /* 0x000000ffff077224 */ /* 0x000fc600078e0016 */
[----:B------:R-:W3:Y:S01]  /*1dc0*/  LDC.64 R8, c[0x4][R8] ;  /* 0x0100000008087b82 */ /* 0x000ee20000000a00 */
[----:B--2---:R-:W-:Y:S01]  /*1dd0*/  VIADD R0, R23, -UR4 ;  /* 0x8000000417007c36 */ /* 0x004fe20008000000 */
[----:B------:R-:W2:Y:S04]  /*1de0*/  LDCU.64 UR4, c[0x4][0x68] ;  /* 0x01000d00ff0477ac */ /* 0x000ea80008000a00 */
[----:B------:R4:W-:Y:S01]  /*1df0*/  STL.64 [R0], R18 ;  /* 0x0000001200007387 */ /* 0x0009e20000100a00 */
[----:B--2---:R-:W-:Y:S01]  /*1e00*/  IMAD.U32 R4, RZ, RZ, UR4 ;  /* 0x00000004ff047e24 */ /* 0x004fe2000f8e00ff */
[----:B----4-:R-:W-:-:S07]  /*1e10*/  MOV R5, UR5 ;  /* 0x0000000500057c02 */ /* 0x010fce0008000f00 */
[----:B------:R-:W-:-:S07]  /*1e20*/  LEPC R20, `(.L_x_627) ;  /* 0x000000001014794e */ /* 0x000fce0000000000 */
[----:B01-3--:R-:W-:Y:S05]  /*1e30*/  CALL.ABS.NOINC R8 ;  /* 0x0000000008007343 */ /* 0x00bfea0003c00000 */
.L_x_627:
        /* <DEDUP_REMOVED lines=16> */
.L_x_626:
[----:B------:R-:W-:Y:S05]  /*1f40*/  BSYNC.RECONVERGENT B6 ;  /* 0x0000000000067941 */ /* 0x000fea0003800200 */
.L_x_625:
[----:B------:R2:W5:Y:S02]  /*1f50*/  LDG.E R19, desc[UR36][R28.64+0x8] ;  /* 0x000008241c137981 */ /* 0x000564000c1e1900 */
.L_x_631:
[----:B------:R-:W3:Y:S02]  /*1f60*/  LDC.64 R4, c[0x0][0x390] ;  /* 0x0000e400ff047b82 */ /* 0x000ee40000000a00 */
[----:B---3--:R-:W3:Y:S01]  /*1f70*/  LDG.E R5, desc[UR36][R4.64+0x15cc8] ;  /* 0x015cc82404057981 */ /* 0x008ee2000c1e1900 */
[C---:B------:R-:W-:Y:S01]  /*1f80*/  ISETP.GT.AND P1, PT, R18.reuse, -0x1, PT ;  /* 0xffffffff1200780c */ /* 0x040fe20003f24270 */
[----:B------:R-:W-:Y:S01]  /*1f90*/  BSSY.RECONVERGENT B6, `(.L_x_628) ;  /* 0x0000013000067945 */ /* 0x000fe20003800200 */
[----:B---3--:R-:W-:-:S13]  /*1fa0*/  ISETP.GE.AND P0, PT, R18, R5, PT ;  /* 0x000000051200720c */ /* 0x008fda0003f06270 */
[----:B------:R-:W-:Y:S05]  /*1fb0*/  @!P0 BRA P1, `(.L_x_629) ;  /* 0x0000000000408947 */ /* 0x000fea0000800000 */
[----:B------:R-:W-:Y:S01]  /*1fc0*/  MOV R14, 0x8 ;  /* 0x00000008000e7802 */ /* 0x000fe20000000f00 */
[----:B------:R-:W3:Y:S01]  /*1fd0*/  LDCU.64 UR4, c[0x4][0x80] ;  /* 0x01001000ff0477ac */ /* 0x000ee20008000a00 */
[----:B------:R-:W-:Y:S02]  /*1fe0*/  HFMA2 R8, -RZ, RZ, 0, 1.1444091796875e-05 ;  /* 0x000000c0ff087431 */ /* 0x000fe400000001ff */
[----:B------:R-:W-:Y:S01]  /*1ff0*/  IMAD.MOV.U32 R12, RZ, RZ, 0x1 ;  /* 0x00000001ff0c7424 */ /* 0x000fe200078e00ff */
[----:B------:R-:W4:Y:S01]  /*2000*/  LDCU.64 UR6, c[0x4][0x78] ;  /* 0x01000f00ff0677ac */ /* 0x000f220008000a00 */
[----:B------:R-:W0:Y:S01]  /*2010*/  LDC.64 R14, c[0x4][R14] ;  /* 0x010000000e0e7b82 */ /* 0x000e220000000a00 */
[----:B------:R-:W-:Y:S01]  /*2020*/  IMAD.MOV.U32 R13, RZ, RZ, RZ ;  /* 0x000000ffff0d7224 */ /* 0x000fe200078e00ff */
[----:B------:R-:W1:Y:S01]  /*2030*/  LDCU.64 UR8, c[0x4][0x18] ;  /* 0x01000300ff0877ac */ /* 0x000e620008000a00 */
[----:B---3--:R-:W-:Y:S01]  /*2040*/  MOV R4, UR4 ;  /* 0x0000000400047c02 */ /* 0x008fe20008000f00 */
[----:B------:R-:W-:-:S02]  /*2050*/  IMAD.U32 R5, RZ, RZ, UR5 ;  /* 0x00000005ff057e24 */ /* 0x000fc4000f8e00ff */
[----:B----4-:R-:W-:Y:S01]  /*2060*/  IMAD.U32 R6, RZ, RZ, UR6 ;  /* 0x00000006ff067e24 */ /* 0x010fe2000f8e00ff */
[----:B------:R-:W-:Y:S01]  /*2070*/  MOV R7, UR7 ;  /* 0x0000000700077c02 */ /* 0x000fe20008000f00 */
[----:B-1----:R-:W-:Y:S02]  /*2080*/  IMAD.U32 R10, RZ, RZ, UR8 ;  /* 0x00000008ff0a7e24 */ /* 0x002fe4000f8e00ff */
[----:B------:R-:W-:-:S07]  /*2090*/  IMAD.U32 R11, RZ, RZ, UR9 ;  /* 0x00000009ff0b7e24 */ /* 0x000fce000f8e00ff */
[----:B------:R-:W-:-:S07]  /*20a0*/  LEPC R20, `(.L_x_629) ;  /* 0x000000001014794e */ /* 0x000fce0000000000 */
[----:B0-2--5:R-:W-:Y:S05]  /*20b0*/  CALL.ABS.NOINC R14 ;  /* 0x000000000e007343 */ /* 0x025fea0003c00000 */
.L_x_629:
[----:B------:R-:W-:Y:S05]  /*20c0*/  BSYNC.RECONVERGENT B6 ;  /* 0x0000000000067941 */ /* 0x000fea0003800200 */
.L_x_628:
[----:B------:R-:W3:Y:S02]  /*20d0*/  LDG.E R0, desc[UR36][R28.64+0xc] ;  /* 0x00000c241c007981 */ /* 0x000ee4000c1e1900 */
[----:B---3-5:R-:W-:-:S13]  /*20e0*/  ISETP.GT.AND P0, PT, R19, R0, PT ;  /* 0x000000001300720c */ /* 0x028fda0003f04270 */
[----:B------:R-:W-:Y:S05]  /*20f0*/  @P0 BREAK.RELIABLE B7 ;  /* 0x0000000000070942 */ /* 0x000fea0003800100 */
[----:B------:R-:W-:Y:S05]  /*2100*/  @P0 BREAK.RELIABLE B8 ;  /* 0x0000000000080942 */ /* 0x000fea0003800100 */
[----:B------:R-:W-:Y:S05]  /*2110*/  @P0 BRA `(.L_x_630) ;  /* 0x00000018006c0947 */ /* 0x000fea0003800000 */
[----:B------:R-:W3:Y:S02]  /*2120*/  LDC.64 R4, c[0x0][0x390] ;  /* 0x0000e400ff047b82 */ /* 0x000ee40000000a00 */
[----:B---3--:R-:W-:-:S06]  /*2130*/  IMAD.WIDE R4, R19, 0x4, R4 ;  /* 0x0000000413047825 */ /* 0x008fcc00078e0204 */
[----:B------:R-:W3:Y:S01]  /*2140*/  LDG.E R4, desc[UR36][R4.64+0xcf00] ;  /* 0x00cf002404047981 */ /* 0x000ee2000c1e1900 */
[----:B------:R-:W-:Y:S02]  /*2150*/  IADD3 R19, PT, PT, R19, 0x1, RZ ;  /* 0x0000000113137810 */ /* 0x000fe40007ffe0ff */
[----:B---3--:R-:W-:-:S13]  /*2160*/  ISETP.NE.AND P0, PT, R4, R25, PT ;  /* 0x000000190400720c */ /* 0x008fda0003f05270 */
[----:B------:R-:W-:Y:S05]  /*2170*/  @P0 BRA `(.L_x_631) ;  /* 0xfffffffc00780947 */ /* 0x000fea000383ffff */
.L_x_624:
[----:B------:R-:W-:Y:S05]  /*2180*/  BSYNC.RELIABLE B7 ;  /* 0x0000000000077941 */ /* 0x000fea0003800100 */
.L_x_623:
[----:B------:R-:W-:-:S05]  /*2190*/  VIADD R31, R31, 0x1 ;  /* 0x000000011f1f7836 */ /* 0x000fca0000000000 */
[----:B------:R-:W-:-:S13]  /*21a0*/  ISETP.NE.AND P0, PT, R31, R24, PT ;  /* 0x000000181f00720c */ /* 0x000fda0003f05270 */
[----:B------:R-:W-:Y:S05]  /*21b0*/  @P0 BRA `(.L_x_632) ;  /* 0xfffffff800c40947 */ /* 0x000fea000383ffff */
[----:B------:R-:W-:Y:S05]  /*21c0*/  BSYNC.RELIABLE B8 ;  /* 0x0000000000087941 */ /* 0x000fea0003800100 */
.L_x_622:
[----:B------:R-:W-:-:S05]  /*21d0*/  VIADD R32, R32, 0x1 ;  /* 0x0000000120207836 */ /* 0x000fca0000000000 */
[----:B------:R-:W-:-:S13]  /*21e0*/  ISETP.NE.AND P0, PT, R32, R24, PT ;  /* 0x000000182000720c */ /* 0x000fda0003f05270 */
[----:B------:R-:W-:Y:S05]  /*21f0*/  @P0 BRA `(.L_x_633) ;  /* 0xfffffff8009c0947 */ /* 0x000fea000383ffff */
.L_x_621:
[----:B------:R-:W3:Y:S02]  /*2200*/  LDC.64 R4, c[0x0][0x3d8] ;  /* 0x0000f600ff047b82 */ /* 0x000ee40000000a00 */
[----:B---3--:R-:W3:Y:S02]  /*2210*/  LDG.E.STRONG.SYS R0, desc[UR36][R4.64] ;  /* 0x0000002404007981 */ /* 0x008ee4000c1f5900 */
[----:B---3--:R-:W-:-:S13]  /*2220*/  ISETP.NE.AND P0, PT, R0, RZ, PT ;  /* 0x000000ff0000720c */ /* 0x008fda0003f05270 */
[----:B------:R-:W-:Y:S05]  /*2230*/  @!P0 BRA `(.L_x_634) ;  /* 0x0000000800c08947 */ /* 0x000fea0003800000 */
[----:B------:R-:W-:-:S13]  /*2240*/  ISETP.NE.AND P0, PT, R0, 0x1, PT ;  /* 0x000000010000780c */ /* 0x000fda0003f05270 */
[----:B------:R-:W-:Y:S05]  /*2250*/  @P0 BRA `(.L_x_630) ;  /* 0x00000018001c0947 */ /* 0x000fea0003800000 */
[----:B------:R-:W3:Y:S01]  /*2260*/  S2R R3, SR_LANEID ;  /* 0x0000000000037919 */ /* 0x000ee20000000000 */
[----:B------:R-:W-:Y:S01]  /*2270*/  VOTEU.ANY UR4, UPT, PT ;  /* 0x0000000000047886 */ /* 0x000fe200038e0100 */
[----:B------:R-:W4:Y:S01]  /*2280*/  LDC.64 R10, c[0x0][0x3a0] ;  /* 0x0000e800ff0a7b82 */ /* 0x000f220000000a00 */
[----:B------:R-:W3:Y:S07]  /*2290*/  FLO.U32 R0, UR4 ;  /* 0x0000000400007d00 */ /* 0x000eee00080e0000 */
[----:B------:R-:W5:Y:S01]  /*22a0*/  LDC.64 R8, c[0x0][0x3c8] ;  /* 0x0000f200ff087b82 */ /* 0x000f620000000a00 */
[----:B------:R-:W4:Y:S01]  /*22b0*/  POPC R13, UR4 ;  /* 0x00000004000d7d09 */ /* 0x000f220008000000 */
[----:B---3--:R-:W-:-:S13]  /*22c0*/  ISETP.EQ.U32.AND P0, PT, R0, R3, PT ;  /* 0x000000030000720c */ /* 0x008fda0003f02070 */
[----:B----4-:R-:W3:Y:S04]  /*22d0*/  @P0 ATOMG.E.ADD.STRONG.GPU PT, R11, desc[UR36][R10.64], R13 ;  /* 0x8000000d0a0b09a8 */ /* 0x010ee800081ef124 */
[----:B-----5:R-:W4:Y:S01]  /*22e0*/  @P0 ATOMG.E.ADD.STRONG.GPU PT, R15, desc[UR36][R8.64], R13 ;  /* 0x8000000d080f09a8 */ /* 0x020f2200081ef124 */
[----:B------:R-:W5:Y:S02]  /*22f0*/  S2R R32, SR_LTMASK ;  /* 0x0000000000207919 */ /* 0x000f640000003900 */
[----:B-----5:R-:W-:-:S06]  /*2300*/  LOP3.LUT R6, R32, UR4, RZ, 0xc0, !PT ;  /* 0x0000000420067c12 */ /* 0x020fcc000f8ec0ff */
[----:B------:R-:W5:Y:S01]  /*2310*/  POPC R6, R6 ;  /* 0x0000000600067309 */ /* 0x000f620000000000 */
[----:B---3--:R-:W5:Y:S04]  /*2320*/  SHFL.IDX PT, R7, R11, R0, 0x1f ;  /* 0x00001f000b077589 */ /* 0x008f6800000e0000 */
[----:B----4-:R-:W2:Y:S01]  /*2330*/  SHFL.IDX PT, R15, R15, R0, 0x1f ;  /* 0x00001f000f0f7589 */ /* 0x010ea200000e0000 */
[----:B-----5:R-:W-:Y:S01]  /*2340*/  IMAD.IADD R7, R7, 0x1, R6 ;  /* 0x0000000107077824 */ /* 0x020fe200078e0206 */
[----:B--2---:R-:W-:-:S04]  /*2350*/  IADD3 R28, PT, PT, R6, R15, RZ ;  /* 0x0000000f061c7210 */ /* 0x004fc80007ffe0ff */
[----:B------:R-:W-:-:S13]  /*2360*/  ISETP.GT.U32.AND P0, PT, R28, 0x666665, PT ;  /* 0x006666651c00780c */ /* 0x000fda0003f04070 */
[----:B------:R-:W-:Y:S05]  /*2370*/  @P0 BRA `(.L_x_635) ;  /* 0x0000000400040947 */ /* 0x000fea0003800000 */
        /* <DEDUP_REMOVED lines=65> */
.L_x_635:
        /* <DEDUP_REMOVED lines=11> */
.L_x_636:
[----:B---3--:R-:W2:Y:S01]  /*2840*/  LDG.E.STRONG.SYS R0, desc[UR36][R28.64] ;  /* 0x000000241c007981 */ /* 0x008ea2000c1f5900 */
[----:B------:R-:W-:Y:S05]  /*2850*/  YIELD ;  /* 0x0000000000007946 */ /* 0x000fea0003800000 */
[----:B--2---:R-:W-:-:S13]  /*2860*/  ISETP.NE.AND P0, PT, R0, 0x1, PT ;  /* 0x000000010000780c */ /* 0x004fda0003f05270 */
[----:B------:R-:W-:Y:S05]  /*2870*/  @!P0 BRA `(.L_x_636) ;  /* 0xfffffffc00f08947 */ /* 0x000fea000383ffff */
[----:B------:R-:W-:Y:S01]  /*2880*/  VOTEU.ANY UR4, UPT, PT ;  /* 0x0000000000047886 */ /* 0x000fe200038e0100 */
[----:B----4-:R-:W2:Y:S01]  /*2890*/  LDC.64 R4, c[0x0][0x3b0] ;  /* 0x0000ec00ff047b82 */ /* 0x010ea20000000a00 */
[----:B-1----:R-:W1:Y:S01]  /*28a0*/  FLO.U32 R34, UR4 ;  /* 0x0000000400227d00 */ /* 0x002e6200080e0000 */
[----:B------:R3:W-:Y:S04]  /*28b0*/  STG.E.STRONG.SYS desc[UR36][R28.64], RZ ;  /* 0x000000ff1c007986 */ /* 0x0007e8000c115924 */
[----:B------:R-:W4:Y:S03]  /*28c0*/  LDL.U8 R20, [R1+0x8] ;  /* 0x0000080001147983 */ /* 0x000f260000100000 */
[----:B------:R-:W2:Y:S01]  /*28d0*/  POPC R9, UR4 ;  /* 0x0000000400097d09 */ /* 0x000ea20008000000 */
[----:B------:R-:W5:Y:S04]  /*28e0*/  LDL.U8 R18, [R1+0x9] ;  /* 0x0000090001127983 */ /* 0x000f680000100000 */
[----:B------:R-:W5:Y:S01]  /*28f0*/  LDL.U8 R14, [R1+0xa] ;  /* 0x00000a00010e7983 */ /* 0x000f620000100000 */
[----:B-1----:R-:W-:-:S03]  /*2900*/  ISETP.EQ.U32.AND P0, PT, R34, R3, PT ;  /* 0x000000032200720c */ /* 0x002fc60003f02070 */
[----:B------:R-:W5:Y:S04]  /*2910*/  LDL.U8 R12, [R1+0xb] ;  /* 0x00000b00010c7983 */ /* 0x000f680000100000 */
[----:B------:R-:W5:Y:S04]  /*2920*/  LDL.U8 R10, [R1+0xc] ;  /* 0x00000c00010a7983 */ /* 0x000f680000100000 */
[----:B------:R-:W5:Y:S04]  /*2930*/  LDL.U8 R8, [R1+0xd] ;  /* 0x00000d0001087983 */ /* 0x000f680000100000 */
[----:B--2---:R1:W2:Y:S04]  /*2940*/  @P0 ATOMG.E.ADD.STRONG.GPU PT, R36, desc[UR36][R4.64], R9 ;  /* 0x80000009042409a8 */ /* 0x0042a800081ef124 */
[----:B------:R-:W5:Y:S04]  /*2950*/  LDL.U8 R0, [R1+0xe] ;  /* 0x00000e0001007983 */ /* 0x000f680000100000 */
[----:B------:R-:W5:Y:S04]  /*2960*/  LDL.U8 R37, [R1+0xf] ;  /* 0x00000f0001257983 */ /* 0x000f680000100000 */
[----:B------:R-:W5:Y:S01]  /*2970*/  LDL.U8 R35, [R1+0x10] ;  /* 0x0000100001237983 */ /* 0x000f620000100000 */
[----:B-1----:R-:W1:Y:S03]  /*2980*/  LDC.64 R4, c[0x0][0x398] ;  /* 0x0000e600ff047b82 */ /* 0x002e660000000a00 */
[----:B------:R-:W5:Y:S04]  /*2990*/  LDL.U8 R33, [R1+0x11] ;  /* 0x0000110001217983 */ /* 0x000f680000100000 */
[----:B------:R-:W5:Y:S04]  /*29a0*/  LDL.U8 R31, [R1+0x12] ;  /* 0x00001200011f7983 */ /* 0x000f680000100000 */
        /* <DEDUP_REMOVED lines=10> */
[----:B-1----:R-:W-:-:S02]  /*2a50*/  IMAD.WIDE R4, R7, 0x14, R4 ;  /* 0x0000001407047825 */ /* 0x002fc400078e0204 */
[----:B------:R-:W1:Y:S03]  /*2a60*/  LDC.64 R6, c[0x0][0x3a8] ;  /* 0x0000ea00ff067b82 */ /* 0x000e660000000a00 */
[----:B------:R-:W0:Y:S01]  /*2a70*/  POPC R32, R32 ;  /* 0x0000002000207309 */ /* 0x000e220000000000 */
[----:B--2---:R-:W0:Y:S04]  /*2a80*/  SHFL.IDX PT, R28, R36, R34, 0x1f ;  /* 0x00001f22241c7589 */ /* 0x004e2800000e0000 */
[----:B----4-:R4:W-:Y:S04]  /*2a90*/  STG.E.U8 desc[UR36][R4.64], R20 ;  /* 0x0000001404007986 */ /* 0x0109e8000c101124 */
[----:B-----5:R4:W-:Y:S04]  /*2aa0*/  STG.E.U8 desc[UR36][R4.64+0x1], R18 ;  /* 0x0000011204007986 */ /* 0x0209e8000c101124 */
[----:B------:R4:W-:Y:S04]  /*2ab0*/  STG.E.U8 desc[UR36][R4.64+0x2], R14 ;  /* 0x0000020e04007986 */ /* 0x0009e8000c101124 */
[----:B------:R4:W-:Y:S01]  /*2ac0*/  STG.E.U8 desc[UR36][R4.64+0x3], R12 ;  /* 0x0000030c04007986 */ /* 0x0009e2000c101124 */
[----:B0-----:R-:W-:-:S04]  /*2ad0*/  IMAD.IADD R28, R28, 0x1, R32 ;  /* 0x000000011c1c7824 */ /* 0x001fc800078e0220 */
[----:B-1----:R-:W-:Y:S01]  /*2ae0*/  IMAD.WIDE R6, R28, 0x14, R6 ;  /* 0x000000141c067825 */ /* 0x002fe200078e0206 */
        /* <DEDUP_REMOVED lines=37> */
.L_x_634:
        /* <DEDUP_REMOVED lines=9> */
[----:B------:R-:W-:Y:S01]  /*2dd0*/  BSSY B0, `(.L_x_637) ;  /* 0x000004b000007945 */ /* 0x000fe20003800000 */
[----:B------:R-:W5:Y:S02]  /*2de0*/  S2R R6, SR_LTMASK ;  /* 0x0000000000067919 */ /* 0x000f640000003900 */
[----:B-----5:R-:W-:-:S06]  /*2df0*/  LOP3.LUT R6, R6, UR4, RZ, 0xc0, !PT ;  /* 0x0000000406067c12 */ /* 0x020fcc000f8ec0ff */
[----:B------:R-:W5:Y:S01]  /*2e00*/  POPC R6, R6 ;  /* 0x0000000600067309 */ /* 0x000f620000000000 */
[----:B---3--:R-:W5:Y:S04]  /*2e10*/  SHFL.IDX PT, R7, R9, R0, 0x1f ;  /* 0x00001f0009077589 */ /* 0x008f6800000e0000 */
[----:B----4-:R-:W2:Y:S01]  /*2e20*/  SHFL.IDX PT, R13, R11, R0, 0x1f ;  /* 0x00001f000b0d7589 */ /* 0x010ea200000e0000 */
[----:B-----5:R-:W-:Y:S01]  /*2e30*/  IADD3 R7, PT, PT, R7, R6, RZ ;  /* 0x0000000607077210 */ /* 0x020fe20007ffe0ff */
[----:B--2---:R-:W-:-:S05]  /*2e40*/  IMAD.IADD R28, R6, 0x1, R13 ;  /* 0x00000001061c7824 */ /* 0x004fca00078e020d */
[----:B------:R-:W-:-:S13]  /*2e50*/  ISETP.GE.U32.AND P0, PT, R28, 0x666666, PT ;  /* 0x006666661c00780c */ /* 0x000fda0003f06070 */
[----:B------:R-:W-:Y:S05]  /*2e60*/  @!P0 BRA `(.L_x_638) ;  /* 0x0000000400048947 */ /* 0x000fea0003800000 */
.L_x_643:
        /* <DEDUP_REMOVED lines=17> */
.L_x_640:
        /* <DEDUP_REMOVED lines=17> */
.L_x_639:
        /* <DEDUP_REMOVED lines=13> */
.L_x_642:
        /* <DEDUP_REMOVED lines=16> */
.L_x_641:
[----:B------:R-:W-:-:S13]  /*3260*/  ISETP.GT.U32.AND P0, PT, R28, 0x666665, PT ;  /* 0x006666651c00780c */ /* 0x000fda0003f04070 */
[----:B------:R-:W-:Y:S05]  /*3270*/  @P0 BRA `(.L_x_643) ;  /* 0xfffffff800fc0947 */ /* 0x000fea000383ffff */
.L_x_638:
[----:B------:R-:W-:Y:S05]  /*3280*/  BSYNC B0 ;  /* 0x0000000000007941 */ /* 0x000fea0003800000 */
.L_x_637:
        /* <DEDUP_REMOVED lines=68> */
.L_x_644:
        /* <DEDUP_REMOVED lines=64> */
.L_x_630:
[----:B------:R-:W-:Y:S05]  /*3ad0*/  BSYNC B9 ;  /* 0x0000000000097941 */ /* 0x000fea0003800000 */
.L_x_620:
[----:B------:R-:W-:Y:S01]  /*3ae0*/  ISETP.NE.AND P0, PT, R24, RZ, PT ;  /* 0x000000ff1800720c */ /* 0x000fe20003f05270 */
[----:B------:R-:W-:-:S12]  /*3af0*/  BSSY.RECONVERGENT B6, `(.L_x_645) ;  /* 0x0000012000067945 */ /* 0x000fd80003800200 */
[----:B------:R-:W-:Y:S05]  /*3b00*/  @P0 BRA `(.L_x_646) ;  /* 0x0000000000400947 */ /* 0x000fea0003800000 */
[----:B-1-34-:R-:W-:Y:S01]  /*3b10*/  MOV R14, 0x8 ;  /* 0x00000008000e7802 */ /* 0x01afe20000000f00 */
[----:B------:R-:W1:Y:S01]  /*3b20*/  LDCU.64 UR4, c[0x4][0x88] ;  /* 0x01001100ff0477ac */ /* 0x000e620008000a00 */
[----:B------:R-:W-:Y:S02]  /*3b30*/  HFMA2 R13, -RZ, RZ, 0, 0 ;  /* 0x00000000ff0d7431 */ /* 0x000fe400000001ff */
[----:B------:R-:W-:Y:S01]  /*3b40*/  IMAD.MOV.U32 R8, RZ, RZ, 0x1fd ;  /* 0x000001fdff087424 */ /* 0x000fe200078e00ff */
[----:B------:R-:W3:Y:S01]  /*3b50*/  LDCU.64 UR8, c[0x4][0x78] ;  /* 0x01000f00ff0877ac */ /* 0x000ee20008000a00 */
[----:B------:R-:W4:Y:S01]  /*3b60*/  LDC.64 R14, c[0x4][R14] ;  /* 0x010000000e0e7b82 */ /* 0x000f220000000a00 */
[----:B------:R-:W-:Y:S01]  /*3b70*/  IMAD.MOV.U32 R12, RZ, RZ, 0x1 ;  /* 0x00000001ff0c7424 */ /* 0x000fe200078e00ff */
[----:B------:R-:W5:Y:S01]  /*3b80*/  LDCU.64 UR6, c[0x4][0x30] ;  /* 0x01000600ff0677ac */ /* 0x000f620008000a00 */
[----:B-1----:R-:W-:Y:S02]  /*3b90*/  IMAD.U32 R4, RZ, RZ, UR4 ;  /* 0x00000004ff047e24 */ /* 0x002fe4000f8e00ff */
[----:B------:R-:W-:Y:S01]  /*3ba0*/  IMAD.U32 R5, RZ, RZ, UR5 ;  /* 0x00000005ff057e24 */ /* 0x000fe2000f8e00ff */
[----:B---3--:R-:W-:Y:S01]  /*3bb0*/  MOV R6, UR8 ;  /* 0x0000000800067c02 */ /* 0x008fe20008000f00 */
[----:B------:R-:W-:-:S02]  /*3bc0*/  IMAD.U32 R7, RZ, RZ, UR9 ;  /* 0x00000009ff077e24 */ /* 0x000fc4000f8e00ff */
[----:B-----5:R-:W-:Y:S01]  /*3bd0*/  IMAD.U32 R10, RZ, RZ, UR6 ;  /* 0x00000006ff0a7e24 */ /* 0x020fe2000f8e00ff */
[----:B------:R-:W-:-:S07]  /*3be0*/  MOV R11, UR7 ;  /* 0x00000007000b7c02 */ /* 0x000fce0008000f00 */
[----:B------:R-:W-:-:S07]  /*3bf0*/  LEPC R20, `(.L_x_646) ;  /* 0x000000001014794e */ /* 0x000fce0000000000 */
[----:B0-2-4-:R-:W-:Y:S05]  /*3c00*/  CALL.ABS.NOINC R14 ;  /* 0x000000000e007343 */ /* 0x015fea0003c00000 */
.L_x_646:
[----:B------:R-:W-:Y:S05]  /*3c10*/  BSYNC.RECONVERGENT B6 ;  /* 0x0000000000067941 */ /* 0x000fea0003800200 */
.L_x_645:
[----:B------:R-:W-:-:S05]  /*3c20*/  VIADD R24, R24, 0xffffffff ;  /* 0xffffffff18187836 */ /* 0x000fca0000000000 */
[----:B------:R0:W-:Y:S02]  /*3c30*/  STL [R1+0x18], R24 ;  /* 0x0000181801007387 */ /* 0x0001e40000100800 */
.L_x_606:
[----:B------:R-:W-:Y:S05]  /*3c40*/  BSYNC B10 ;  /* 0x00000000000a7941 */ /* 0x000fea0003800000 */
.L_x_605:
[----:B------:R-:W-:Y:S01]  /*3c50*/  VIADD R30, R30, 0x1 ;  /* 0x000000011e1e7836 */ /* 0x000fe20000000000 */
[----:B------:R-:W-:Y:S06]  /*3c60*/  BRA `(.L_x_647) ;  /* 0xffffffd400a47947 */ /* 0x000fec000383ffff */
.L_x_604:
[----:B------:R-:W-:Y:S05]  /*3c70*/  BSYNC B11 ;  /* 0x00000000000b7941 */ /* 0x000fea0003800000 */
.L_x_601:
[----:B------:R-:W-:-:S04]  /*3c80*/  IADD3 R26, PT, PT, R26, 0x1, RZ ;  /* 0x000000011a1a7810 */ /* 0x000fc80007ffe0ff */
[----:B------:R-:W-:-:S13]  /*3c90*/  ISETP.GT.U32.AND P0, PT, R24, R26, PT ;  /* 0x0000001a1800720c */ /* 0x000fda0003f04070 */
[----:B------:R-:W-:Y:S05]  /*3ca0*/  @P0 BRA `(.L_x_648) ;  /* 0xffffffd000f00947 */ /* 0x000fea000383ffff */
[----:B------:R-:W-:Y:S05]  /*3cb0*/  EXIT ;  /* 0x000000000000794d */ /* 0x000fea0003800000 */
.L_x_585:
        /* <DEDUP_REMOVED lines=24> */
.L_x_657:
[----:B0-----:R-:W2:Y:S01]  /*3e40*/  LDL R8, [R1+0x18] ;  /* 0x0000180001087983 */ /* 0x001ea20000100800 */
[----:B------:R-:W-:-:S05]  /*3e50*/  IMAD.WIDE.U32 R2, R5, 0x4, R10 ;  /* 0x0000000405027825 */ /* 0x000fca00078e000a */
[----:B------:R-:W3:Y:S01]  /*3e60*/  LDG.E R4, desc[UR36][R2.64] ;  /* 0x0000002402047981 */ /* 0x000ee2000c1e1900 */
[C---:B--2---:R-:W-:Y:S01]  /*3e70*/  VIADD R6, R8.reuse, 0x1 ;  /* 0x0000000108067836 */ /* 0x044fe20000000000 */
[----:B------:R-:W-:Y:S02]  /*3e80*/  LEA R7, R8, R27, 0x2 ;  /* 0x0000001b08077211 */ /* 0x000fe400078e10ff */
        /* <DEDUP_REMOVED lines=26> */
[C---:B---3--:R-:W-:Y:S01]  /*4030*/  VIADD R12, R14.reuse, 0x1 ;  /* 0x000000010e0c7836 */ /* 0x048fe20000000000 */
[----:B------:R-:W-:-:S04]  /*4040*/  LEA R9, R14, R27, 0x2 ;  /* 0x0000001b0e097211 */ /* 0x000fc800078e10ff */
[----:B------:R-:W-:Y:S04]  /*4050*/  STL [R1+0x18], R12 ;  /* 0x0000180c01007387 */ /* 0x000fe80000100800 */
[----:B----4-:R0:W-:Y:S04]  /*4060*/  STL [R9], R8 ;  /* 0x0000000809007387 */ /* 0x0101e80000100800 */
[----:B------:R-:W3:Y:S04]  /*4070*/  LDL R14, [R1+0x18] ;  /* 0x00001800010e7983 */ /* 0x000ee80000100800 */
[----:B0-----:R-:W4:Y:S01]  /*4080*/  LDG.E R8, desc[UR36][R6.64+0xc] ;  /* 0x00000c2406087981 */ /* 0x001f22000c1e1900 */
[----:B---3--:R-:W-:-:S02]  /*4090*/  VIADD R16, R14, 0x1 ;  /* 0x000000010e107836 */ /* 0x008fc40000000000 */
[----:B------:R-:W-:-:S03]  /*40a0*/  IMAD R3, R14, 0x4, R27 ;  /* 0x000000040e037824 */ /* 0x000fc600078e021b */
[----:B------:R-:W-:Y:S04]  /*40b0*/  STL [R1+0x18], R16 ;  /* 0x0000181001007387 */ /* 0x000fe80000100800 */
[----:B-----5:R0:W-:Y:S04]  /*40c0*/  STL [R3], R2 ;  /* 0x0000000203007387 */ /* 0x0201e80000100800 */
[----:B------:R-:W3:Y:S02]  /*40d0*/  LDL R14, [R1+0x18] ;  /* 0x00001800010e7983 */ /* 0x000ee40000100800 */
[C---:B---3--:R-:W-:Y:S01]  /*40e0*/  IADD3 R18, PT, PT, R14.reuse, 0x1, RZ ;  /* 0x000000010e127810 */ /* 0x048fe20007ffe0ff */
[----:B------:R-:W-:-:S04]  /*40f0*/  IMAD R13, R14, 0x4, R27 ;  /* 0x000000040e0d7824 */ /* 0x000fc800078e021b */
[----:B------:R-:W-:Y:S04]  /*4100*/  STL [R1+0x18], R18 ;  /* 0x0000181201007387 */ /* 0x000fe80000100800 */
[----:B--2---:R-:W-:Y:S04]  /*4110*/  STL [R13], R4 ;  /* 0x000000040d007387 */ /* 0x004fe80000100800 */
[----:B------:R-:W2:Y:S01]  /*4120*/  LDL R12, [R1+0x18] ;  /* 0x00001800010c7983 */ /* 0x000ea20000100800 */
[----:B0-----:R-:W-:-:S04]  /*4130*/  VIADD R3, R5, 0x8 ;  /* 0x0000000805037836 */ /* 0x001fc80000000000 */
[----:B------:R-:W-:-:S05]  /*4140*/  IMAD.WIDE.U32 R2, R3, 0x4, R10 ;  /* 0x0000000403027825 */ /* 0x000fca00078e000a */
[----:B------:R-:W3:Y:S01]  /*4150*/  LDG.E R6, desc[UR36][R2.64+0x4] ;  /* 0x0000042402067981 */ /* 0x000ee2000c1e1900 */
[C---:B--2---:R-:W-:Y:S01]  /*4160*/  VIADD R14, R12.reuse, 0x1 ;  /* 0x000000010c0e7836 */ /* 0x044fe20000000000 */
[-C--:B------:R-:W-:Y:S02]  /*4170*/  LEA R9, R12, R27.reuse, 0x2 ;  /* 0x0000001b0c097211 */ /* 0x080fe400078e10ff */
        /* <DEDUP_REMOVED lines=13> */
[----:B------:R-:W-:Y:S04]  /*4250*/  STL [R1+0x18], R14 ;  /* 0x0000180e01007387 */ /* 0x000fe80000100800 */
[----:B---3--:R0:W-:Y:S04]  /*4260*/  STL [R7], R6 ;  /* 0x0000000607007387 */ /* 0x0081e80000100800 */
[----:B------:R-:W2:Y:S02]  /*4270*/  LDL R16, [R1+0x18] ;  /* 0x0000180001107983 */ /* 0x000ea40000100800 */
[C---:B--2---:R-:W-:Y:S01]  /*4280*/  IADD3 R18, PT, PT, R16.reuse, 0x1, RZ ;  /* 0x0000000110127810 */ /* 0x044fe20007ffe0ff */
[----:B------:R-:W-:-:S04]  /*4290*/  IMAD R9, R16, 0x4, R27 ;  /* 0x0000000410097824 */ /* 0x000fc800078e021b */
[----:B------:R-:W-:Y:S04]  /*42a0*/  STL [R1+0x18], R18 ;  /* 0x0000181201007387 */ /* 0x000fe80000100800 */
[----:B-----5:R-:W-:Y:S04]  /*42b0*/  STL [R9], R8 ;  /* 0x0000000809007387 */ /* 0x020fe80000100800 */
[----:B-1----:R-:W2:Y:S01]  /*42c0*/  LDL R12, [R1+0x18] ;  /* 0x00001800010c7983 */ /* 0x002ea20000100800 */
        /* <DEDUP_REMOVED lines=21> */
[C---:B--2---:R-:W-:Y:S01]  /*4420*/  IADD3 R18, PT, PT, R14.reuse, 0x1, RZ ;  /* 0x000000010e127810 */ /* 0x044fe20007ffe0ff */
[----:B------:R-:W-:-:S04]  /*4430*/  IMAD R13, R14, 0x4, R27 ;  /* 0x000000040e0d7824 */ /* 0x000fc800078e021b */
[----:B------:R0:W-:Y:S04]  /*4440*/  STL [R1+0x18], R18 ;  /* 0x0000181201007387 */ /* 0x0001e80000100800 */
[----:B-----5:R0:W-:Y:S04]  /*4450*/  STL [R13], R4 ;  /* 0x000000040d007387 */ /* 0x0201e80000100800 */
[----:B-1----:R-:W2:Y:S01]  /*4460*/  LDL R12, [R1+0x18] ;  /* 0x00001800010c7983 */ /* 0x002ea20000100800 */
[----:B------:R-:W-:-:S05]  /*4470*/  VIADD R5, R5, 0x10 ;  /* 0x0000001005057836 */ /* 0x000fca0000000000 */
[----:B------:R-:W-:Y:S01]  /*4480*/  ISETP.GE.AND P1, PT, R5, R20, PT ;  /* 0x000000140500720c */ /* 0x000fe20003f26270 */
[C---:B--2---:R-:W-:Y:S01]  /*4490*/  VIADD R14, R12.reuse, 0x1 ;  /* 0x000000010c0e7836 */ /* 0x044fe20000000000 */
[----:B------:R-:W-:-:S04]  /*44a0*/  LEA R9, R12, R27, 0x2 ;  /* 0x0000001b0c097211 */ /* 0x000fc800078e10ff */
[----:B------:R0:W-:Y:S04]  /*44b0*/  STL [R1+0x18], R14 ;  /* 0x0000180e01007387 */ /* 0x0001e80000100800 */
[----:B----4-:R0:W-:Y:S03]  /*44c0*/  STL [R9], R8 ;  /* 0x0000000809007387 */ /* 0x0101e60000100800 */
[----:B------:R-:W-:Y:S05]  /*44d0*/  @!P1 BRA `(.L_x_657) ;  /* 0xfffffff800589947 */ /* 0x000fea000383ffff */
.L_x_656:
[----:B------:R-:W-:Y:S05]  /*44e0*/  BSYNC.RECONVERGENT B3 ;  /* 0x0000000000037941 */ /* 0x000fea0003800200 */
.L_x_655:
[----:B0-----:R-:W-:Y:S01]  /*44f0*/  IMAD.IADD R2, R0, 0x1, -R5 ;  /* 0x0000000100027824 */ /* 0x001fe200078e0a05 */
[----:B------:R-:W-:Y:S04]  /*4500*/  BSSY.RECONVERGENT B3, `(.L_x_658) ;  /* 0x0000038000037945 */ /* 0x000fe80003800200 */
[----:B------:R-:W-:-:S13]  /*4510*/  ISETP.GT.AND P1, PT, R2, 0x4, PT ;  /* 0x000000040200780c */ /* 0x000fda0003f24270 */
[----:B------:R-:W-:Y:S05]  /*4520*/  @!P1 BRA `(.L_x_659) ;  /* 0x0000000000d49947 */ /* 0x000fea0003800000 */
[----:B------:R-:W2:Y:S01]  /*4530*/  LDL R8, [R1+0x18] ;  /* 0x0000180001087983 */ /* 0x000ea20000100800 */
        /* <DEDUP_REMOVED lines=20> */
[----:B------:R-:W-:Y:S01]  /*4680*/  VIADD R7, R5, 0x4 ;  /* 0x0000000405077836 */ /* 0x000fe20000000000 */
[C---:B--2---:R-:W-:Y:S01]  /*4690*/  IADD3 R16, PT, PT, R6.reuse, 0x1, RZ ;  /* 0x0000000106107810 */ /* 0x044fe20007ffe0ff */
[----:B------:R-:W-:-:S04]  /*46a0*/  IMAD R17, R6, 0x4, R27 ;  /* 0x0000000406117824 */ /* 0x000fc800078e021b */
[----:B------:R-:W-:Y:S01]  /*46b0*/  STL [R1+0x18], R16 ;  /* 0x0000181001007387 */ /* 0x000fe20000100800 */
[----:B------:R-:W-:-:S03]  /*46c0*/  IMAD.WIDE.U32 R6, R7, 0x4, R10 ;  /* 0x0000000407067825 */ /* 0x000fc600078e000a */
[----:B----4-:R2:W-:Y:S04]  /*46d0*/  STL [R17], R4 ;  /* 0x0000000411007387 */ /* 0x0105e80000100800 */
[----:B0-----:R-:W3:Y:S04]  /*46e0*/  LDL R14, [R1+0x18] ;  /* 0x00001800010e7983 */ /* 0x001ee80000100800 */
[----:B-1----:R-:W4:Y:S04]  /*46f0*/  LDG.E R8, desc[UR36][R6.64] ;  /* 0x0000002406087981 */ /* 0x002f28000c1e1900 */
[----:B------:R-:W5:Y:S04]  /*4700*/  LDG.E R2, desc[UR36][R6.64+0x4] ;  /* 0x0000042406027981 */ /* 0x000f68000c1e1900 */
[----:B--2---:R-:W2:Y:S01]  /*4710*/  LDG.E R4, desc[UR36][R6.64+0x8] ;  /* 0x0000082406047981 */ /* 0x004ea2000c1e1900 */
[C---:B---3--:R-:W-:Y:S01]  /*4720*/  IADD3 R12, PT, PT, R14.reuse, 0x1, RZ ;  /* 0x000000010e0c7810 */ /* 0x048fe20007ffe0ff */
[----:B------:R-:W-:-:S04]  /*4730*/  IMAD R9, R14, 0x4, R27 ;  /* 0x000000040e097824 */ /* 0x000fc800078e021b */
[----:B------:R-:W-:Y:S04]  /*4740*/  STL [R1+0x18], R12 ;  /* 0x0000180c01007387 */ /* 0x000fe80000100800 */
[----:B----4-:R0:W-:Y:S04]  /*4750*/  STL [R9], R8 ;  /* 0x0000000809007387 */ /* 0x0101e80000100800 */
[----:B------:R-:W3:Y:S04]  /*4760*/  LDL R14, [R1+0x18] ;  /* 0x00001800010e7983 */ /* 0x000ee80000100800 */
[----:B0-----:R-:W4:Y:S01]  /*4770*/  LDG.E R8, desc[UR36][R6.64+0xc] ;  /* 0x00000c2406087981 */ /* 0x001f22000c1e1900 */
[C---:B---3--:R-:W-:Y:S01]  /*4780*/  VIADD R16, R14.reuse, 0x1 ;  /* 0x000000010e107836 */ /* 0x048fe20000000000 */
[----:B------:R-:W-:-:S04]  /*4790*/  LEA R3, R14, R27, 0x2 ;  /* 0x0000001b0e037211 */ /* 0x000fc800078e10ff */
[----:B------:R0:W-:Y:S04]  /*47a0*/  STL [R1+0x18], R16 ;  /* 0x0000181001007387 */ /* 0x0001e80000100800 */
[----:B-----5:R0:W-:Y:S04]  /*47b0*/  STL [R3], R2 ;  /* 0x0000000203007387 */ /* 0x0201e80000100800 */
[----:B------:R-:W3:Y:S02]  /*47c0*/  LDL R14, [R1+0x18] ;  /* 0x00001800010e7983 */ /* 0x000ee40000100800 */
[----:B---3--:R-:W-:-:S02]  /*47d0*/  VIADD R18, R14, 0x1 ;  /* 0x000000010e127836 */ /* 0x008fc40000000000 */
[----:B------:R-:W-:-:S03]  /*47e0*/  IMAD R13, R14, 0x4, R27 ;  /* 0x000000040e0d7824 */ /* 0x000fc600078e021b */
[----:B------:R0:W-:Y:S04]  /*47f0*/  STL [R1+0x18], R18 ;  /* 0x0000181201007387 */ /* 0x0001e80000100800 */
[----:B--2---:R0:W-:Y:S04]  /*4800*/  STL [R13], R4 ;  /* 0x000000040d007387 */ /* 0x0041e80000100800 */
[----:B------:R-:W2:Y:S01]  /*4810*/  LDL R12, [R1+0x18] ;  /* 0x00001800010c7983 */ /* 0x000ea20000100800 */
[----:B------:R-:W-:Y:S01]  /*4820*/  PLOP3.LUT P0, PT, PT, PT, PT, 0x8, 0x80 ;  /* 0x000000000080781c */ /* 0x000fe20003f0e170 */
[----:B------:R-:W-:Y:S01]  /*4830*/  VIADD R5, R5, 0x8 ;  /* 0x0000000805057836 */ /* 0x000fe20000000000 */
[C---:B--2---:R-:W-:Y:S01]  /*4840*/  IADD3 R14, PT, PT, R12.reuse, 0x1, RZ ;  /* 0x000000010c0e7810 */ /* 0x044fe20007ffe0ff */
[----:B------:R-:W-:-:S04]  /*4850*/  IMAD R9, R12, 0x4, R27 ;  /* 0x000000040c097824 */ /* 0x000fc800078e021b */
[----:B------:R0:W-:Y:S04]  /*4860*/  STL [R1+0x18], R14 ;  /* 0x0000180e01007387 */ /* 0x0001e80000100800 */
[----:B----4-:R0:W-:Y:S02]  /*4870*/  STL [R9], R8 ;  /* 0x0000000809007387 */ /* 0x0101e40000100800 */
.L_x_659:
[----:B------:R-:W-:Y:S05]  /*4880*/  BSYNC.RECONVERGENT B3 ;  /* 0x0000000000037941 */ /* 0x000fea0003800200 */
.L_x_658:
[----:B------:R-:W-:-:S13]  /*4890*/  ISETP.EQ.AND P1, PT, R5, R0, PT ;  /* 0x000000000500720c */ /* 0x000fda0003f22270 */
[----:B------:R-:W-:Y:S05]  /*48a0*/  @!P0 BREAK.RELIABLE P1, B2 ;  /* 0x0000000000028942 */ /* 0x000fea0000800100 */
[----:B------:R-:W-:Y:S05]  /*48b0*/  @!P0 BRA P1, `(.L_x_652) ;  /* 0x0000000000748947 */ /* 0x000fea0000800000 */
.L_x_654:
[----:B------:R-:W-:Y:S05]  /*48c0*/  BSYNC.RELIABLE B2 ;  /* 0x0000000000027941 */ /* 0x000fea0003800100 */
.L_x_653:
[----:B01----:R-:W2:Y:S01]  /*48d0*/  LDL R8, [R1+0x18] ;  /* 0x0000180001087983 */ /* 0x003ea20000100800 */
        /* <DEDUP_REMOVED lines=17> */
[----:B------:R1:W-:Y:S04]  /*49f0*/  STL [R1+0x18], R18 ;  /* 0x0000181201007387 */ /* 0x0003e80000100800 */
[----:B---3--:R1:W-:Y:S04]  /*4a00*/  STL [R13], R12 ;  /* 0x0000000c0d007387 */ /* 0x0083e80000100800 */
[----:B------:R-:W2:Y:S01]  /*4a10*/  LDL R6, [R1+0x18] ;  /* 0x0000180001067983 */ /* 0x000ea20000100800 */
[----:B------:R-:W-:-:S05]  /*4a20*/  VIADD R5, R5, 0x4 ;  /* 0x0000000405057836 */ /* 0x000fca0000000000 */
[----:B------:R-:W-:Y:S02]  /*4a30*/  ISETP.NE.AND P0, PT, R5, R0, PT ;  /* 0x000000000500720c */ /* 0x000fe40003f05270 */
[C---:B--2---:R-:W-:Y:S01]  /*4a40*/  IADD3 R16, PT, PT, R6.reuse, 0x1, RZ ;  /* 0x0000000106107810 */ /* 0x044fe20007ffe0ff */
[----:B------:R-:W-:-:S04]  /*4a50*/  IMAD R7, R6, 0x4, R27 ;  /* 0x0000000406077824 */ /* 0x000fc800078e021b */
[----:B------:R1:W-:Y:S04]  /*4a60*/  STL [R1+0x18], R16 ;  /* 0x0000181001007387 */ /* 0x0003e80000100800 */
[----:B----4-:R1:W-:Y:S02]  /*4a70*/  STL [R7], R4 ;  /* 0x0000000407007387 */ /* 0x0103e40000100800 */
[----:B------:R-:W-:Y:S05]  /*4a80*/  @P0 BRA `(.L_x_653) ;  /* 0xfffffffc00900947 */ /* 0x000fea000383ffff */
.L_x_652:
[----:B------:R-:W-:Y:S05]  /*4a90*/  BSYNC.RECONVERGENT B1 ;  /* 0x0000000000017941 */ /* 0x000fea0003800200 */
.L_x_651:
[----:B------:R-:W-:-:S13]  /*4aa0*/  ISETP.NE.AND P0, PT, R15, RZ, PT ;  /* 0x000000ff0f00720c */ /* 0x000fda0003f05270 */
[----:B------:R-:W-:Y:S05]  /*4ab0*/  @!P0 BRA `(.L_x_650) ;  /* 0x0000000000308947 */ /* 0x000fea0003800000 */
[----:B0-----:R-:W-:-:S07]  /*4ac0*/  HFMA2 R2, -RZ, RZ, 0, 0 ;  /* 0x00000000ff027431 */ /* 0x001fce00000001ff */
.L_x_660:
[----:B-12---:R-:W2:Y:S01]  /*4ad0*/  LDL R8, [R1+0x18] ;  /* 0x0000180001087983 */ /* 0x006ea20000100800 */
[----:B------:R-:W-:-:S06]  /*4ae0*/  IMAD.WIDE.U32 R4, R0, 0x4, R10 ;  /* 0x0000000400047825 */ /* 0x000fcc00078e000a */
        /* <DEDUP_REMOVED lines=9> */
.L_x_650:
[----:B------:R-:W-:Y:S05]  /*4b80*/  BSYNC.RECONVERGENT B0 ;  /* 0x0000000000007941 */ /* 0x000fea0003800200 */
.L_x_649:
[----:B------:R-:W-:Y:S05]  /*4b90*/  WARPSYNC.ALL ;  /* 0x0000000000007948 */ /* 0x000fea0003800000 */
[----:B------:R-:W3:Y:S02]  /*4ba0*/  LDL R24, [R1+0x18] ;  /* 0x0000180001187983 */ /* 0x000ee40000100800 */
[----:B---3--:R-:W-:-:S13]  /*4bb0*/  ISETP.NE.AND P0, PT, R24, RZ, PT ;  /* 0x000000ff1800720c */ /* 0x008fda0003f05270 */
[----:B------:R-:W-:Y:S05]  /*4bc0*/  @!P0 EXIT ;  /* 0x000000000000894d */ /* 0x000fea0003800000 */
[----:B------:R-:W-:-:S07]  /*4bd0*/  IMAD.MOV.U32 R26, RZ, RZ, RZ ;  /* 0x000000ffff1a7224 */ /* 0x000fce00078e00ff */
.L_x_700:
        /* <DEDUP_REMOVED lines=20> */
.L_x_663:
        /* <DEDUP_REMOVED lines=16> */
.L_x_662:
[----:B------:R-:W-:Y:S05]  /*4e20*/  BSYNC.RECONVERGENT B6 ;  /* 0x0000000000067941 */ /* 0x000fea0003800200 */
.L_x_661:
[----:B------:R-:W0:Y:S02]  /*4e30*/  LDC.64 R16, c[0x0][0x390] ;  /* 0x0000e400ff107b82 */ /* 0x000e240000000a00 */
[----:B0-----:R-:W-:-:S05]  /*4e40*/  IMAD.WIDE R16, R2, 0x10, R16 ;  /* 0x0000001002107825 */ /* 0x001fca00078e0210 */
[----:B------:R0:W5:Y:S01]  /*4e50*/  LDG.E R29, desc[UR36][R16.64+0x8] ;  /* 0x00000824101d7981 */ /* 0x000162000c1e1900 */
[----:B------:R-:W-:Y:S01]  /*4e60*/  BSSY B11, `(.L_x_664) ;  /* 0x00001210000b7945 */ /* 0x000fe20003800000 */
.L_x_699:
        /* <DEDUP_REMOVED lines=23> */
.L_x_666:
[----:B------:R-:W-:Y:S05]  /*4fe0*/  BSYNC.RECONVERGENT B6 ;  /* 0x0000000000067941 */ /* 0x000fea0003800200 */
.L_x_665:
        /* <DEDUP_REMOVED lines=16> */
.L_x_681:
        /* <DEDUP_REMOVED lines=22> */
.L_x_676:
        /* <DEDUP_REMOVED lines=16> */
.L_x_675:
[----:B------:R-:W-:Y:S05]  /*5350*/  BSYNC.RECONVERGENT B6 ;  /* 0x0000000000067941 */ /* 0x000fea0003800200 */
.L_x_674:
[----:B------:R-:W1:Y:S02]  /*5360*/  LDC.64 R34, c[0x0][0x390] ;  /* 0x0000e400ff227b82 */ /* 0x000e640000000a00 */
[----:B-1----:R-:W-:-:S05]  /*5370*/  IMAD.WIDE R34, R18, 0x10, R34 ;  /* 0x0000001012227825 */ /* 0x002fca00078e0222 */
[----:B------:R1:W5:Y:S02]  /*5380*/  LDG.E R19, desc[UR36][R34.64+0x8] ;  /* 0x0000082422137981 */ /* 0x000364000c1e1900 */
.L_x_680:
        /* <DEDUP_REMOVED lines=22> */
.L_x_678:
[----:B------:R-:W-:Y:S05]  /*54f0*/  BSYNC.RECONVERGENT B6 ;  /* 0x0000000000067941 */ /* 0x000fea0003800200 */
.L_x_677:
        /* <DEDUP_REMOVED lines=11> */
.L_x_673:
[----:B-----5:R-:W-:Y:S02]  /*55b0*/  ISETP.GT.AND P1, PT, R18, R25, PT ;  /* 0x000000191200720c */ /* 0x020fe40003f24270 */
[C---:B------:R-:W-:Y:S02]  /*55c0*/  LOP3.LUT P0, RZ, R31.reuse, 0xff, RZ, 0xc0, !PT ;  /* 0x000000ff1fff7812 */ /* 0x040fe4000780c0ff */
[----:B------:R-:W-:-:S11]  /*55d0*/  PRMT R0, R31, 0x7610, R0 ;  /* 0x000076101f007816 */ /* 0x000fd60000000000 */
[----:B------:R-:W-:Y:S05]  /*55e0*/  @P0 BREAK.RELIABLE P1, B7 ;  /* 0x0000000000070942 */ /* 0x000fea0000800100 */
[----:B------:R-:W-:Y:S05]  /*55f0*/  @P0 BREAK.RELIABLE P1, B8 ;  /* 0x0000000000080942 */ /* 0x000fea0000800100 */
[----:B------:R-:W-:Y:S05]  /*5600*/  @P0 BRA P1, `(.L_x_669) ;  /* 0x00000008008c0947 */ /* 0x000fea0000800000 */
.L_x_679:
[----:B------:R-:W-:Y:S05]  /*5610*/  BSYNC.RELIABLE B7 ;  /* 0x0000000000077941 */ /* 0x000fea0003800100 */
.L_x_672:
[----:B------:R-:W-:Y:S01]  /*5620*/  VIADD R30, R30, 0x1 ;  /* 0x000000011e1e7836 */ /* 0x000fe20000000000 */
[----:B------:R-:W-:-:S04]  /*5630*/  PRMT R31, R0, 0x7610, R31 ;  /* 0x00007610001f7816 */ /* 0x000fc8000000001f */
[----:B------:R-:W-:-:S13]  /*5640*/  ISETP.NE.AND P0, PT, R30, R33, PT ;  /* 0x000000211e00720c */ /* 0x000fda0003f05270 */
[----:B------:R-:W-:Y:S05]  /*5650*/  @P0 BRA `(.L_x_681) ;  /* 0xfffffff800a40947 */ /* 0x000fea000383ffff */
[----:B------:R-:W-:Y:S05]  /*5660*/  BSYNC.RELIABLE B8 ;  /* 0x0000000000087941 */ /* 0x000fea0003800100 */
.L_x_671:
[----:B------:R-:W-:-:S13]  /*5670*/  ISETP.NE.AND P0, PT, R24, RZ, PT ;  /* 0x000000ff1800720c */ /* 0x000fda0003f05270 */
[----:B------:R-:W-:Y:S05]  /*5680*/  @!P0 BRA `(.L_x_670) ;  /* 0x0000000000248947 */ /* 0x000fea0003800000 */
[----:B------:R-:W-:Y:S01]  /*5690*/  HFMA2 R0, -RZ, RZ, 0, 0 ;  /* 0x00000000ff007431 */ /* 0x000fe200000001ff */
[----:B------:R-:W-:-:S07]  /*56a0*/  VIMNMX.U32 R5, PT, PT, R24, 0x1, !PT ;  /* 0x0000000118057848 */ /* 0x000fce0007fe0000 */
.L_x_682:
[----:B------:R-:W-:-:S05]  /*56b0*/  IMAD R3, R0, 0x4, R27 ;  /* 0x0000000400037824 */ /* 0x000fca00078e021b */
[----:B------:R-:W2:Y:S02]  /*56c0*/  LDL R4, [R3] ;  /* 0x0000000003047983 */ /* 0x000ea40000100800 */
[----:B--2---:R-:W-:-:S13]  /*56d0*/  ISETP.NE.AND P0, PT, R4, R25, PT ;  /* 0x000000190400720c */ /* 0x004fda0003f05270 */
[----:B------:R-:W-:Y:S05]  /*56e0*/  @!P0 BRA `(.L_x_669) ;  /* 0x0000000800548947 */ /* 0x000fea0003800000 */
[----:B------:R-:W-:-:S05]  /*56f0*/  VIADD R0, R0, 0x1 ;  /* 0x0000000100007836 */ /* 0x000fca0000000000 */
[----:B------:R-:W-:-:S13]  /*5700*/  ISETP.NE.AND P0, PT, R0, R5, PT ;  /* 0x000000050000720c */ /* 0x000fda0003f05270 */
[----:B------:R-:W-:Y:S05]  /*5710*/  @P0 BRA `(.L_x_682) ;  /* 0xfffffffc00e40947 */ /* 0x000fea000383ffff */
.L_x_670:
        /* <DEDUP_REMOVED lines=9> */
.L_x_696:
[----:B------:R-:W-:Y:S01]  /*57b0*/  LEA R18, R31, R27, 0x2 ;  /* 0x0000001b1f127211 */ /* 0x000fe200078e10ff */
[----:B-1----:R-:W1:Y:S05]  /*57c0*/  LDC.64 R34, c[0x0][0x390] ;  /* 0x0000e400ff227b82 */ /* 0x002e6a0000000a00 */
[----:B------:R-:W1:Y:S01]  /*57d0*/  LDL R18, [R18] ;  /* 0x0000000012127983 */ /* 0x000e620000100800 */
[----:B------:R-:W-:Y:S01]  /*57e0*/  BSSY.RELIABLE B8, `(.L_x_685) ;  /* 0x0000051000087945 */ /* 0x000fe20003800100 */
[----:B------:R-:W-:Y:S02]  /*57f0*/  IMAD.MOV.U32 R30, RZ, RZ, RZ ;  /* 0x000000ffff1e7224 */ /* 0x000fe400078e00ff */
[----:B-1----:R-:W-:-:S07]  /*5800*/  IMAD.WIDE R34, R18, 0x10, R34 ;  /* 0x0000001012227825 */ /* 0x002fce00078e0222 */
.L_x_695:
[----:B------:R-:W-:-:S06]  /*5810*/  IMAD R33, R30, 0x4, R27 ;  /* 0x000000041e217824 */ /* 0x000fcc00078e021b */
[----:B------:R-:W2:Y:S01]  /*5820*/  LDL R33, [R33] ;  /* 0x0000000021217983 */ /* 0x000ea20000100800 */
[----:B------:R-:W-:Y:S01]  /*5830*/  BSSY.RELIABLE B7, `(.L_x_686) ;  /* 0x0000048000077945 */ /* 0x000fe20003800100 */
[----:B--2---:R-:W-:-:S13]  /*5840*/  ISETP.NE.AND P0, PT, R18, R33, PT ;  /* 0x000000211200720c */ /* 0x004fda0003f05270 */
[----:B-1----:R-:W-:Y:S05]  /*5850*/  @!P0 BRA `(.L_x_687) ;  /* 0x0000000400148947 */ /* 0x002fea0003800000 */
        /* <DEDUP_REMOVED lines=17> */
.L_x_690:
        /* <DEDUP_REMOVED lines=16> */
.L_x_689:
[----:B------:R-:W-:Y:S05]  /*5a70*/  BSYNC.RECONVERGENT B6 ;  /* 0x0000000000067941 */ /* 0x000fea0003800200 */
.L_x_688:
[----:B------:R1:W5:Y:S02]  /*5a80*/  LDG.E R19, desc[UR36][R34.64+0x8] ;  /* 0x0000082422137981 */ /* 0x000364000c1e1900 */
.L_x_694:
        /* <DEDUP_REMOVED lines=22> */
.L_x_692:
[----:B------:R-:W-:Y:S05]  /*5bf0*/  BSYNC.RECONVERGENT B6 ;  /* 0x0000000000067941 */ /* 0x000fea0003800200 */
.L_x_691:
        /* <DEDUP_REMOVED lines=11> */
.L_x_687:
[----:B------:R-:W-:Y:S05]  /*5cb0*/  BSYNC.RELIABLE B7 ;  /* 0x0000000000077941 */ /* 0x000fea0003800100 */
.L_x_686:
[----:B------:R-:W-:-:S05]  /*5cc0*/  VIADD R30, R30, 0x1 ;  /* 0x000000011e1e7836 */ /* 0x000fca0000000000 */
[----:B------:R-:W-:-:S13]  /*5cd0*/  ISETP.NE.AND P0, PT, R30, R24, PT ;  /* 0x000000181e00720c */ /* 0x000fda0003f05270 */
[----:B------:R-:W-:Y:S05]  /*5ce0*/  @P0 BRA `(.L_x_695) ;  /* 0xfffffff800c80947 */ /* 0x000fea000383ffff */
[----:B------:R-:W-:Y:S05]  /*5cf0*/  BSYNC.RELIABLE B8 ;  /* 0x0000000000087941 */ /* 0x000fea0003800100 */
.L_x_685:
[----:B------:R-:W-:-:S04]  /*5d00*/  IADD3 R31, PT, PT, R31, 0x1, RZ ;  /* 0x000000011f1f7810 */ /* 0x000fc80007ffe0ff */
[----:B------:R-:W-:-:S13]  /*5d10*/  ISETP.NE.AND P0, PT, R31, R24, PT ;  /* 0x000000181f00720c */ /* 0x000fda0003f05270 */
[----:B------:R-:W-:Y:S05]  /*5d20*/  @P0 BRA `(.L_x_696) ;  /* 0xfffffff800a00947 */ /* 0x000fea000383ffff */
.L_x_684:
        /* <DEDUP_REMOVED lines=26> */
.L_x_693:
[----:B------:R-:W-:Y:S05]  /*5ed0*/  BSYNC.RECONVERGENT B9 ;  /* 0x0000000000097941 */ /* 0x000fea0003800200 */
.L_x_683:
        /* <DEDUP_REMOVED lines=19> */
.L_x_698:
[----:B------:R-:W-:Y:S05]  /*6010*/  BSYNC.RECONVERGENT B6 ;  /* 0x0000000000067941 */ /* 0x000fea0003800200 */
.L_x_697:
[----:B------:R-:W-:-:S05]  /*6020*/  VIADD R24, R24, 0xffffffff ;  /* 0xffffffff18187836 */ /* 0x000fca0000000000 */
[----:B------:R3:W-:Y:S02]  /*6030*/  STL [R1+0x18], R24 ;  /* 0x0000181801007387 */ /* 0x0007e40000100800 */
.L_x_669:
[----:B------:R-:W-:Y:S05]  /*6040*/  BSYNC.RECONVERGENT B10 ;  /* 0x00000000000a7941 */ /* 0x000fea0003800200 */
.L_x_668:
[----:B------:R-:W-:Y:S01]  /*6050*/  IADD3 R29, PT, PT, R29, 0x1, RZ ;  /* 0x000000011d1d7810 */ /* 0x000fe20007ffe0ff */
[----:B------:R-:W-:Y:S06]  /*6060*/  BRA `(.L_x_699) ;  /* 0xffffffec00807947 */ /* 0x000fec000383ffff */
.L_x_667:
[----:B------:R-:W-:Y:S05]  /*6070*/  BSYNC B11 ;  /* 0x00000000000b7941 */ /* 0x000fea0003800000 */
.L_x_664:
[----:B------:R-:W-:-:S05]  /*6080*/  VIADD R26, R26, 0x1 ;  /* 0x000000011a1a7836 */ /* 0x000fca0000000000 */
[----:B------:R-:W-:-:S13]  /*6090*/  ISETP.GT.U32.AND P0, PT, R24, R26, PT ;  /* 0x0000001a1800720c */ /* 0x000fda0003f04070 */
[----:B------:R-:W-:Y:S05]  /*60a0*/  @P0 BRA `(.L_x_700) ;  /* 0xffffffe800cc0947 */ /* 0x000fea000383ffff */
[----:B------:R-:W-:Y:S05]  /*60b0*/  EXIT ;  /* 0x000000000000794d */ /* 0x000fea0003800000 */
.L_x_701:
        /* <DEDUP_REMOVED lines=12> */
.L_x_921:


//--------------------- .text._Z38run_single_step_vectorvertex_embeddingILm2EEvPviP3CSRS0_PiS0_S3_PV13BUFFER_STATUSS0_S3_S6_PVii --------------------------
	.section	.text._Z38run_single_step_vectorvertex_embeddingILm2EEvPviP3CSRS0_PiS0_S3_PV13BUFFER_STATUSS0_S3_S6_PVii,"ax",@progbits
	.align	128
        .global         _Z38run_single_step_vectorvertex_embeddingILm2EEvPviP3CSRS0_PiS0_S3_PV13BUFFER_STATUSS0_S3_S6_PVii
        .type           _Z38run_single_step_vectorvertex_embeddingILm2EEvPviP3CSRS0_PiS0_S3_PV13BUFFER_STATUSS0_S3_S6_PVii,@function
        .size           _Z38run_single_step_vectorvertex_embeddingILm2EEvPviP3CSRS0_PiS0_S3_PV13BUFFER_STATUSS0_S3_S6_PVii,(.L_x_922 - _Z38run_single_step_vectorvertex_embeddingILm2EEvPviP3CSRS0_PiS0_S3_PV13BUFFER_STATUSS0_S3_S6_PVii)
        .other          _Z38run_single_step_vectorvertex_embeddingILm2EEvPviP3CSRS0_PiS0_S3_PV13BUFFER_STATUSS0_S3_S6_PVii,@"STO_CUDA_ENTRY STV_DEFAULT"
_Z38run_single_step_vectorvertex_embeddingILm2EEvPviP3CSRS0_PiS0_S3_PV13BUFFER_STATUSS0_S3_S6_PVii:
.text._Z38run_single_step_vectorvertex_embeddingILm2EEvPviP3CSRS0_PiS0_S3_PV13BUFFER_STATUSS0_S3_S6_PVii:
        /* <DEDUP_REMOVED lines=42> */
.L_x_711:
        /* <DEDUP_REMOVED lines=11> */
[----:B------:R-:W-:Y:S02]  /*0350*/  IMAD R9, R10, 0x4, R27 ;  /* 0x000000040a097824 */ /* 0x000fe400078e021b */
        /* <DEDUP_REMOVED lines=94> */
.L_x_710:
[----:B------:R-:W-:Y:S05]  /*0940*/  BSYNC.RECONVERGENT B3 ;  /* 0x0000000000037941 */ /* 0x000fea0003800200 */
.L_x_709:
[----:B0-----:R-:W-:Y:S01]  /*0950*/  IMAD.IADD R2, R0, 0x1, -R5 ;  /* 0x0000000100027824 */ /* 0x001fe200078e0a05 */
[----:B------:R-:W-:Y:S04]  /*0960*/  BSSY.RECONVERGENT B3, `(.L_x_712) ;  /* 0x0000038000037945 */ /* 0x000fe80003800200 */
        /* <DEDUP_REMOVED lines=50> */
[----:B------:R-:W-:-:S02]  /*0c90*/  VIADD R5, R5, 0x8 ;  /* 0x0000000805057836 */ /* 0x000fc40000000000 */
[C---:B--2---:R-:W-:Y:S02]  /*0ca0*/  VIADD R12, R10.reuse, 0x1 ;  /* 0x000000010a0c7836 */ /* 0x044fe40000000000 */
[----:B------:R-:W-:-:S03]  /*0cb0*/  IMAD R9, R10, 0x4, R27 ;  /* 0x000000040a097824 */ /* 0x000fc600078e021b */
[----:B------:R0:W-:Y:S04]  /*0cc0*/  STL [R1+0x1c], R12 ;  /* 0x00001c0c01007387 */ /* 0x0001e80000100800 */
[----:B----4-:R0:W-:Y:S02]  /*0cd0*/  STL [R9], R8 ;  /* 0x0000000809007387 */ /* 0x0101e40000100800 */
.L_x_713:
[----:B------:R-:W-:Y:S05]  /*0ce0*/  BSYNC.RECONVERGENT B3 ;  /* 0x0000000000037941 */ /* 0x000fea0003800200 */
.L_x_712:
[----:B------:R-:W-:-:S13]  /*0cf0*/  ISETP.NE.OR P0, PT, R5, R0, P0 ;  /* 0x000000000500720c */ /* 0x000fda0000705670 */
[----:B------:R-:W-:Y:S05]  /*0d00*/  @!P0 BREAK.RELIABLE B2 ;  /* 0x0000000000028942 */ /* 0x000fea0003800100 */
[----:B------:R-:W-:Y:S05]  /*0d10*/  @!P0 BRA `(.L_x_706) ;  /* 0x0000000000748947 */ /* 0x000fea0003800000 */
.L_x_708:
[----:B------:R-:W-:Y:S05]  /*0d20*/  BSYNC.RELIABLE B2 ;  /* 0x0000000000027941 */ /* 0x000fea0003800100 */
.L_x_707:
[----:B01----:R-:W2:Y:S01]  /*0d30*/  LDL R8, [R1+0x1c] ;  /* 0x00001c0001087983 */ /* 0x003ea20000100800 */
        /* <DEDUP_REMOVED lines=21> */
[----:B------:R-:W-:Y:S01]  /*0e90*/  ISETP.NE.AND P0, PT, R5, R0, PT ;  /* 0x000000000500720c */ /* 0x000fe20003f05270 */
[C---:B--2---:R-:W-:Y:S02]  /*0ea0*/  VIADD R14, R6.reuse, 0x1 ;  /* 0x00000001060e7836 */ /* 0x044fe40000000000 */
[----:B------:R-:W-:-:S03]  /*0eb0*/  IMAD R7, R6, 0x4, R27 ;  /* 0x0000000406077824 */ /* 0x000fc600078e021b */
[----:B------:R1:W-:Y:S04]  /*0ec0*/  STL [R1+0x1c], R14 ;  /* 0x00001c0e01007387 */ /* 0x0003e80000100800 */
[----:B----4-:R1:W-:Y:S03]  /*0ed0*/  STL [R7], R4 ;  /* 0x0000000407007387 */ /* 0x0103e60000100800 */
[----:B------:R-:W-:Y:S05]  /*0ee0*/  @P0 BRA `(.L_x_707) ;  /* 0xfffffffc00900947 */ /* 0x000fea000383ffff */
.L_x_706:
[----:B------:R-:W-:Y:S05]  /*0ef0*/  BSYNC.RECONVERGENT B1 ;  /* 0x0000000000017941 */ /* 0x000fea0003800200 */
.L_x_705:
[----:B------:R-:W-:-:S13]  /*0f00*/  ISETP.NE.AND P0, PT, R13, RZ, PT ;  /* 0x000000ff0d00720c */ /* 0x000fda0003f05270 */
[----:B------:R-:W-:Y:S05]  /*0f10*/  @!P0 BRA `(.L_x_704) ;  /* 0x0000000000308947 */ /* 0x000fea0003800000 */
[----:B0-----:R-:W-:-:S07]  /*0f20*/  HFMA2 R2, -RZ, RZ, 0, 0 ;  /* 0x00000000ff027431 */ /* 0x001fce00000001ff */
.L_x_714:
[----:B-12---:R-:W2:Y:S01]  /*0f30*/  LDL R8, [R1+0x1c] ;  /* 0x00001c0001087983 */ /* 0x006ea20000100800 */
[----:B------:R-:W-:-:S06]  /*0f40*/  IMAD.WIDE.U32 R4, R0, 0x4, R28 ;  /* 0x0000000400047825 */ /* 0x000fcc00078e001c */
[----:B------:R-:W3:Y:S01]  /*0f50*/  LDG.E R4, desc[UR36][R4.64] ;  /* 0x0000002404047981 */ /* 0x000ee2000c1e1900 */
[----:B------:R-:W-:Y:S02]  /*0f60*/  VIADD R2, R2, 0x1 ;  /* 0x0000000102027836 */ /* 0x000fe40000000000 */
[----:B------:R-:W-:-:S03]  /*0f70*/  VIADD R0, R0, 0x1 ;  /* 0x0000000100007836 */ /* 0x000fc60000000000 */
[----:B------:R-:W-:Y:S01]  /*0f80*/  ISETP.NE.AND P0, PT, R2, R13, PT ;  /* 0x0000000d0200720c */ /* 0x000fe20003f05270 */
[C---:B--2---:R-:W-:Y:S02]  /*0f90*/  VIADD R6, R8.reuse, 0x1 ;  /* 0x0000000108067836 */ /* 0x044fe40000000000 */
[----:B------:R-:W-:-:S03]  /*0fa0*/  IMAD R3, R8, 0x4, R27 ;  /* 0x0000000408037824 */ /* 0x000fc600078e021b */
[----:B------:R2:W-:Y:S04]  /*0fb0*/  STL [R1+0x1c], R6 ;  /* 0x00001c0601007387 */ /* 0x0005e80000100800 */
[----:B---3--:R2:W-:Y:S03]  /*0fc0*/  STL [R3], R4 ;  /* 0x0000000403007387 */ /* 0x0085e60000100800 */
[----:B------:R-:W-:Y:S05]  /*0fd0*/  @P0 BRA `(.L_x_714) ;  /* 0xfffffffc00d40947 */ /* 0x000fea000383ffff */
.L_x_704:
[----:B------:R-:W-:Y:S05]  /*0fe0*/  BSYNC.RECONVERGENT B0 ;  /* 0x0000000000007941 */ /* 0x000fea0003800200 */
.L_x_703:
[----:B------:R-:W-:Y:S05]  /*0ff0*/  WARPSYNC.ALL ;  /* 0x0000000000007948 */ /* 0x000fea0003800000 */
[----:B------:R-:W3:Y:S02]  /*1000*/  LDL R24, [R1+0x1c] ;  /* 0x00001c0001187983 */ /* 0x000ee40000100800 */
[----:B---3--:R-:W-:-:S13]  /*1010*/  ISETP.NE.AND P0, PT, R24, RZ, PT ;  /* 0x000000ff1800720c */ /* 0x008fda0003f05270 */
[----:B------:R-:W-:Y:S05]  /*1020*/  @!P0 EXIT ;  /* 0x000000000000894d */ /* 0x000fea0003800000 */
[----:B------:R-:W3:Y:S01]  /*1030*/  LDCU.64 UR38, c[0x0][0x390] ;  /* 0x00007200ff2677ac */ /* 0x000ee20008000a00 */
[----:B------:R-:W-:Y:S01]  /*1040*/  IMAD.MOV.U32 R28, RZ, RZ, RZ ;  /* 0x000000ffff1c7224 */ /* 0x000fe200078e00ff */
[----:B---3--:R-:W-:-:S04]  /*1050*/  UIADD3 UR38, UP0, UPT, UR38, 0xcf00, URZ ;  /* 0x0000cf0026267890 */ /* 0x008fc8000ff1e0ff */
[----:B------:R-:W-:-:S12]  /*1060*/  UIADD3.X UR39, UPT, UPT, URZ, UR39, URZ, UP0, !UPT ;  /* 0x00000027ff277290 */ /* 0x000fd800087fe4ff */
.L_x_765:
        /* <DEDUP_REMOVED lines=11> */
[----:B------:R-:W-:Y:S01]  /*1120*/  IMAD.MOV.U32 R7, RZ, RZ, R22 ;  /* 0x000000ffff077224 */ /* 0x000fe200078e0016 */
        /* <DEDUP_REMOVED lines=8> */
.L_x_717:
[----:B------:R-:W-:Y:S01]  /*11b0*/  MOV R14, 0x8 ;  /* 0x00000008000e7802 */ /* 0x000fe20000000f00 */
[----:B------:R-:W0:Y:S01]  /*11c0*/  LDCU.64 UR4, c[0x4][0x70] ;  /* 0x01000e00ff0477ac */ /* 0x000e220008000a00 */
[----:B------:R-:W-:Y:S02]  /*11d0*/  IMAD.MOV.U32 R8, RZ, RZ, 0xb8 ;  /* 0x000000b8ff087424 */ /* 0x000fe400078e00ff */
[----:B------:R-:W-:Y:S01]  /*11e0*/  IMAD.MOV.U32 R12, RZ, RZ, 0x1 ;  /* 0x00000001ff0c7424 */ /* 0x000fe200078e00ff */
[----:B------:R-:W1:Y:S01]  /*11f0*/  LDCU.64 UR6, c[0x4][0x78] ;  /* 0x01000f00ff0677ac */ /* 0x000e620008000a00 */
[----:B------:R-:W2:Y:S01]  /*1200*/  LDC.64 R14, c[0x4][R14] ;  /* 0x010000000e0e7b82 */ /* 0x000ea20000000a00 */
[----:B------:R-:W-:Y:S01]  /*1210*/  IMAD.MOV.U32 R13, RZ, RZ, RZ ;  /* 0x000000ffff0d7224 */ /* 0x000fe200078e00ff */
[----:B------:R-:W3:Y:S01]  /*1220*/  LDCU.64 UR8, c[0x4][0x10] ;  /* 0x01000200ff0877ac */ /* 0x000ee20008000a00 */
[----:B0-----:R-:W-:Y:S02]  /*1230*/  IMAD.U32 R4, RZ, RZ, UR4 ;  /* 0x00000004ff047e24 */ /* 0x001fe4000f8e00ff */
[----:B------:R-:W-:-:S02]  /*1240*/  IMAD.U32 R5, RZ, RZ, UR5 ;  /* 0x00000005ff057e24 */ /* 0x000fc4000f8e00ff */
[----:B-1----:R-:W-:Y:S02]  /*1250*/  IMAD.U32 R6, RZ, RZ, UR6 ;  /* 0x00000006ff067e24 */ /* 0x002fe4000f8e00ff */
[----:B------:R-:W-:Y:S01]  /*1260*/  IMAD.U32 R7, RZ, RZ, UR7 ;  /* 0x00000007ff077e24 */ /* 0x000fe2000f8e00ff */
[----:B---3--:R-:W-:Y:S01]  /*1270*/  MOV R10, UR8 ;  /* 0x00000008000a7c02 */ /* 0x008fe20008000f00 */
[----:B------:R-:W-:-:S07]  /*1280*/  IMAD.U32 R11, RZ, RZ, UR9 ;  /* 0x00000009ff0b7e24 */ /* 0x000fce000f8e00ff */
[----:B------:R-:W-:-:S07]  /*1290*/  LEPC R20, `(.L_x_716) ;  /* 0x000000001014794e */ /* 0x000fce0000000000 */
[----:B--2---:R-:W-:Y:S05]  /*12a0*/  CALL.ABS.NOINC R14 ;  /* 0x000000000e007343 */ /* 0x004fea0003c00000 */
.L_x_716:
[----:B------:R-:W-:Y:S05]  /*12b0*/  BSYNC.RECONVERGENT B6 ;  /* 0x0000000000067941 */ /* 0x000fea0003800200 */
.L_x_715:
[----:B------:R-:W0:Y:S02]  /*12c0*/  LDC.64 R34, c[0x0][0x390] ;  /* 0x0000e400ff227b82 */ /* 0x000e240000000a00 */
[----:B0-----:R-:W-:-:S05]  /*12d0*/  IMAD.WIDE R34, R2, 0x10, R34 ;  /* 0x0000001002227825 */ /* 0x001fca00078e0222 */
[----:B------:R0:W5:Y:S01]  /*12e0*/  LDG.E R29, desc[UR36][R34.64+0x8] ;  /* 0x00000824221d7981 */ /* 0x000162000c1e1900 */
[----:B------:R-:W-:Y:S01]  /*12f0*/  BSSY B11, `(.L_x_718) ;  /* 0x00002df0000b7945 */ /* 0x000fe20003800000 */
.L_x_764:
[----:B-1----:R-:W1:Y:S02]  /*1300*/  LDC.64 R4, c[0x0][0x390] ;  /* 0x0000e400ff047b82 */ /* 0x002e640000000a00 */
[----:B-12---:R-:W2:Y:S01]  /*1310*/  LDG.E R5, desc[UR36][R4.64+0x15cc8] ;  /* 0x015cc82404057981 */ /* 0x006ea2000c1e1900 */
[C---:B------:R-:W-:Y:S01]  /*1320*/  ISETP.GT.AND P1, PT, R2.reuse, -0x1, PT ;  /* 0xffffffff0200780c */ /* 0x040fe20003f24270 */
[----:B------:R-:W-:Y:S05]  /*1330*/  YIELD ;  /* 0x0000000000007946 */ /* 0x000fea0003800000 */
[----:B------:R-:W-:Y:S01]  /*1340*/  BSSY.RECONVERGENT B6, `(.L_x_719) ;  /* 0x0000013000067945 */ /* 0x000fe20003800200 */
[----:B--2---:R-:W-:-:S13]  /*1350*/  ISETP.GE.AND P0, PT, R2, R5, PT ;  /* 0x000000050200720c */ /* 0x004fda0003f06270 */
[----:B------:R-:W-:Y:S05]  /*1360*/  @!P0 BRA P1, `(.L_x_720) ;  /* 0x0000000000408947 */ /* 0x000fea0000800000 */
[----:B------:R-:W-:Y:S01]  /*1370*/  MOV R14, 0x8 ;  /* 0x00000008000e7802 */ /* 0x000fe20000000f00 */
[----:B------:R-:W1:Y:S01]  /*1380*/  LDCU.64 UR4, c[0x4][0x80] ;  /* 0x01001000ff0477ac */ /* 0x000e620008000a00 */
[----:B------:R-:W-:Y:S02]  /*1390*/  IMAD.MOV.U32 R8, RZ, RZ, 0xc0 ;  /* 0x000000c0ff087424 */ /* 0x000fe400078e00ff */
[----:B------:R-:W-:Y:S01]  /*13a0*/  IMAD.MOV.U32 R12, RZ, RZ, 0x1 ;  /* 0x00000001ff0c7424 */ /* 0x000fe200078e00ff */
[----:B------:R-:W2:Y:S01]  /*13b0*/  LDCU.64 UR8, c[0x4][0x78] ;  /* 0x01000f00ff0877ac */ /* 0x000ea20008000a00 */
[----:B------:R-:W3:Y:S01]  /*13c0*/  LDC.64 R14, c[0x4][R14] ;  /* 0x010000000e0e7b82 */ /* 0x000ee20000000a00 */
[----:B------:R-:W-:Y:S01]  /*13d0*/  IMAD.MOV.U32 R13, RZ, RZ, RZ ;  /* 0x000000ffff0d7224 */ /* 0x000fe200078e00ff */
[----:B------:R-:W4:Y:S01]  /*13e0*/  LDCU.64 UR6, c[0x4][0x18] ;  /* 0x01000300ff0677ac */ /* 0x000f220008000a00 */
[----:B-1----:R-:W-:Y:S02]  /*13f0*/  IMAD.U32 R4, RZ, RZ, UR4 ;  /* 0x00000004ff047e24 */ /* 0x002fe4000f8e00ff */
[----:B------:R-:W-:-:S02]  /*1400*/  IMAD.U32 R5, RZ, RZ, UR5 ;  /* 0x00000005ff057e24 */ /* 0x000fc4000f8e00ff */
[----:B--2---:R-:W-:Y:S01]  /*1410*/  IMAD.U32 R6, RZ, RZ, UR8 ;  /* 0x00000008ff067e24 */ /* 0x004fe2000f8e00ff */
[----:B------:R-:W-:Y:S01]  /*1420*/  MOV R7, UR9 ;  /* 0x0000000900077c02 */ /* 0x000fe20008000f00 */
[----:B----4-:R-:W-:Y:S02]  /*1430*/  IMAD.U32 R10, RZ, RZ, UR6 ;  /* 0x00000006ff0a7e24 */ /* 0x010fe4000f8e00ff */
[----:B------:R-:W-:-:S07]  /*1440*/  IMAD.U32 R11, RZ, RZ, UR7 ;  /* 0x00000007ff0b7e24 */ /* 0x000fce000f8e00ff */
[----:B------:R-:W-:-:S07]  /*1450*/  LEPC R20, `(.L_x_720) ;  /* 0x000000001014794e */ /* 0x000fce0000000000 */
[----:B0--3-5:R-:W-:Y:S05]  /*1460*/  CALL.ABS.NOINC R14 ;  /* 0x000000000e007343 */ /* 0x029fea0003c00000 */
.L_x_720:
[----:B------:R-:W-:Y:S05]  /*1470*/  BSYNC.RECONVERGENT B6 ;  /* 0x0000000000067941 */ /* 0x000fea0003800200 */
.L_x_719:
        /* <DEDUP_REMOVED lines=16> */
.L_x_735:
        /* <DEDUP_REMOVED lines=18> */
[----:B--2---:R-:W-:Y:S01]  /*16a0*/  MOV R4, UR4 ;  /* 0x0000000400047c02 */ /* 0x004fe20008000f00 */
[----:B-1----:R-:W-:-:S07]  /*16b0*/  IMAD.U32 R5, RZ, RZ, UR5 ;  /* 0x00000005ff057e24 */ /* 0x002fce000f8e00ff */
[----:B------:R-:W-:-:S07]  /*16c0*/  LEPC R20, `(.L_x_730) ;  /* 0x000000001014794e */ /* 0x000fce0000000000 */
[----:B0--3--:R-:W-:Y:S05]  /*16d0*/  CALL.ABS.NOINC R8 ;  /* 0x0000000008007343 */ /* 0x009fea0003c00000 */
.L_x_730:
        /* <DEDUP_REMOVED lines=16> */
.L_x_729:
[----:B------:R-:W-:Y:S05]  /*17e0*/  BSYNC.RECONVERGENT B6 ;  /* 0x0000000000067941 */ /* 0x000fea0003800200 */
.L_x_728:
[----:B------:R-:W1:Y:S02]  /*17f0*/  LDC.64 R32, c[0x0][0x390] ;  /* 0x0000e400ff207b82 */ /* 0x000e640000000a00 */
[----:B-1----:R-:W-:-:S05]  /*1800*/  IMAD.WIDE R32, R16, 0x10, R32 ;  /* 0x0000001010207825 */ /* 0x002fca00078e0220 */
[----:B------:R1:W5:Y:S02]  /*1810*/  LDG.E R17, desc[UR36][R32.64+0x8] ;  /* 0x0000082420117981 */ /* 0x000364000c1e1900 */
.L_x_734:
        /* <DEDUP_REMOVED lines=8> */
[----:B------:R-:W-:Y:S02]  /*18a0*/  IMAD.MOV.U32 R8, RZ, RZ, 0xc0 ;  /* 0x000000c0ff087424 */ /* 0x000fe400078e00ff */
[----:B------:R-:W-:Y:S01]  /*18b0*/  IMAD.MOV.U32 R12, RZ, RZ, 0x1 ;  /* 0x00000001ff0c7424 */ /* 0x000fe200078e00ff */
[----:B------:R-:W3:Y:S01]  /*18c0*/  LDCU.64 UR6, c[0x4][0x78] ;  /* 0x01000f00ff0677ac */ /* 0x000ee20008000a00 */
[----:B------:R-:W4:Y:S01]  /*18d0*/  LDC.64 R14, c[0x4][R14] ;  /* 0x010000000e0e7b82 */ /* 0x000f220000000a00 */
[----:B------:R-:W-:Y:S01]  /*18e0*/  IMAD.MOV.U32 R13, RZ, RZ, RZ ;  /* 0x000000ffff0d7224 */ /* 0x000fe200078e00ff */
[----:B------:R-:W0:Y:S01]  /*18f0*/  LDCU.64 UR8, c[0x4][0x18] ;  /* 0x01000300ff0877ac */ /* 0x000e220008000a00 */
[----:B--2---:R-:W-:Y:S02]  /*1900*/  IMAD.U32 R4, RZ, RZ, UR4 ;  /* 0x00000004ff047e24 */ /* 0x004fe4000f8e00ff */
[----:B------:R-:W-:-:S02]  /*1910*/  IMAD.U32 R5, RZ, RZ, UR5 ;  /* 0x00000005ff057e24 */ /* 0x000fc4000f8e00ff */
[----:B---3--:R-:W-:Y:S01]  /*1920*/  IMAD.U32 R6, RZ, RZ, UR6 ;  /* 0x00000006ff067e24 */ /* 0x008fe2000f8e00ff */
[----:B------:R-:W-:Y:S01]  /*1930*/  MOV R7, UR7 ;  /* 0x0000000700077c02 */ /* 0x000fe20008000f00 */
[----:B0-----:R-:W-:Y:S02]  /*1940*/  IMAD.U32 R10, RZ, RZ, UR8 ;  /* 0x00000008ff0a7e24 */ /* 0x001fe4000f8e00ff */
[----:B------:R-:W-:-:S07]  /*1950*/  IMAD.U32 R11, RZ, RZ, UR9 ;  /* 0x00000009ff0b7e24 */ /* 0x000fce000f8e00ff */
[----:B------:R-:W-:-:S07]  /*1960*/  LEPC R20, `(.L_x_732) ;  /* 0x000000001014794e */ /* 0x000fce0000000000 */
[----:B-1--45:R-:W-:Y:S05]  /*1970*/  CALL.ABS.NOINC R14 ;  /* 0x000000000e007343 */ /* 0x032fea0003c00000 */
.L_x_732:
[----:B------:R-:W-:Y:S05]  /*1980*/  BSYNC.RECONVERGENT B6 ;  /* 0x0000000000067941 */ /* 0x000fea0003800200 */
.L_x_731:
[----:B------:R-:W2:Y:S02]  /*1990*/  LDG.E R0, desc[UR36][R32.64+0xc] ;  /* 0x00000c2420007981 */ /* 0x000ea4000c1e1900 */
[----:B--2--5:R-:W-:-:S13]  /*19a0*/  ISETP.GT.AND P0, PT, R17, R0, PT ;  /* 0x000000001100720c */ /* 0x024fda0003f04270 */
[----:B------:R-:W-:Y:S05]  /*19b0*/  @P0 BRA `(.L_x_727) ;  /* 0x0000000000240947 */ /* 0x000fea0003800000 */
[----:B------:R-:W-:Y:S02]  /*19c0*/  IMAD.U32 R4, RZ, RZ, UR38 ;  /* 0x00000026ff047e24 */ /* 0x000fe4000f8e00ff */
[----:B------:R-:W-:Y:S02]  /*19d0*/  IMAD.U32 R5, RZ, RZ, UR39 ;  /* 0x00000027ff057e24 */ /* 0x000fe4000f8e00ff */
[----:B------:R-:W-:-:S06]  /*19e0*/  IMAD.WIDE R4, R17, 0x4, R4 ;  /* 0x0000000411047825 */ /* 0x000fcc00078e0204 */
[----:B------:R-:W2:Y:S01]  /*19f0*/  LDG.E R4, desc[UR36][R4.64] ;  /* 0x0000002404047981 */ /* 0x000ea2000c1e1900 */
[----:B------:R-:W-:Y:S01]  /*1a00*/  HFMA2 R0, -RZ, RZ, 0, 5.9604644775390625e-08 ;  /* 0x00000001ff007431 */ /* 0x000fe200000001ff */
[----:B--2---:R-:W-:-:S13]  /*1a10*/  ISETP.NE.AND P0, PT, R4, R19, PT ;  /* 0x000000130400720c */ /* 0x004fda0003f05270 */
[----:B------:R-:W-:Y:S05]  /*1a20*/  @!P0 BRA `(.L_x_733) ;  /* 0x0000000000208947 */ /* 0x000fea0003800000 */
[----:B------:R-:W-:Y:S01]  /*1a30*/  VIADD R17, R17, 0x1 ;  /* 0x0000000111117836 */ /* 0x000fe20000000000 */
[----:B------:R-:W-:Y:S06]  /*1a40*/  BRA `(.L_x_734) ;  /* 0xfffffffc00747947 */ /* 0x000fec000383ffff */
.L_x_727:
[----:B-----5:R-:W-:Y:S02]  /*1a50*/  ISETP.GT.AND P1, PT, R16, R19, PT ;  /* 0x000000131000720c */ /* 0x020fe40003f24270 */
[C---:B------:R-:W-:Y:S02]  /*1a60*/  LOP3.LUT P0, RZ, R25.reuse, 0xff, RZ, 0xc0, !PT ;  /* 0x000000ff19ff7812 */ /* 0x040fe4000780c0ff */
[----:B------:R-:W-:-:S11]  /*1a70*/  PRMT R0, R25, 0x7610, R0 ;  /* 0x0000761019007816 */ /* 0x000fd60000000000 */
[----:B------:R-:W-:Y:S05]  /*1a80*/  @P0 BREAK.RELIABLE P1, B7 ;  /* 0x0000000000070942 */ /* 0x000fea0000800100 */
[----:B------:R-:W-:Y:S05]  /*1a90*/  @P0 BREAK.RELIABLE P1, B8 ;  /* 0x0000000000080942 */ /* 0x000fea0000800100 */
[----:B------:R-:W-:Y:S05]  /*1aa0*/  @P0 BRA P1, `(.L_x_723) ;  /* 0x0000002400800947 */ /* 0x000fea0000800000 */
.L_x_733:
[----:B------:R-:W-:Y:S05]  /*1ab0*/  BSYNC.RELIABLE B7 ;  /* 0x0000000000077941 */ /* 0x000fea0003800100 */
.L_x_726:
[----:B------:R-:W-:Y:S01]  /*1ac0*/  VIADD R18, R18, 0x1 ;  /* 0x0000000112127836 */ /* 0x000fe20000000000 */
[----:B------:R-:W-:-:S04]  /*1ad0*/  PRMT R25, R0, 0x7610, R25 ;  /* 0x0000761000197816 */ /* 0x000fc80000000019 */
[----:B------:R-:W-:-:S13]  /*1ae0*/  ISETP.NE.AND P0, PT, R18, R31, PT ;  /* 0x0000001f1200720c */ /* 0x000fda0003f05270 */
[----:B------:R-:W-:Y:S05]  /*1af0*/  @P0 BRA `(.L_x_735) ;  /* 0xfffffff800a00947 */ /* 0x000fea000383ffff */
[----:B------:R-:W-:Y:S05]  /*1b00*/  BSYNC.RELIABLE B8 ;  /* 0x0000000000087941 */ /* 0x000fea0003800100 */
.L_x_725:
[----:B------:R-:W-:-:S13]  /*1b10*/  ISETP.NE.AND P0, PT, R24, RZ, PT ;  /* 0x000000ff1800720c */ /* 0x000fda0003f05270 */
[----:B------:R-:W-:Y:S05]  /*1b20*/  @!P0 BRA `(.L_x_724) ;  /* 0x0000000000248947 */ /* 0x000fea0003800000 */
[----:B------:R-:W-:Y:S01]  /*1b30*/  VIMNMX.U32 R5, PT, PT, R24, 0x1, !PT ;  /* 0x0000000118057848 */ /* 0x000fe20007fe0000 */
[----:B------:R-:W-:-:S07]  /*1b40*/  IMAD.MOV.U32 R0, RZ, RZ, RZ ;  /* 0x000000ffff007224 */ /* 0x000fce00078e00ff */
.L_x_736:
[----:B------:R-:W-:-:S05]  /*1b50*/  IMAD R3, R0, 0x4, R27 ;  /* 0x0000000400037824 */ /* 0x000fca00078e021b */
[----:B------:R-:W2:Y:S02]  /*1b60*/  LDL R4, [R3] ;  /* 0x0000000003047983 */ /* 0x000ea40000100800 */
[----:B--2---:R-:W-:-:S13]  /*1b70*/  ISETP.NE.AND P0, PT, R4, R19, PT ;  /* 0x000000130400720c */ /* 0x004fda0003f05270 */
[----:B------:R-:W-:Y:S05]  /*1b80*/  @!P0 BRA `(.L_x_723) ;  /* 0x0000002400488947 */ /* 0x000fea0003800000 */
[----:B------:R-:W-:-:S05]  /*1b90*/  VIADD R0, R0, 0x1 ;  /* 0x0000000100007836 */ /* 0x000fca0000000000 */
[----:B------:R-:W-:-:S13]  /*1ba0*/  ISETP.NE.AND P0, PT, R0, R5, PT ;  /* 0x000000050000720c */ /* 0x000fda0003f05270 */
[----:B------:R-:W-:Y:S05]  /*1bb0*/  @P0 BRA `(.L_x_736) ;  /* 0xfffffffc00e40947 */ /* 0x000fea000383ffff */
.L_x_724:
[C---:B------:R-:W-:Y:S02]  /*1bc0*/  VIADD R0, R24.reuse, 0x1 ;  /* 0x0000000118007836 */ /* 0x040fe40000000000 */
[----:B------:R-:W-:-:S03]  /*1bd0*/  IMAD R4, R24, 0x4, R27 ;  /* 0x0000000418047824 */ /* 0x000fc600078e021b */
[----:B------:R2:W-:Y:S04]  /*1be0*/  STL [R1+0x1c], R0 ;  /* 0x00001c0001007387 */ /* 0x0005e80000100800 */
[----:B------:R2:W-:Y:S04]  /*1bf0*/  STL [R4], R19 ;  /* 0x0000001304007387 */ /* 0x0005e80000100800 */
[----:B------:R-:W3:Y:S01]  /*1c00*/  LDL R24, [R1+0x1c] ;  /* 0x00001c0001187983 */ /* 0x000ee20000100800 */
[----:B------:R-:W-:Y:S01]  /*1c10*/  BSSY B9, `(.L_x_737) ;  /* 0x0000233000097945 */ /* 0x000fe20003800000 */
[----:B---3--:R-:W-:-:S02]  /*1c20*/  ISETP.NE.AND P0, PT, R24, RZ, PT ;  /* 0x000000ff1800720c */ /* 0x008fc40003f05270 */
[----:B------:R-:W-:Y:S02]  /*1c30*/  SHF.R.U32.HI R25, RZ, 0x8, R24 ;  /* 0x00000008ff197819 */ /* 0x000fe40000011618 */
[----:B------:R-:W-:-:S09]  /*1c40*/  PRMT R26, R24, 0x7632, R26 ;  /* 0x00007632181a7816 */ /* 0x000fd2000000001a */
[----:B--2---:R-:W-:Y:S05]  /*1c50*/  @!P0 BRA `(.L_x_738) ;  /* 0x0000000400648947 */ /* 0x004fea0003800000 */
[----:B------:R-:W-:-:S07]  /*1c60*/  MOV R30, RZ ;  /* 0x000000ff001e7202 */ /* 0x000fce0000000f00 */
.L_x_750:
[----:B------:R-:W-:Y:S01]  /*1c70*/  IMAD R18, R30, 0x4, R27 ;  /* 0x000000041e127824 */ /* 0x000fe200078e021b */
[----:B-1----:R-:W2:Y:S05]  /*1c80*/  LDC.64 R16, c[0x0][0x390] ;  /* 0x0000e400ff107b82 */ /* 0x002eaa0000000a00 */
[----:B------:R-:W2:Y:S01]  /*1c90*/  LDL R18, [R18] ;  /* 0x0000000012127983 */ /* 0x000ea20000100800 */
[----:B------:R-:W-:Y:S01]  /*1ca0*/  BSSY.RELIABLE B8, `(.L_x_739) ;  /* 0x0000051000087945 */ /* 0x000fe20003800100 */
[----:B------:R-:W-:Y:S02]  /*1cb0*/  IMAD.MOV.U32 R31, RZ, RZ, RZ ;  /* 0x000000ffff1f7224 */ /* 0x000fe400078e00ff */
[----:B--2---:R-:W-:-:S07]  /*1cc0*/  IMAD.WIDE R16, R18, 0x10, R16 ;  /* 0x0000001012107825 */ /* 0x004fce00078e0210 */
.L_x_749:
        /* <DEDUP_REMOVED lines=18> */
[----:B--2---:R-:W-:Y:S02]  /*1df0*/  IMAD.U32 R4, RZ, RZ, UR4 ;  /* 0x00000004ff047e24 */ /* 0x004fe4000f8e00ff */
[----:B-1----:R-:W-:-:S07]  /*1e00*/  IMAD.U32 R5, RZ, RZ, UR5 ;  /* 0x00000005ff057e24 */ /* 0x002fce000f8e00ff */
[----:B------:R-:W-:-:S07]  /*1e10*/  LEPC R20, `(.L_x_744) ;  /* 0x000000001014794e */ /* 0x000fce0000000000 */
[----:B0--3--:R-:W-:Y:S05]  /*1e20*/  CALL.ABS.NOINC R8 ;  /* 0x0000000008007343 */ /* 0x009fea0003c00000 */
.L_x_744:
        /* <DEDUP_REMOVED lines=8> */
[----:B0-----:R-:W-:Y:S01]  /*1eb0*/  MOV R4, UR4 ;  /* 0x0000000400047c02 */ /* 0x001fe20008000f00 */
[----:B------:R-:W-:-:S02]  /*1ec0*/  IMAD.U32 R5, RZ, RZ, UR5 ;  /* 0x00000005ff057e24 */ /* 0x000fc4000f8e00ff */
[----:B-1----:R-:W-:Y:S02]  /*1ed0*/  IMAD.U32 R6, RZ, RZ, UR6 ;  /* 0x00000006ff067e24 */ /* 0x002fe4000f8e00ff */
[----:B------:R-:W-:Y:S02]  /*1ee0*/  IMAD.U32 R7, RZ, RZ, UR7 ;  /* 0x00000007ff077e24 */ /* 0x000fe4000f8e00ff */
[----:B---3--:R-:W-:Y:S02]  /*1ef0*/  IMAD.U32 R10, RZ, RZ, UR8 ;  /* 0x00000008ff0a7e24 */ /* 0x008fe4000f8e00ff */
[----:B------:R-:W-:-:S07]  /*1f00*/  IMAD.U32 R11, RZ, RZ, UR9 ;  /* 0x00000009ff0b7e24 */ /* 0x000fce000f8e00ff */
[----:B------:R-:W-:-:S07]  /*1f10*/  LEPC R20, `(.L_x_743) ;  /* 0x000000001014794e */ /* 0x000fce0000000000 */
[----:B--2---:R-:W-:Y:S05]  /*1f20*/  CALL.ABS.NOINC R14 ;  /* 0x000000000e007343 */ /* 0x004fea0003c00000 */
.L_x_743:
[----:B------:R-:W-:Y:S05]  /*1f30*/  BSYNC.RECONVERGENT B6 ;  /* 0x0000000000067941 */ /* 0x000fea0003800200 */
.L_x_742:
[----:B------:R1:W5:Y:S02]  /*1f40*/  LDG.E R19, desc[UR36][R16.64+0x8] ;  /* 0x0000082410137981 */ /* 0x000364000c1e1900 */
.L_x_748:
        /* <DEDUP_REMOVED lines=14> */
[----:B--2---:R-:W-:Y:S02]  /*2030*/  IMAD.U32 R4, RZ, RZ, UR4 ;  /* 0x00000004ff047e24 */ /* 0x004fe4000f8e00ff */
[----:B------:R-:W-:-:S02]  /*2040*/  IMAD.U32 R5, RZ, RZ, UR5 ;  /* 0x00000005ff057e24 */ /* 0x000fc4000f8e00ff */
[----:B---3--:R-:W-:Y:S02]  /*2050*/  IMAD.U32 R6, RZ, RZ, UR6 ;  /* 0x00000006ff067e24 */ /* 0x008fe4000f8e00ff */
[----:B------:R-:W-:Y:S02]  /*2060*/  IMAD.U32 R7, RZ, RZ, UR7 ;  /* 0x00000007ff077e24 */ /* 0x000fe4000f8e00ff */
[----:B0-----:R-:W-:Y:S02]  /*2070*/  IMAD.U32 R10, RZ, RZ, UR8 ;  /* 0x00000008ff0a7e24 */ /* 0x001fe4000f8e00ff */
[----:B------:R-:W-:-:S07]  /*2080*/  IMAD.U32 R11, RZ, RZ, UR9 ;  /* 0x00000009ff0b7e24 */ /* 0x000fce000f8e00ff */
[----:B------:R-:W-:-:S07]  /*2090*/  LEPC R20, `(.L_x_746) ;  /* 0x000000001014794e */ /* 0x000fce0000000000 */
[----:B-1--45:R-:W-:Y:S05]  /*20a0*/  CALL.ABS.NOINC R14 ;  /* 0x000000000e007343 */ /* 0x032fea0003c00000 */
.L_x_746:
[----:B------:R-:W-:Y:S05]  /*20b0*/  BSYNC.RECONVERGENT B6 ;  /* 0x0000000000067941 */ /* 0x000fea0003800200 */
.L_x_745:
        /* <DEDUP_REMOVED lines=11> */
.L_x_741:
[----:B------:R-:W-:Y:S05]  /*2170*/  BSYNC.RELIABLE B7 ;  /* 0x0000000000077941 */ /* 0x000fea0003800100 */
.L_x_740:
[----:B------:R-:W-:-:S05]  /*2180*/  VIADD R31, R31, 0x1 ;  /* 0x000000011f1f7836 */ /* 0x000fca0000000000 */
[----:B------:R-:W-:-:S13]  /*2190*/  ISETP.NE.AND P0, PT, R31, R24, PT ;  /* 0x000000181f00720c */ /* 0x000fda0003f05270 */
[----:B------:R-:W-:Y:S05]  /*21a0*/  @P0 BRA `(.L_x_749) ;  /* 0xfffffff800c80947 */ /* 0x000fea000383ffff */
[----:B------:R-:W-:Y:S05]  /*21b0*/  BSYNC.RELIABLE B8 ;  /* 0x0000000000087941 */ /* 0x000fea0003800100 */
.L_x_739:
[----:B------:R-:W-:-:S05]  /*21c0*/  VIADD R30, R30, 0x1 ;  /* 0x000000011e1e7836 */ /* 0x000fca0000000000 */
[----:B------:R-:W-:-:S13]  /*21d0*/  ISETP.NE.AND P0, PT, R30, R24, PT ;  /* 0x000000181e00720c */ /* 0x000fda0003f05270 */
[----:B------:R-:W-:Y:S05]  /*21e0*/  @P0 BRA `(.L_x_750) ;  /* 0xfffffff800a00947 */ /* 0x000fea000383ffff */
.L_x_738:
        /* <DEDUP_REMOVED lines=20> */
[----:B----4-:R-:W-:Y:S02]  /*2330*/  IMAD.IADD R10, R10, 0x1, R13 ;  /* 0x000000010a0a7824 */ /* 0x010fe400078e020d */
[----:B--2---:R-:W-:-:S05]  /*2340*/  IMAD.IADD R37, R13, 0x1, R14 ;  /* 0x000000010d257824 */ /* 0x004fca00078e020e */
[----:B------:R-:W-:-:S13]  /*2350*/  ISETP.GT.U32.AND P0, PT, R37, 0x7fffff, PT ;  /* 0x007fffff2500780c */ /* 0x000fda0003f04070 */
[----:B------:R-:W-:Y:S05]  /*2360*/  @P0 BRA `(.L_x_752) ;  /* 0x00000004004c0947 */ /* 0x000fea0003800000 */
[----:B------:R-:W2:Y:S01]  /*2370*/  LDL.U8 R15, [R1+0x12] ;  /* 0x00001200010f7983 */ /* 0x000ea20000100000 */
[----:B------:R-:W3:Y:S03]  /*2380*/  LDC.64 R4, c[0x0][0x398] ;  /* 0x0000e600ff047b82 */ /* 0x000ee60000000a00 */
[----:B------:R-:W4:Y:S04]  /*2390*/  LDL.U16 R0, [R1+0x10] ;  /* 0x0000100001007983 */ /* 0x000f280000100400 */
[----:B------:R-:W5:Y:S04]  /*23a0*/  LDL.U8 R19, [R1+0x14] ;  /* 0x0000140001137983 */ /* 0x000f680000100000 */
[----:B------:R-:W5:Y:S04]  /*23b0*/  LDL.U8 R21, [R1+0x16] ;  /* 0x0000160001157983 */ /* 0x000f680000100000 */
[----:B------:R-:W5:Y:S04]  /*23c0*/  LDL.U16 R3, [R1+0x12] ;  /* 0x0000120001037983 */ /* 0x000f680000100400 */
[----:B------:R-:W5:Y:S04]  /*23d0*/  LDL.U16 R6, [R1+0x14] ;  /* 0x0000140001067983 */ /* 0x000f680000100400 */
[----:B------:R-:W5:Y:S04]  /*23e0*/  LDL.U16 R7, [R1+0x16] ;  /* 0x0000160001077983 */ /* 0x000f680000100400 */
[----:B------:R-:W5:Y:S04]  /*23f0*/  LDL.U16 R9, [R1+0x18] ;  /* 0x0000180001097983 */ /* 0x000f680000100400 */
[----:B------:R-:W5:Y:S04]  /*2400*/  LDL.U16 R8, [R1+0x1a] ;  /* 0x00001a0001087983 */ /* 0x000f680000100400 */
[----:B------:R-:W5:Y:S04]  /*2410*/  LDL.U8 R12, [R1+0x10] ;  /* 0x00001000010c7983 */ /* 0x000f680000100000 */
[----:B------:R-:W5:Y:S04]  /*2420*/  LDL.U8 R31, [R1+0x18] ;  /* 0x00001800011f7983 */ /* 0x000f680000100000 */
[----:B-1----:R-:W5:Y:S01]  /*2430*/  LDL.U8 R33, [R1+0x1a] ;  /* 0x00001a0001217983 */ /* 0x002f620000100000 */
[----:B---3--:R-:W-:Y:S01]  /*2440*/  IMAD.WIDE R4, R10, 0x10, R4 ;  /* 0x000000100a047825 */ /* 0x008fe200078e0204 */
[----:B------:R-:W-:-:S04]  /*2450*/  LOP3.LUT R13, R24, 0xffff, RZ, 0xc0, !PT ;  /* 0x0000ffff180d7812 */ /* 0x000fc800078ec0ff */
[----:B------:R-:W-:-:S05]  /*2460*/  SHF.R.U32.HI R13, RZ, 0x8, R13 ;  /* 0x00000008ff0d7819 */ /* 0x000fca000001160d */
[----:B------:R-:W-:Y:S01]  /*2470*/  STG.E.U8 desc[UR36][R4.64+0xd], R13 ;  /* 0x00000d0d04007986 */ /* 0x000fe2000c101124 */
[----:B------:R-:W-:-:S03]  /*2480*/  SHF.R.U32.HI R11, RZ, 0x18, R24 ;  /* 0x00000018ff0b7819 */ /* 0x000fc60000011618 */
[----:B------:R-:W-:Y:S04]  /*2490*/  STG.E.U8 desc[UR36][R4.64+0xe], R26 ;  /* 0x00000e1a04007986 */ /* 0x000fe8000c101124 */
[----:B------:R-:W-:Y:S04]  /*24a0*/  STG.E.U8 desc[UR36][R4.64+0xc], R24 ;  /* 0x00000c1804007986 */ /* 0x000fe8000c101124 */
[----:B------:R-:W-:Y:S04]  /*24b0*/  STG.E.U8 desc[UR36][R4.64+0xf], R11 ;  /* 0x00000f0b04007986 */ /* 0x000fe8000c101124 */
[----:B--2---:R1:W-:Y:S02]  /*24c0*/  STG.E.U8 desc[UR36][R4.64+0x2], R15 ;  /* 0x0000020f04007986 */ /* 0x0043e4000c101124 */
[----:B-1----:R-:W1:Y:S01]  /*24d0*/  LDC.64 R14, c[0x0][0x3c0] ;  /* 0x0000f000ff0e7b82 */ /* 0x002e620000000a00 */
[C---:B----4-:R-:W-:Y:S01]  /*24e0*/  PRMT R13, R0.reuse, 0x7771, RZ ;  /* 0x00007771000d7816 */ /* 0x050fe200000000ff */
[----:B-----5:R-:W-:Y:S01]  /*24f0*/  STG.E.U8 desc[UR36][R4.64+0x4], R19 ;  /* 0x0000041304007986 */ /* 0x020fe2000c101124 */
[----:B------:R-:W-:-:S02]  /*2500*/  PRMT R0, R0, 0x7770, RZ ;  /* 0x0000777000007816 */ /* 0x000fc400000000ff */
[----:B------:R-:W-:Y:S01]  /*2510*/  PRMT R17, R3, 0x7771, RZ ;  /* 0x0000777103117816 */ /* 0x000fe200000000ff */
[----:B------:R2:W-:Y:S01]  /*2520*/  STG.E.U8 desc[UR36][R4.64+0x6], R21 ;  /* 0x0000061504007986 */ /* 0x0005e2000c101124 */
[----:B------:R-:W-:Y:S02]  /*2530*/  PRMT R16, R6, 0x7771, RZ ;  /* 0x0000777106107816 */ /* 0x000fe400000000ff */
[----:B------:R-:W-:Y:S01]  /*2540*/  PRMT R10, R7, 0x7771, RZ ;  /* 0x00007771070a7816 */ /* 0x000fe200000000ff */
[----:B------:R-:W-:Y:S01]  /*2550*/  STG.E.U8 desc[UR36][R4.64+0x1], R13 ;  /* 0x0000010d04007986 */ /* 0x000fe2000c101124 */
[----:B------:R-:W-:Y:S02]  /*2560*/  PRMT R3, R3, 0x7770, RZ ;  /* 0x0000777003037816 */ /* 0x000fe400000000ff */
[----:B--2---:R-:W-:Y:S02]  /*2570*/  PRMT R21, R9, 0x7771, RZ ;  /* 0x0000777109157816 */ /* 0x004fe400000000ff */
[----:B------:R-:W-:Y:S01]  /*2580*/  PRMT R19, R8, 0x7771, RZ ;  /* 0x0000777108137816 */ /* 0x000fe200000000ff */
[----:B------:R2:W-:Y:S01]  /*2590*/  STG.E.U8 desc[UR36][R4.64], R12 ;  /* 0x0000000c04007986 */ /* 0x0005e2000c101124 */
[----:B-1----:R-:W-:Y:S01]  /*25a0*/  IMAD.WIDE.U32 R14, R37, 0x10, R14 ;  /* 0x00000010250e7825 */ /* 0x002fe200078e000e */
[----:B------:R-:W-:-:S02]  /*25b0*/  PRMT R7, R7, 0x7770, RZ ;  /* 0x0000777007077816 */ /* 0x000fc400000000ff */
[----:B------:R-:W-:Y:S01]  /*25c0*/  PRMT R9, R9, 0x7770, RZ ;  /* 0x0000777009097816 */ /* 0x000fe200000000ff */
[----:B------:R-:W-:Y:S01]  /*25d0*/  STG.E.U8 desc[UR36][R4.64+0x8], R31 ;  /* 0x0000081f04007986 */ /* 0x000fe2000c101124 */
[----:B------:R-:W-:-:S03]  /*25e0*/  PRMT R8, R8, 0x7770, RZ ;  /* 0x0000777008087816 */ /* 0x000fc600000000ff */
[----:B------:R-:W-:Y:S01]  /*25f0*/  STG.E.U8 desc[UR36][R4.64+0xa], R33 ;  /* 0x00000a2104007986 */ /* 0x000fe2000c101124 */
[----:B--2---:R-:W-:-:S03]  /*2600*/  PRMT R12, R0, 0x6540, R13 ;  /* 0x00006540000c7816 */ /* 0x004fc6000000000d */
[----:B------:R1:W-:Y:S01]  /*2610*/  STG.E.U8 desc[UR36][R4.64+0x3], R17 ;  /* 0x0000031104007986 */ /* 0x0003e2000c101124 */
[----:B------:R-:W-:-:S03]  /*2620*/  PRMT R13, R6, 0x7770, RZ ;  /* 0x00007770060d7816 */ /* 0x000fc600000000ff */
[----:B------:R2:W-:Y:S04]  /*2630*/  STG.E.U8 desc[UR36][R4.64+0x5], R16 ;  /* 0x0000051004007986 */ /* 0x0005e8000c101124 */
[----:B------:R3:W-:Y:S04]  /*2640*/  STG.E.U8 desc[UR36][R4.64+0x7], R10 ;  /* 0x0000070a04007986 */ /* 0x0007e8000c101124 */
[----:B------:R4:W-:Y:S01]  /*2650*/  STG.E.U8 desc[UR36][R4.64+0x9], R21 ;  /* 0x0000091504007986 */ /* 0x0009e2000c101124 */
[----:B-1----:R-:W-:-:S03]  /*2660*/  PRMT R17, R3, 0x6540, R17 ;  /* 0x0000654003117816 */ /* 0x002fc60000000011 */
[----:B------:R1:W-:Y:S01]  /*2670*/  STG.E.U8 desc[UR36][R4.64+0xb], R19 ;  /* 0x00000b1304007986 */ /* 0x0003e2000c101124 */
[----:B--2---:R-:W-:Y:S02]  /*2680*/  PRMT R16, R13, 0x6540, R16 ;  /* 0x000065400d107816 */ /* 0x004fe40000000010 */
[----:B---3--:R-:W-:Y:S01]  /*2690*/  PRMT R10, R7, 0x6540, R10 ;  /* 0x00006540070a7816 */ /* 0x008fe2000000000a */
[----:B------:R2:W-:Y:S01]  /*26a0*/  STG.E.U8 desc[UR36][R14.64+0x2], R3 ;  /* 0x000002030e007986 */ /* 0x0005e2000c101124 */
[----:B----4-:R-:W-:Y:S02]  /*26b0*/  PRMT R21, R9, 0x6540, R21 ;  /* 0x0000654009157816 */ /* 0x010fe40000000015 */
[----:B-1----:R-:W-:Y:S02]  /*26c0*/  LOP3.LUT R5, R12, 0xffff, RZ, 0xc0, !PT ;  /* 0x0000ffff0c057812 */ /* 0x002fe400078ec0ff */
[----:B------:R-:W-:Y:S01]  /*26d0*/  PRMT R19, R8, 0x6540, R19 ;  /* 0x0000654008137816 */ /* 0x000fe20000000013 */
[----:B------:R1:W-:Y:S01]  /*26e0*/  STG.E.U8 desc[UR36][R14.64+0x6], R7 ;  /* 0x000006070e007986 */ /* 0x0003e2000c101124 */
[----:B------:R-:W-:-:S02]  /*26f0*/  SHF.R.U32.HI R5, RZ, 0x8, R5 ;  /* 0x00000008ff057819 */ /* 0x000fc40000011605 */
[----:B--2---:R-:W-:Y:S02]  /*2700*/  SHF.R.U32.HI R3, RZ, 0x10, R24 ;  /* 0x00000010ff037819 */ /* 0x004fe40000011618 */
[----:B------:R-:W-:Y:S02]  /*2710*/  LOP3.LUT R16, R16, 0xffff, RZ, 0xc0, !PT ;  /* 0x0000ffff10107812 */ /* 0x000fe400078ec0ff */
[----:B------:R-:W-:Y:S02]  /*2720*/  LOP3.LUT R10, R10, 0xffff, RZ, 0xc0, !PT ;  /* 0x0000ffff0a0a7812 */ /* 0x000fe400078ec0ff */
[----:B------:R-:W-:Y:S02]  /*2730*/  LOP3.LUT R21, R21, 0xffff, RZ, 0xc0, !PT ;  /* 0x0000ffff15157812 */ /* 0x000fe400078ec0ff */
[----:B------:R-:W-:Y:S02]  /*2740*/  LOP3.LUT R19, R19, 0xffff, RZ, 0xc0, !PT ;  /* 0x0000ffff13137812 */ /* 0x000fe400078ec0ff */
[----:B-1----:R-:W-:Y:S01]  /*2750*/  LOP3.LUT R7, R17, 0xffff, RZ, 0xc0, !PT ;  /* 0x0000ffff11077812 */ /* 0x002fe200078ec0ff */
[----:B------:R1:W-:Y:S03]  /*2760*/  STG.E.U8 desc[UR36][R14.64+0x4], R13 ;  /* 0x0000040d0e007986 */ /* 0x0003e6000c101124 */
[----:B------:R-:W-:Y:S01]  /*2770*/  SHF.R.U32.HI R7, RZ, 0x8, R7 ;  /* 0x00000008ff077819 */ /* 0x000fe20000011607 */
[----:B------:R2:W-:Y:S04]  /*2780*/  STG.E.U8 desc[UR36][R14.64+0x8], R9 ;  /* 0x000008090e007986 */ /* 0x0005e8000c101124 */
[----:B------:R3:W-:Y:S04]  /*2790*/  STG.E.U8 desc[UR36][R14.64+0xe], R3 ;  /* 0x00000e030e007986 */ /* 0x0007e8000c101124 */
[----:B------:R4:W-:Y:S01]  /*27a0*/  STG.E.U8 desc[UR36][R14.64+0x1], R5 ;  /* 0x000001050e007986 */ /* 0x0009e2000c101124 */
[----:B-1----:R-:W-:-:S02]  /*27b0*/  SHF.R.U32.HI R13, RZ, 0x8, R10 ;  /* 0x00000008ff0d7819 */ /* 0x002fc4000001160a */
[----:B--2---:R-:W-:Y:S02]  /*27c0*/  SHF.R.U32.HI R9, RZ, 0x8, R16 ;  /* 0x00000008ff097819 */ /* 0x004fe40000011610 */
[----:B---3--:R-:W-:Y:S02]  /*27d0*/  SHF.R.U32.HI R3, RZ, 0x8, R21 ;  /* 0x00000008ff037819 */ /* 0x008fe40000011615 */
[----:B----4-:R-:W-:Y:S01]  /*27e0*/  SHF.R.U32.HI R5, RZ, 0x8, R19 ;  /* 0x00000008ff057819 */ /* 0x010fe20000011613 */
        /* <DEDUP_REMOVED lines=11> */
.L_x_752:
        /* <DEDUP_REMOVED lines=11> */
.L_x_753:
[----:B---34-:R-:W2:Y:S01]  /*2950*/  LDG.E.STRONG.SYS R4, desc[UR36][R8.64] ;  /* 0x0000002408047981 */ /* 0x018ea2000c1f5900 */
[----:B------:R-:W-:Y:S05]  /*2960*/  YIELD ;  /* 0x0000000000007946 */ /* 0x000fea0003800000 */
[----:B--2---:R-:W-:-:S13]  /*2970*/  ISETP.NE.AND P0, PT, R4, 0x1, PT ;  /* 0x000000010400780c */ /* 0x004fda0003f05270 */
[----:B------:R-:W-:Y:S05]  /*2980*/  @!P0 BRA `(.L_x_753) ;  /* 0xfffffffc00f08947 */ /* 0x000fea000383ffff */
[----:B------:R-:W-:Y:S01]  /*2990*/  VOTEU.ANY UR4, UPT, PT ;  /* 0x0000000000047886 */ /* 0x000fe200038e0100 */
[----:B------:R-:W2:Y:S01]  /*29a0*/  LDC.64 R4, c[0x0][0x3b0] ;  /* 0x0000ec00ff047b82 */ /* 0x000ea20000000a00 */
[----:B------:R-:W3:Y:S01]  /*29b0*/  FLO.U32 R14, UR4 ;  /* 0x00000004000e7d00 */ /* 0x000ee200080e0000 */
[----:B------:R-:W-:Y:S04]  /*29c0*/  STG.E.STRONG.SYS desc[UR36][R8.64], RZ ;  /* 0x000000ff08007986 */ /* 0x000fe8000c115924 */
[----:B------:R-:W4:Y:S02]  /*29d0*/  LDL.U8 R12, [R1+0x10] ;  /* 0x00001000010c7983 */ /* 0x000f240000100000 */
[----:B------:R-:W5:Y:S01]  /*29e0*/  LDC.64 R6, c[0x0][0x398] ;  /* 0x0000e600ff067b82 */ /* 0x000f620000000a00 */
[----:B------:R-:W2:Y:S01]  /*29f0*/  POPC R15, UR4 ;  /* 0x00000004000f7d09 */ /* 0x000ea20008000000 */
[----:B------:R-:W4:Y:S04]  /*2a00*/  LDL.U8 R13, [R1+0x12] ;  /* 0x00001200010d7983 */ /* 0x000f280000100000 */
[----:B-1----:R-:W4:Y:S01]  /*2a10*/  LDL.U8 R17, [R1+0x14] ;  /* 0x0000140001117983 */ /* 0x002f220000100000 */
[----:B---3--:R-:W-:-:S03]  /*2a20*/  ISETP.EQ.U32.AND P0, PT, R14, R3, PT ;  /* 0x000000030e00720c */ /* 0x008fc60003f02070 */
[----:B------:R-:W3:Y:S04]  /*2a30*/  LDL.U8 R19, [R1+0x16] ;  /* 0x0000160001137983 */ /* 0x000ee80000100000 */
[----:B------:R-:W3:Y:S04]  /*2a40*/  LDL.U8 R21, [R1+0x18] ;  /* 0x0000180001157983 */ /* 0x000ee80000100000 */
[----:B------:R-:W3:Y:S04]  /*2a50*/  LDL.U8 R31, [R1+0x1a] ;  /* 0x00001a00011f7983 */ /* 0x000ee80000100000 */
[----:B--2---:R-:W2:Y:S01]  /*2a60*/  @P0 ATOMG.E.ADD.STRONG.GPU PT, R5, desc[UR36][R4.64], R15 ;  /* 0x8000000f040509a8 */ /* 0x004ea200081ef124 */
[----:B------:R-:W-:Y:S01]  /*2a70*/  LOP3.LUT R0, R0, UR4, RZ, 0xc0, !PT ;  /* 0x0000000400007c12 */ /* 0x000fe2000f8ec0ff */
[----:B-----5:R-:W-:-:S02]  /*2a80*/  IMAD.WIDE R10, R10, 0x10, R6 ;  /* 0x000000100a0a7825 */ /* 0x020fc400078e0206 */
[----:B------:R-:W5:Y:S01]  /*2a90*/  LDL.U16 R7, [R1+0x12] ;  /* 0x0000120001077983 */ /* 0x000f620000100400 */
[----:B------:R1:W0:Y:S03]  /*2aa0*/  POPC R3, R0 ;  /* 0x0000000000037309 */ /* 0x0002260000000000 */
[----:B------:R-:W3:Y:S04]  /*2ab0*/  LDL.U16 R4, [R1+0x1a] ;  /* 0x00001a0001047983 */ /* 0x000ee80000100400 */
[----:B-1----:R-:W3:Y:S04]  /*2ac0*/  LDL.U16 R0, [R1+0x14] ;  /* 0x0000140001007983 */ /* 0x002ee80000100400 */
[----:B--2---:R1:W0:Y:S04]  /*2ad0*/  SHFL.IDX PT, R14, R5, R14, 0x1f ;  /* 0x00001f0e050e7589 */ /* 0x00422800000e0000 */
[----:B-1----:R-:W2:Y:S01]  /*2ae0*/  LDL.U16 R5, [R1+0x18] ;  /* 0x0000180001057983 */ /* 0x002ea20000100400 */
[----:B0-----:R-:W-:Y:S01]  /*2af0*/  IMAD.IADD R6, R14, 0x1, R3 ;  /* 0x000000010e067824 */ /* 0x001fe200078e0203 */
[----:B------:R-:W-:-:S02]  /*2b00*/  LOP3.LUT R3, R24, 0xffff, RZ, 0xc0, !PT ;  /* 0x0000ffff18037812 */ /* 0x000fc400078ec0ff */
[----:B------:R-:W2:Y:S02]  /*2b10*/  LDL.U16 R14, [R1+0x10] ;  /* 0x00001000010e7983 */ /* 0x000ea40000100400 */
[----:B------:R-:W-:Y:S02]  /*2b20*/  SHF.R.U32.HI R9, RZ, 0x8, R3 ;  /* 0x00000008ff097819 */ /* 0x000fe40000011603 */
[----:B------:R-:W2:Y:S04]  /*2b30*/  LDL.U16 R3, [R1+0x16] ;  /* 0x0000160001037983 */ /* 0x000ea80000100400 */
[----:B----4-:R-:W-:Y:S04]  /*2b40*/  STG.E.U8 desc[UR36][R10.64], R12 ;  /* 0x0000000c0a007986 */ /* 0x010fe8000c101124 */
[----:B------:R0:W-:Y:S01]  /*2b50*/  STG.E.U8 desc[UR36][R10.64+0x2], R13 ;  /* 0x0000020d0a007986 */ /* 0x0001e2000c101124 */
[C---:B-----5:R-:W-:Y:S01]  /*2b60*/  PRMT R15, R7.reuse, 0x7771, RZ ;  /* 0x00007771070f7816 */ /* 0x060fe200000000ff */
[----:B0-----:R-:W0:Y:S02]  /*2b70*/  LDC.64 R12, c[0x0][0x3a8] ;  /* 0x0000ea00ff0c7b82 */ /* 0x001e240000000a00 */
[----:B------:R-:W-:Y:S01]  /*2b80*/  STG.E.U8 desc[UR36][R10.64+0xd], R9 ;  /* 0x00000d090a007986 */ /* 0x000fe2000c101124 */
[----:B------:R-:W-:-:S02]  /*2b90*/  PRMT R16, R7, 0x7770, RZ ;  /* 0x0000777007107816 */ /* 0x000fc400000000ff */
[----:B---3--:R-:W-:Y:S01]  /*2ba0*/  PRMT R37, R0, 0x7771, RZ ;  /* 0x0000777100257816 */ /* 0x008fe200000000ff */
[----:B------:R-:W-:Y:S01]  /*2bb0*/  STG.E.U8 desc[UR36][R10.64+0x4], R17 ;  /* 0x000004110a007986 */ /* 0x000fe2000c101124 */
[----:B------:R-:W-:-:S03]  /*2bc0*/  SHF.R.U32.HI R8, RZ, 0x18, R24 ;  /* 0x00000018ff087819 */ /* 0x000fc60000011618 */
[----:B------:R1:W-:Y:S01]  /*2bd0*/  STG.E.U8 desc[UR36][R10.64+0x6], R19 ;  /* 0x000006130a007986 */ /* 0x0003e2000c101124 */
[----:B------:R-:W-:-:S03]  /*2be0*/  PRMT R0, R0, 0x7770, RZ ;  /* 0x0000777000007816 */ /* 0x000fc600000000ff */
[----:B------:R3:W-:Y:S01]  /*2bf0*/  STG.E.U8 desc[UR36][R10.64+0x3], R15 ;  /* 0x0000030f0a007986 */ /* 0x0007e2000c101124 */
[C---:B-1----:R-:W-:Y:S02]  /*2c00*/  PRMT R19, R4.reuse, 0x7771, RZ ;  /* 0x0000777104137816 */ /* 0x042fe400000000ff */
[----:B------:R-:W-:Y:S02]  /*2c10*/  PRMT R4, R4, 0x7770, RZ ;  /* 0x0000777004047816 */ /* 0x000fe400000000ff */
[----:B---3--:R-:W-:Y:S01]  /*2c20*/  PRMT R15, R16, 0x6540, R15 ;  /* 0x00006540100f7816 */ /* 0x008fe2000000000f */
[----:B------:R1:W-:Y:S03]  /*2c30*/  STG.E.U8 desc[UR36][R10.64+0x5], R37 ;  /* 0x000005250a007986 */ /* 0x0003e6000c101124 */
[----:B------:R-:W-:Y:S01]  /*2c40*/  LOP3.LUT R15, R15, 0xffff, RZ, 0xc0, !PT ;  /* 0x0000ffff0f0f7812 */ /* 0x000fe200078ec0ff */
[----:B------:R3:W-:Y:S01]  /*2c50*/  STG.E.U8 desc[UR36][R10.64+0xb], R19 ;  /* 0x00000b130a007986 */ /* 0x0007e2000c101124 */
[----:B0-----:R-:W-:-:S03]  /*2c60*/  IMAD.WIDE R6, R6, 0x10, R12 ;  /* 0x0000001006067825 */ /* 0x001fc600078e020c */
[----:B------:R-:W-:Y:S01]  /*2c70*/  STG.E.U8 desc[UR36][R10.64+0xe], R26 ;  /* 0x00000e1a0a007986 */ /* 0x000fe2000c101124 */
[----:B-1----:R-:W-:-:S03]  /*2c80*/  PRMT R37, R0, 0x6540, R37 ;  /* 0x0000654000257816 */ /* 0x002fc60000000025 */
[----:B------:R-:W-:Y:S01]  /*2c90*/  STG.E.U8 desc[UR36][R10.64+0x8], R21 ;  /* 0x000008150a007986 */ /* 0x000fe2000c101124 */
[----:B---3--:R-:W-:-:S03]  /*2ca0*/  PRMT R19, R4, 0x6540, R19 ;  /* 0x0000654004137816 */ /* 0x008fc60000000013 */
[----:B------:R-:W-:Y:S01]  /*2cb0*/  STG.E.U8 desc[UR36][R10.64+0xa], R31 ;  /* 0x00000a1f0a007986 */ /* 0x000fe2000c101124 */
[----:B------:R-:W-:-:S03]  /*2cc0*/  LOP3.LUT R37, R37, 0xffff, RZ, 0xc0, !PT ;  /* 0x0000ffff25257812 */ /* 0x000fc600078ec0ff */
[----:B------:R-:W-:Y:S04]  /*2cd0*/  STG.E.U8 desc[UR36][R10.64+0xc], R24 ;  /* 0x00000c180a007986 */ /* 0x000fe8000c101124 */
[----:B------:R-:W-:Y:S01]  /*2ce0*/  STG.E.U8 desc[UR36][R10.64+0xf], R8 ;  /* 0x00000f080a007986 */ /* 0x000fe2000c101124 */
[C---:B--2---:R-:W-:Y:S02]  /*2cf0*/  PRMT R17, R5.reuse, 0x7771, RZ ;  /* 0x0000777105117816 */ /* 0x044fe400000000ff */
[----:B------:R-:W-:-:S03]  /*2d00*/  PRMT R5, R5, 0x7770, RZ ;  /* 0x0000777005057816 */ /* 0x000fc600000000ff */
[----:B------:R0:W-:Y:S01]  /*2d10*/  STG.E.U8 desc[UR36][R10.64+0x9], R17 ;  /* 0x000009110a007986 */ /* 0x0001e2000c101124 */
[C---:B------:R-:W-:Y:S02]  /*2d20*/  PRMT R9, R14.reuse, 0x7771, RZ ;  /* 0x000077710e097816 */ /* 0x040fe400000000ff */
[----:B------:R-:W-:-:S03]  /*2d30*/  PRMT R14, R14, 0x7770, RZ ;  /* 0x000077700e0e7816 */ /* 0x000fc600000000ff */
[----:B------:R1:W-:Y:S01]  /*2d40*/  STG.E.U8 desc[UR36][R10.64+0x1], R9 ;  /* 0x000001090a007986 */ /* 0x0003e2000c101124 */
[C---:B------:R-:W-:Y:S02]  /*2d50*/  PRMT R33, R3.reuse, 0x7771, RZ ;  /* 0x0000777103217816 */ /* 0x040fe400000000ff */
[----:B------:R-:W-:Y:S02]  /*2d60*/  PRMT R3, R3, 0x7770, RZ ;  /* 0x0000777003037816 */ /* 0x000fe400000000ff */
[----:B0-----:R-:W-:Y:S01]  /*2d70*/  PRMT R17, R5, 0x6540, R17 ;  /* 0x0000654005117816 */ /* 0x001fe20000000011 */
[----:B------:R0:W-:Y:S01]  /*2d80*/  STG.E.U8 desc[UR36][R10.64+0x7], R33 ;  /* 0x000007210a007986 */ /* 0x0001e2000c101124 */
[----:B-1----:R-:W-:-:S04]  /*2d90*/  PRMT R9, R14, 0x6540, R9 ;  /* 0x000065400e097816 */ /* 0x002fc80000000009 */
[----:B------:R-:W-:Y:S02]  /*2da0*/  LOP3.LUT R9, R9, 0xffff, RZ, 0xc0, !PT ;  /* 0x0000ffff09097812 */ /* 0x000fe400078ec0ff */
[----:B0-----:R-:W-:Y:S02]  /*2db0*/  PRMT R33, R3, 0x6540, R33 ;  /* 0x0000654003217816 */ /* 0x001fe40000000021 */
[----:B------:R-:W-:Y:S02]  /*2dc0*/  SHF.R.U32.HI R9, RZ, 0x8, R9 ;  /* 0x00000008ff097819 */ /* 0x000fe40000011609 */
[----:B------:R-:W-:Y:S02]  /*2dd0*/  SHF.R.U32.HI R11, RZ, 0x8, R15 ;  /* 0x00000008ff0b7819 */ /* 0x000fe4000001160f */
[----:B------:R-:W-:Y:S02]  /*2de0*/  LOP3.LUT R33, R33, 0xffff, RZ, 0xc0, !PT ;  /* 0x0000ffff21217812 */ /* 0x000fe400078ec0ff */
[----:B------:R-:W-:-:S02]  /*2df0*/  LOP3.LUT R13, R17, 0xffff, RZ, 0xc0, !PT ;  /* 0x0000ffff110d7812 */ /* 0x000fc400078ec0ff */
[----:B------:R-:W-:Y:S01]  /*2e00*/  LOP3.LUT R15, R19, 0xffff, RZ, 0xc0, !PT ;  /* 0x0000ffff130f7812 */ /* 0x000fe200078ec0ff */
[----:B------:R0:W-:Y:S01]  /*2e10*/  STG.E.U8 desc[UR36][R6.64+0x1], R9 ;  /* 0x0000010906007986 */ /* 0x0001e2000c101124 */
[----:B------:R-:W-:Y:S02]  /*2e20*/  SHF.R.U32.HI R13, RZ, 0x8, R13 ;  /* 0x00000008ff0d7819 */ /* 0x000fe4000001160d */
[----:B------:R-:W-:Y:S01]  /*2e30*/  SHF.R.U32.HI R15, RZ, 0x8, R15 ;  /* 0x00000008ff0f7819 */ /* 0x000fe2000001160f */
[----:B------:R1:W-:Y:S01]  /*2e40*/  STG.E.U8 desc[UR36][R6.64+0x3], R11 ;  /* 0x0000030b06007986 */ /* 0x0003e2000c101124 */
[----:B------:R-:W-:Y:S02]  /*2e50*/  SHF.R.U32.HI R17, RZ, 0x10, R24 ;  /* 0x00000010ff117819 */ /* 0x000fe40000011618 */
[----:B0-----:R-:W-:Y:S02]  /*2e60*/  SHF.R.U32.HI R9, RZ, 0x8, R37 ;  /* 0x00000008ff097819 */ /* 0x001fe40000011625 */
[----:B-1----:R-:W-:Y:S01]  /*2e70*/  SHF.R.U32.HI R11, RZ, 0x8, R33 ;  /* 0x00000008ff0b7819 */ /* 0x002fe20000011621 */
        /* <DEDUP_REMOVED lines=15> */
.L_x_751:
        /* <DEDUP_REMOVED lines=15> */
[----:B----4-:R-:W-:Y:S02]  /*3060*/  IMAD.IADD R0, R0, 0x1, R11 ;  /* 0x0000000100007824 */ /* 0x010fe400078e020b */
[----:B--2---:R-:W-:-:S05]  /*3070*/  IMAD.IADD R31, R11, 0x1, R12 ;  /* 0x000000010b1f7824 */ /* 0x004fca00078e020c */
[----:B------:R-:W-:-:S13]  /*3080*/  ISETP.GE.U32.AND P0, PT, R31, 0x800000, PT ;  /* 0x008000001f00780c */ /* 0x000fda0003f06070 */
[----:B------:R-:W-:Y:S05]  /*3090*/  @!P0 BRA `(.L_x_755) ;  /* 0x0000000400048947 */ /* 0x000fea0003800000 */
.L_x_760:
        /* <DEDUP_REMOVED lines=17> */
.L_x_757:
[----:B0-2---:R-:W2:Y:S01]  /*31b0*/  LDG.E.STRONG.SYS R3, desc[UR36][R6.64] ;  /* 0x0000002406037981 */ /* 0x005ea2000c1f5900 */
[----:B------:R-:W-:Y:S05]  /*31c0*/  YIELD ;  /* 0x0000000000007946 */ /* 0x000fea0003800000 */
[----:B--2---:R-:W-:-:S13]  /*31d0*/  ISETP.NE.AND P0, PT, R3, 0x1, PT ;  /* 0x000000010300780c */ /* 0x004fda0003f05270 */
[----:B------:R-:W-:Y:S05]  /*31e0*/  @!P0 BRA `(.L_x_757) ;  /* 0xfffffffc00f08947 */ /* 0x000fea000383ffff */
[----:B------:R-:W-:Y:S01]  /*31f0*/  VOTEU.ANY UR4, UPT, PT ;  /* 0x0000000000047886 */ /* 0x000fe200038e0100 */
[----:B------:R-:W0:Y:S01]  /*3200*/  LDC.64 R8, c[0x0][0x3b0] ;  /* 0x0000ec00ff087b82 */ /* 0x000e220000000a00 */
[----:B------:R-:W2:Y:S01]  /*3210*/  FLO.U32 R10, UR4 ;  /* 0x00000004000a7d00 */ /* 0x000ea200080e0000 */
[----:B------:R-:W-:Y:S07]  /*3220*/  STG.E.STRONG.SYS desc[UR36][R6.64], RZ ;  /* 0x000000ff06007986 */ /* 0x000fee000c115924 */
[----:B------:R-:W0:Y:S01]  /*3230*/  POPC R3, UR4 ;  /* 0x0000000400037d09 */ /* 0x000e220008000000 */
[----:B--2---:R-:W-:-:S13]  /*3240*/  ISETP.EQ.U32.AND P0, PT, R10, R13, PT ;  /* 0x0000000d0a00720c */ /* 0x004fda0003f02070 */
[----:B0-----:R-:W2:Y:S01]  /*3250*/  @P0 ATOMG.E.ADD.STRONG.GPU PT, R3, desc[UR36][R8.64], R3 ;  /* 0x80000003080309a8 */ /* 0x001ea200081ef124 */
[----:B------:R-:W0:Y:S02]  /*3260*/  S2R R11, SR_LTMASK ;  /* 0x00000000000b7919 */ /* 0x000e240000003900 */
[----:B0-----:R-:W-:-:S06]  /*3270*/  LOP3.LUT R11, R11, UR4, RZ, 0xc0, !PT ;  /* 0x000000040b0b7c12 */ /* 0x001fcc000f8ec0ff */
[----:B------:R-:W0:Y:S01]  /*3280*/  POPC R11, R11 ;  /* 0x0000000b000b7309 */ /* 0x000e220000000000 */
[----:B--2---:R-:W0:Y:S02]  /*3290*/  SHFL.IDX PT, R10, R3, R10, 0x1f ;  /* 0x00001f0a030a7589 */ /* 0x004e2400000e0000 */
[----:B0-----:R-:W-:Y:S01]  /*32a0*/  IMAD.IADD R31, R10, 0x1, R11 ;  /* 0x000000010a1f7824 */ /* 0x001fe200078e020b */
[----:B------:R-:W-:Y:S06]  /*32b0*/  BRA `(.L_x_758) ;  /* 0x0000000000747947 */ /* 0x000fec0003800000 */
.L_x_756:
[----:B------:R-:W2:Y:S01]  /*32c0*/  S2R R13, SR_LANEID ;  /* 0x00000000000d7919 */ /* 0x000ea20000000000 */
[----:B------:R-:W3:Y:S01]  /*32d0*/  LDC.64 R8, c[0x0][0x3b0] ;  /* 0x0000ec00ff087b82 */ /* 0x000ee20000000a00 */
[----:B------:R-:W-:Y:S02]  /*32e0*/  VOTEU.ANY UR4, UPT, PT ;  /* 0x0000000000047886 */ /* 0x000fe400038e0100 */
[----:B------:R-:W-:Y:S02]  /*32f0*/  UFLO.U32 UR5, UR4 ;  /* 0x00000004000572bd */ /* 0x000fe400080e0000 */
[----:B------:R-:W-:-:S03]  /*3300*/  UPOPC UR4, UR4 ;  /* 0x00000004000472bf */ /* 0x000fc60008000000 */
[----:B------:R-:W4:Y:S01]  /*3310*/  LDC.64 R10, c[0x0][0x3b8] ;  /* 0x0000ee00ff0a7b82 */ /* 0x000f220000000a00 */
[----:B------:R-:W-:Y:S02]  /*3320*/  HFMA2 R15, -RZ, RZ, 0, 5.9604644775390625e-08 ;  /* 0x00000001ff0f7431 */ /* 0x000fe400000001ff */
[----:B------:R-:W-:-:S05]  /*3330*/  IMAD R3, RZ, RZ, -UR4 ;  /* 0x80000004ff037e24 */ /* 0x000fca000f8e02ff */
[----:B------:R-:W0:Y:S01]  /*3340*/  LDC.64 R6, c[0x0][0x3d0] ;  /* 0x0000f400ff067b82 */ /* 0x000e220000000a00 */
[----:B--2---:R-:W-:-:S13]  /*3350*/  ISETP.EQ.U32.AND P0, PT, R13, UR5, PT ;  /* 0x000000050d007c0c */ /* 0x004fda000bf02070 */
[----:B---3--:R2:W-:Y:S04]  /*3360*/  @P0 REDG.E.ADD.STRONG.GPU desc[UR36][R8.64], R3 ;  /* 0x000000030800098e */ /* 0x0085e8000c12e124 */
[----:B------:R2:W-:Y:S04]  /*3370*/  STG.E.STRONG.SYS desc[UR36][R4.64], R15 ;  /* 0x0000000f04007986 */ /* 0x0005e8000c115924 */
[----:B----4-:R2:W-:Y:S02]  /*3380*/  STG.E.STRONG.SYS desc[UR36][R10.64], R15 ;  /* 0x0000000f0a007986 */ /* 0x0105e4000c115924 */
.L_x_759:
        /* <DEDUP_REMOVED lines=15> */
[----:B0-----:R-:W-:-:S07]  /*3480*/  IMAD.IADD R31, R10, 0x1, R11 ;  /* 0x000000010a1f7824 */ /* 0x001fce00078e020b */
.L_x_758:
[----:B------:R-:W-:-:S13]  /*3490*/  ISETP.GT.U32.AND P0, PT, R31, 0x7fffff, PT ;  /* 0x007fffff1f00780c */ /* 0x000fda0003f04070 */
[----:B------:R-:W-:Y:S05]  /*34a0*/  @P0 BRA `(.L_x_760) ;  /* 0xfffffff800fc0947 */ /* 0x000fea000383ffff */
.L_x_755:
[----:B------:R-:W-:Y:S05]  /*34b0*/  BSYNC B0 ;  /* 0x0000000000007941 */ /* 0x000fea0003800000 */
.L_x_754:
[----:B------:R-:W2:Y:S02]  /*34c0*/  LDG.E.STRONG.SYS R4, desc[UR36][R4.64] ;  /* 0x0000002404047981 */ /* 0x000ea4000c1f5900 */
[----:B--2---:R-:W-:-:S13]  /*34d0*/  ISETP.NE.AND P0, PT, R4, 0x1, PT ;  /* 0x000000010400780c */ /* 0x004fda0003f05270 */
[----:B------:R-:W-:Y:S05]  /*34e0*/  @!P0 BRA `(.L_x_761) ;  /* 0x00000004004c8947 */ /* 0x000fea0003800000 */
[----:B------:R-:W2:Y:S01]  /*34f0*/  LDC.64 R4, c[0x0][0x398] ;  /* 0x0000e600ff047b82 */ /* 0x000ea20000000a00 */
[----:B------:R-:W3:Y:S01]  /*3500*/  LDL.U8 R15, [R1+0x12] ;  /* 0x00001200010f7983 */ /* 0x000ee20000100000 */
[----:B------:R-:W-:-:S03]  /*3510*/  LOP3.LUT R7, R24, 0xffff, RZ, 0xc0, !PT ;  /* 0x0000ffff18077812 */ /* 0x000fc600078ec0ff */
[----:B------:R-:W4:Y:S01]  /*3520*/  LDL.U8 R12, [R1+0x10] ;  /* 0x00001000010c7983 */ /* 0x000f220000100000 */
[----:B------:R-:W-:-:S03]  /*3530*/  SHF.R.U32.HI R13, RZ, 0x8, R7 ;  /* 0x00000008ff0d7819 */ /* 0x000fc60000011607 */
[----:B------:R-:W5:Y:S04]  /*3540*/  LDL.U8 R19, [R1+0x14] ;  /* 0x0000140001137983 */ /* 0x000f680000100000 */
[----:B------:R-:W5:Y:S04]  /*3550*/  LDL.U8 R21, [R1+0x16] ;  /* 0x0000160001157983 */ /* 0x000f680000100000 */
[----:B------:R-:W5:Y:S04]  /*3560*/  LDL.U16 R3, [R1+0x12] ;  /* 0x0000120001037983 */ /* 0x000f680000100400 */
[----:B------:R-:W5:Y:S01]  /*3570*/  LDL.U16 R6, [R1+0x14] ;  /* 0x0000140001067983 */ /* 0x000f620000100400 */
[----:B--2---:R-:W-:-:S03]  /*3580*/  IMAD.WIDE R4, R0, 0x10, R4 ;  /* 0x0000001000047825 */ /* 0x004fc600078e0204 */
[----:B------:R-:W2:Y:S04]  /*3590*/  LDL.U16 R7, [R1+0x16] ;  /* 0x0000160001077983 */ /* 0x000ea80000100400 */
[----:B------:R-:W2:Y:S04]  /*35a0*/  LDL.U16 R0, [R1+0x10] ;  /* 0x0000100001007983 */ /* 0x000ea80000100400 */
[----:B------:R-:W2:Y:S04]  /*35b0*/  LDL.U16 R9, [R1+0x18] ;  /* 0x0000180001097983 */ /* 0x000ea80000100400 */
[----:B------:R-:W2:Y:S04]  /*35c0*/  LDL.U16 R8, [R1+0x1a] ;  /* 0x00001a0001087983 */ /* 0x000ea80000100400 */
[----:B-1----:R-:W2:Y:S04]  /*35d0*/  LDL.U8 R33, [R1+0x18] ;  /* 0x0000180001217983 */ /* 0x002ea80000100000 */
[----:B------:R-:W2:Y:S04]  /*35e0*/  LDL.U8 R37, [R1+0x1a] ;  /* 0x00001a0001257983 */ /* 0x000ea80000100000 */
[----:B------:R-:W-:Y:S01]  /*35f0*/  STG.E.U8 desc[UR36][R4.64+0xd], R13 ;  /* 0x00000d0d04007986 */ /* 0x000fe2000c101124 */
[----:B------:R-:W-:-:S03]  /*3600*/  SHF.R.U32.HI R11, RZ, 0x18, R24 ;  /* 0x00000018ff0b7819 */ /* 0x000fc60000011618 */
[----:B------:R-:W-:Y:S04]  /*3610*/  STG.E.U8 desc[UR36][R4.64+0xe], R26 ;  /* 0x00000e1a04007986 */ /* 0x000fe8000c101124 */
[----:B------:R-:W-:Y:S04]  /*3620*/  STG.E.U8 desc[UR36][R4.64+0xc], R24 ;  /* 0x00000c1804007986 */ /* 0x000fe8000c101124 */
[----:B------:R-:W-:Y:S04]  /*3630*/  STG.E.U8 desc[UR36][R4.64+0xf], R11 ;  /* 0x00000f0b04007986 */ /* 0x000fe8000c101124 */
[----:B---3--:R1:W-:Y:S02]  /*3640*/  STG.E.U8 desc[UR36][R4.64+0x2], R15 ;  /* 0x0000020f04007986 */ /* 0x0083e4000c101124 */
[----:B-1----:R-:W1:Y:S02]  /*3650*/  LDC.64 R14, c[0x0][0x3a8] ;  /* 0x0000ea00ff0e7b82 */ /* 0x002e640000000a00 */
[----:B----4-:R-:W-:Y:S01]  /*3660*/  STG.E.U8 desc[UR36][R4.64], R12 ;  /* 0x0000000c04007986 */ /* 0x010fe2000c101124 */
[----:B-----5:R-:W-:-:S03]  /*3670*/  PRMT R17, R3, 0x7771, RZ ;  /* 0x0000777103117816 */ /* 0x020fc600000000ff */
[----:B------:R3:W-:Y:S01]  /*3680*/  STG.E.U8 desc[UR36][R4.64+0x4], R19 ;  /* 0x0000041304007986 */ /* 0x0007e2000c101124 */
[----:B------:R-:W-:Y:S02]  /*3690*/  PRMT R3, R3, 0x7770, RZ ;  /* 0x0000777003037816 */ /* 0x000fe400000000ff */
[----:B------:R-:W-:Y:S01]  /*36a0*/  PRMT R16, R6, 0x7771, RZ ;  /* 0x0000777106107816 */ /* 0x000fe200000000ff */
[----:B------:R4:W-:Y:S01]  /*36b0*/  STG.E.U8 desc[UR36][R4.64+0x6], R21 ;  /* 0x0000061504007986 */ /* 0x0009e2000c101124 */
[C---:B--2---:R-:W-:Y:S02]  /*36c0*/  PRMT R13, R0.reuse, 0x7771, RZ ;  /* 0x00007771000d7816 */ /* 0x044fe400000000ff */
[----:B------:R-:W-:Y:S02]  /*36d0*/  PRMT R0, R0, 0x7770, RZ ;  /* 0x0000777000007816 */ /* 0x000fe400000000ff */
[----:B------:R-:W-:Y:S01]  /*36e0*/  PRMT R10, R7, 0x7771, RZ ;  /* 0x00007771070a7816 */ /* 0x000fe200000000ff */
[----:B------:R2:W-:Y:S01]  /*36f0*/  STG.E.U8 desc[UR36][R4.64+0x1], R13 ;  /* 0x0000010d04007986 */ /* 0x0005e2000c101124 */
[----:B---3--:R-:W-:-:S02]  /*3700*/  PRMT R19, R9, 0x7771, RZ ;  /* 0x0000777109137816 */ /* 0x008fc400000000ff */
[----:B----4-:R-:W-:Y:S02]  /*3710*/  PRMT R21, R8, 0x7771, RZ ;  /* 0x0000777108157816 */ /* 0x010fe400000000ff */
[----:B------:R-:W-:Y:S01]  /*3720*/  PRMT R12, R0, 0x6540, R13 ;  /* 0x00006540000c7816 */ /* 0x000fe2000000000d */
[----:B-1----:R-:W-:Y:S01]  /*3730*/  IMAD.WIDE.U32 R14, R31, 0x10, R14 ;  /* 0x000000101f0e7825 */ /* 0x002fe200078e000e */
[----:B------:R-:W-:Y:S02]  /*3740*/  PRMT R7, R7, 0x7770, RZ ;  /* 0x0000777007077816 */ /* 0x000fe400000000ff */
[----:B------:R-:W-:Y:S02]  /*3750*/  PRMT R9, R9, 0x7770, RZ ;  /* 0x0000777009097816 */ /* 0x000fe400000000ff */
[----:B------:R-:W-:Y:S02]  /*3760*/  PRMT R8, R8, 0x7770, RZ ;  /* 0x0000777008087816 */ /* 0x000fe400000000ff */
[----:B--2---:R-:W-:Y:S01]  /*3770*/  PRMT R13, R6, 0x7770, RZ ;  /* 0x00007770060d7816 */ /* 0x004fe200000000ff */
[----:B------:R1:W-:Y:S01]  /*3780*/  STG.E.U8 desc[UR36][R4.64+0x3], R17 ;  /* 0x0000031104007986 */ /* 0x0003e2000c101124 */
[----:B------:R-:W-:-:S03]  /*3790*/  LOP3.LUT R12, R12, 0xffff, RZ, 0xc0, !PT ;  /* 0x0000ffff0c0c7812 */ /* 0x000fc600078ec0ff */
[----:B------:R2:W-:Y:S04]  /*37a0*/  STG.E.U8 desc[UR36][R4.64+0x5], R16 ;  /* 0x0000051004007986 */ /* 0x0005e8000c101124 */
[----:B------:R3:W-:Y:S04]  /*37b0*/  STG.E.U8 desc[UR36][R4.64+0x7], R10 ;  /* 0x0000070a04007986 */ /* 0x0007e8000c101124 */
[----:B------:R4:W-:Y:S01]  /*37c0*/  STG.E.U8 desc[UR36][R4.64+0x9], R19 ;  /* 0x0000091304007986 */ /* 0x0009e2000c101124 */
[----:B-1----:R-:W-:-:S03]  /*37d0*/  PRMT R17, R3, 0x6540, R17 ;  /* 0x0000654003117816 */ /* 0x002fc60000000011 */
[----:B------:R1:W-:Y:S01]  /*37e0*/  STG.E.U8 desc[UR36][R4.64+0xb], R21 ;  /* 0x00000b1504007986 */ /* 0x0003e2000c101124 */
[----:B--2---:R-:W-:-:S03]  /*37f0*/  PRMT R16, R13, 0x6540, R16 ;  /* 0x000065400d107816 */ /* 0x004fc60000000010 */
[----:B------:R-:W-:Y:S01]  /*3800*/  STG.E.U8 desc[UR36][R4.64+0x8], R33 ;  /* 0x0000082104007986 */ /* 0x000fe2000c101124 */
[----:B---3--:R-:W-:-:S03]  /*3810*/  PRMT R10, R7, 0x6540, R10 ;  /* 0x00006540070a7816 */ /* 0x008fc6000000000a */
[----:B------:R2:W-:Y:S01]  /*3820*/  STG.E.U8 desc[UR36][R4.64+0xa], R37 ;  /* 0x00000a2504007986 */ /* 0x0005e2000c101124 */
[----:B----4-:R-:W-:Y:S02]  /*3830*/  PRMT R19, R9, 0x6540, R19 ;  /* 0x0000654009137816 */ /* 0x010fe40000000013 */
[----:B-1----:R-:W-:Y:S01]  /*3840*/  PRMT R21, R8, 0x6540, R21 ;  /* 0x0000654008157816 */ /* 0x002fe20000000015 */
[----:B------:R1:W-:Y:S03]  /*3850*/  STG.E.U8 desc[UR36][R14.64+0x2], R3 ;  /* 0x000002030e007986 */ /* 0x0003e6000c101124 */
[----:B------:R-:W-:Y:S01]  /*3860*/  LOP3.LUT R21, R21, 0xffff, RZ, 0xc0, !PT ;  /* 0x0000ffff15157812 */ /* 0x000fe200078ec0ff */
[----:B------:R3:W-:Y:S01]  /*3870*/  STG.E.U8 desc[UR36][R14.64+0x4], R13 ;  /* 0x0000040d0e007986 */ /* 0x0007e2000c101124 */
[----:B--2---:R-:W-:-:S03]  /*3880*/  LOP3.LUT R5, R17, 0xffff, RZ, 0xc0, !PT ;  /* 0x0000ffff11057812 */ /* 0x004fc600078ec0ff */
[----:B------:R2:W-:Y:S01]  /*3890*/  STG.E.U8 desc[UR36][R14.64+0x6], R7 ;  /* 0x000006070e007986 */ /* 0x0005e2000c101124 */
[----:B-1----:R-:W-:-:S03]  /*38a0*/  SHF.R.U32.HI R3, RZ, 0x8, R12 ;  /* 0x00000008ff037819 */ /* 0x002fc6000001160c */
[----:B------:R1:W-:Y:S01]  /*38b0*/  STG.E.U8 desc[UR36][R14.64+0x8], R9 ;  /* 0x000008090e007986 */ /* 0x0003e2000c101124 */
[----:B---3--:R-:W-:-:S03]  /*38c0*/  LOP3.LUT R13, R19, 0xffff, RZ, 0xc0, !PT ;  /* 0x0000ffff130d7812 */ /* 0x008fc600078ec0ff */
[----:B------:R3:W-:Y:S01]  /*38d0*/  STG.E.U8 desc[UR36][R14.64+0x1], R3 ;  /* 0x000001030e007986 */ /* 0x0007e2000c101124 */
[----:B--2---:R-:W-:Y:S02]  /*38e0*/  LOP3.LUT R7, R16, 0xffff, RZ, 0xc0, !PT ;  /* 0x0000ffff10077812 */ /* 0x004fe400078ec0ff */
[----:B-1----:R-:W-:Y:S02]  /*38f0*/  LOP3.LUT R9, R10, 0xffff, RZ, 0xc0, !PT ;  /* 0x0000ffff0a097812 */ /* 0x002fe400078ec0ff */
[----:B------:R-:W-:Y:S02]  /*3900*/  SHF.R.U32.HI R31, RZ, 0x10, R24 ;  /* 0x00000010ff1f7819 */ /* 0x000fe40000011618 */
[----:B------:R-:W-:Y:S02]  /*3910*/  SHF.R.U32.HI R5, RZ, 0x8, R5 ;  /* 0x00000008ff057819 */ /* 0x000fe40000011605 */
[----:B------:R-:W-:Y:S02]  /*3920*/  SHF.R.U32.HI R7, RZ, 0x8, R7 ;  /* 0x00000008ff077819 */ /* 0x000fe40000011607 */
[----:B------:R-:W-:-:S02]  /*3930*/  SHF.R.U32.HI R9, RZ, 0x8, R9 ;  /* 0x00000008ff097819 */ /* 0x000fc40000011609 */
[----:B------:R-:W-:Y:S02]  /*3940*/  SHF.R.U32.HI R13, RZ, 0x8, R13 ;  /* 0x00000008ff0d7819 */ /* 0x000fe4000001160d */
[----:B---3--:R-:W-:Y:S01]  /*3950*/  SHF.R.U32.HI R3, RZ, 0x8, R21 ;  /* 0x00000008ff037819 */ /* 0x008fe20000011615 */
        /* <DEDUP_REMOVED lines=12> */
.L_x_761:
[----:B------:R-:W2:Y:S01]  /*3a20*/  LDC.64 R4, c[0x0][0x398] ;  /* 0x0000e600ff047b82 */ /* 0x000ea20000000a00 */
[----:B------:R-:W3:Y:S04]  /*3a30*/  LDL.U8 R12, [R1+0x10] ;  /* 0x00001000010c7983 */ /* 0x000ee80000100000 */
[----:B------:R-:W4:Y:S01]  /*3a40*/  LDL.U8 R13, [R1+0x12] ;  /* 0x00001200010d7983 */ /* 0x000f220000100000 */
[----:B------:R-:W-:-:S03]  /*3a50*/  LOP3.LUT R7, R24, 0xffff, RZ, 0xc0, !PT ;  /* 0x0000ffff18077812 */ /* 0x000fc600078ec0ff */
[----:B------:R-:W5:Y:S01]  /*3a60*/  LDL.U8 R19, [R1+0x14] ;  /* 0x0000140001137983 */ /* 0x000f620000100000 */
[----:B------:R-:W-:-:S03]  /*3a70*/  SHF.R.U32.HI R15, RZ, 0x8, R7 ;  /* 0x00000008ff0f7819 */ /* 0x000fc60000011607 */
        /* <DEDUP_REMOVED lines=15> */
[----:B---3--:R-:W-:Y:S04]  /*3b70*/  STG.E.U8 desc[UR36][R4.64], R12 ;  /* 0x0000000c04007986 */ /* 0x008fe8000c101124 */
[----:B----4-:R1:W-:Y:S02]  /*3b80*/  STG.E.U8 desc[UR36][R4.64+0x2], R13 ;  /* 0x0000020d04007986 */ /* 0x0103e4000c101124 */
[----:B-1----:R-:W1:Y:S02]  /*3b90*/  LDC.64 R12, c[0x0][0x3c0] ;  /* 0x0000f000ff0c7b82 */ /* 0x002e640000000a00 */
[----:B-----5:R-:W-:Y:S01]  /*3ba0*/  STG.E.U8 desc[UR36][R4.64+0x4], R19 ;  /* 0x0000041304007986 */ /* 0x020fe2000c101124 */
[----:B------:R-:W-:-:S02]  /*3bb0*/  PRMT R17, R3, 0x7771, RZ ;  /* 0x0000777103117816 */ /* 0x000fc400000000ff */
[----:B------:R-:W-:Y:S01]  /*3bc0*/  PRMT R14, R6, 0x7771, RZ ;  /* 0x00007771060e7816 */ /* 0x000fe200000000ff */
[----:B------:R3:W-:Y:S01]  /*3bd0*/  STG.E.U8 desc[UR36][R4.64+0x6], R21 ;  /* 0x0000061504007986 */ /* 0x0007e2000c101124 */
[----:B------:R-:W-:Y:S02]  /*3be0*/  PRMT R3, R3, 0x7770, RZ ;  /* 0x0000777003037816 */ /* 0x000fe400000000ff */
[----:B--2---:R-:W-:Y:S02]  /*3bf0*/  PRMT R10, R7, 0x7771, RZ ;  /* 0x00007771070a7816 */ /* 0x004fe400000000ff */
[C---:B------:R-:W-:Y:S02]  /*3c00*/  PRMT R15, R0.reuse, 0x7771, RZ ;  /* 0x00007771000f7816 */ /* 0x040fe400000000ff */
[----:B------:R-:W-:Y:S02]  /*3c10*/  PRMT R0, R0, 0x7770, RZ ;  /* 0x0000777000007816 */ /* 0x000fe400000000ff */
[----:B---3--:R-:W-:Y:S01]  /*3c20*/  PRMT R21, R9, 0x7771, RZ ;  /* 0x0000777109157816 */ /* 0x008fe200000000ff */
[----:B------:R2:W-:Y:S01]  /*3c30*/  STG.E.U8 desc[UR36][R4.64+0x1], R15 ;  /* 0x0000010f04007986 */ /* 0x0005e2000c101124 */
[----:B------:R-:W-:-:S02]  /*3c40*/  PRMT R16, R0, 0x6540, R15 ;  /* 0x0000654000107816 */ /* 0x000fc4000000000f */
[C---:B------:R-:W-:Y:S02]  /*3c50*/  PRMT R19, R8.reuse, 0x7771, RZ ;  /* 0x0000777108137816 */ /* 0x040fe400000000ff */
[----:B------:R-:W-:Y:S02]  /*3c60*/  PRMT R7, R7, 0x7770, RZ ;  /* 0x0000777007077816 */ /* 0x000fe400000000ff */
[----:B------:R-:W-:Y:S02]  /*3c70*/  PRMT R9, R9, 0x7770, RZ ;  /* 0x0000777009097816 */ /* 0x000fe400000000ff */
[----:B------:R-:W-:Y:S02]  /*3c80*/  PRMT R8, R8, 0x7770, RZ ;  /* 0x0000777008087816 */ /* 0x000fe400000000ff */
[----:B--2---:R-:W-:Y:S01]  /*3c90*/  PRMT R15, R6, 0x7770, RZ ;  /* 0x00007770060f7816 */ /* 0x004fe200000000ff */
[----:B------:R2:W-:Y:S01]  /*3ca0*/  STG.E.U8 desc[UR36][R4.64+0x3], R17 ;  /* 0x0000031104007986 */ /* 0x0005e2000c101124 */
[----:B-1----:R-:W-:-:S03]  /*3cb0*/  IMAD.WIDE.U32 R12, R31, 0x10, R12 ;  /* 0x000000101f0c7825 */ /* 0x002fc600078e000c */
[----:B------:R1:W-:Y:S04]  /*3cc0*/  STG.E.U8 desc[UR36][R4.64+0x5], R14 ;  /* 0x0000050e04007986 */ /* 0x0003e8000c101124 */
[----:B------:R3:W-:Y:S04]  /*3cd0*/  STG.E.U8 desc[UR36][R4.64+0x7], R10 ;  /* 0x0000070a04007986 */ /* 0x0007e8000c101124 */
[----:B------:R4:W-:Y:S01]  /*3ce0*/  STG.E.U8 desc[UR36][R4.64+0x9], R21 ;  /* 0x0000091504007986 */ /* 0x0009e2000c101124 */
[----:B--2---:R-:W-:-:S03]  /*3cf0*/  PRMT R17, R3, 0x6540, R17 ;  /* 0x0000654003117816 */ /* 0x004fc60000000011 */
[----:B------:R2:W-:Y:S01]  /*3d00*/  STG.E.U8 desc[UR36][R4.64+0xb], R19 ;  /* 0x00000b1304007986 */ /* 0x0005e2000c101124 */
[----:B-1----:R-:W-:Y:S02]  /*3d10*/  PRMT R14, R15, 0x6540, R14 ;  /* 0x000065400f0e7816 */ /* 0x002fe4000000000e */
[----:B---3--:R-:W-:Y:S02]  /*3d20*/  PRMT R10, R7, 0x6540, R10 ;  /* 0x00006540070a7816 */ /* 0x008fe4000000000a */
[----:B----4-:R-:W-:Y:S02]  /*3d30*/  PRMT R21, R9, 0x6540, R21 ;  /* 0x0000654009157816 */ /* 0x010fe40000000015 */
[----:B--2---:R-:W-:Y:S02]  /*3d40*/  PRMT R19, R8, 0x6540, R19 ;  /* 0x0000654008137816 */ /* 0x004fe40000000013 */
[----:B------:R-:W-:Y:S02]  /*3d50*/  LOP3.LUT R16, R16, 0xffff, RZ, 0xc0, !PT ;  /* 0x0000ffff10107812 */ /* 0x000fe400078ec0ff */
[----:B------:R-:W-:-:S02]  /*3d60*/  LOP3.LUT R17, R17, 0xffff, RZ, 0xc0, !PT ;  /* 0x0000ffff11117812 */ /* 0x000fc400078ec0ff */
[----:B------:R-:W-:Y:S02]  /*3d70*/  LOP3.LUT R14, R14, 0xffff, RZ, 0xc0, !PT ;  /* 0x0000ffff0e0e7812 */ /* 0x000fe400078ec0ff */
[----:B------:R-:W-:Y:S02]  /*3d80*/  LOP3.LUT R10, R10, 0xffff, RZ, 0xc0, !PT ;  /* 0x0000ffff0a0a7812 */ /* 0x000fe400078ec0ff */
[----:B------:R-:W-:Y:S02]  /*3d90*/  LOP3.LUT R21, R21, 0xffff, RZ, 0xc0, !PT ;  /* 0x0000ffff15157812 */ /* 0x000fe400078ec0ff */
[----:B------:R-:W-:Y:S01]  /*3da0*/  LOP3.LUT R19, R19, 0xffff, RZ, 0xc0, !PT ;  /* 0x0000ffff13137812 */ /* 0x000fe200078ec0ff */
[----:B------:R-:W-:Y:S01]  /*3db0*/  STG.E.U8 desc[UR36][R4.64+0x8], R33 ;  /* 0x0000082104007986 */ /* 0x000fe2000c101124 */
[----:B------:R-:W-:-:S03]  /*3dc0*/  SHF.R.U32.HI R17, RZ, 0x8, R17 ;  /* 0x00000008ff117819 */ /* 0x000fc60000011611 */
[----:B------:R1:W-:Y:S01]  /*3dd0*/  STG.E.U8 desc[UR36][R4.64+0xa], R37 ;  /* 0x00000a2504007986 */ /* 0x0003e2000c101124 */
[----:B------:R-:W-:Y:S02]  /*3de0*/  SHF.R.U32.HI R21, RZ, 0x8, R21 ;  /* 0x00000008ff157819 */ /* 0x000fe40000011615 */
        /* <DEDUP_REMOVED lines=21> */
.L_x_747:
[----:B------:R-:W-:Y:S05]  /*3f40*/  BSYNC B9 ;  /* 0x0000000000097941 */ /* 0x000fea0003800000 */
.L_x_737:
[----:B------:R-:W-:Y:S01]  /*3f50*/  ISETP.NE.AND P0, PT, R24, RZ, PT ;  /* 0x000000ff1800720c */ /* 0x000fe20003f05270 */
[----:B------:R-:W-:-:S12]  /*3f60*/  BSSY.RECONVERGENT B6, `(.L_x_762) ;  /* 0x0000012000067945 */ /* 0x000fd80003800200 */
[----:B------:R-:W-:Y:S05]  /*3f70*/  @P0 BRA `(.L_x_763) ;  /* 0x0000000000400947 */ /* 0x000fea0003800000 */
[----:B--234-:R-:W-:Y:S01]  /*3f80*/  MOV R14, 0x8 ;  /* 0x00000008000e7802 */ /* 0x01cfe20000000f00 */
[----:B------:R-:W2:Y:S01]  /*3f90*/  LDCU.64 UR4, c[0x4][0x88] ;  /* 0x01001100ff0477ac */ /* 0x000ea20008000a00 */
[----:B-1----:R-:W-:Y:S02]  /*3fa0*/  HFMA2 R8, -RZ, RZ, 0, 3.0338764190673828125e-05 ;  /* 0x000001fdff087431 */ /* 0x002fe400000001ff */
[----:B------:R-:W-:Y:S01]  /*3fb0*/  IMAD.MOV.U32 R12, RZ, RZ, 0x1 ;  /* 0x00000001ff0c7424 */ /* 0x000fe200078e00ff */
[----:B------:R-:W1:Y:S01]  /*3fc0*/  LDCU.64 UR8, c[0x4][0x78] ;  /* 0x01000f00ff0877ac */ /* 0x000e620008000a00 */
[----:B------:R-:W3:Y:S01]  /*3fd0*/  LDC.64 R14, c[0x4][R14] ;  /* 0x010000000e0e7b82 */ /* 0x000ee20000000a00 */
[----:B------:R-:W-:Y:S01]  /*3fe0*/  IMAD.MOV.U32 R13, RZ, RZ, RZ ;  /* 0x000000ffff0d7224 */ /* 0x000fe200078e00ff */
[----:B------:R-:W4:Y:S01]  /*3ff0*/  LDCU.64 UR6, c[0x4][0x28] ;  /* 0x01000500ff0677ac */ /* 0x000f220008000a00 */
[----:B--2---:R-:W-:Y:S02]  /*4000*/  IMAD.U32 R4, RZ, RZ, UR4 ;  /* 0x00000004ff047e24 */ /* 0x004fe4000f8e00ff */
[----:B------:R-:W-:-:S02]  /*4010*/  IMAD.U32 R5, RZ, RZ, UR5 ;  /* 0x00000005ff057e24 */ /* 0x000fc4000f8e00ff */
[----:B-1----:R-:W-:Y:S02]  /*4020*/  IMAD.U32 R6, RZ, RZ, UR8 ;  /* 0x00000008ff067e24 */ /* 0x002fe4000f8e00ff */
[----:B------:R-:W-:Y:S02]  /*4030*/  IMAD.U32 R7, RZ, RZ, UR9 ;  /* 0x00000009ff077e24 */ /* 0x000fe4000f8e00ff */
[----:B----4-:R-:W-:Y:S02]  /*4040*/  IMAD.U32 R10, RZ, RZ, UR6 ;  /* 0x00000006ff0a7e24 */ /* 0x010fe4000f8e00ff */
[----:B------:R-:W-:-:S07]  /*4050*/  IMAD.U32 R11, RZ, RZ, UR7 ;  /* 0x00000007ff0b7e24 */ /* 0x000fce000f8e00ff */
[----:B------:R-:W-:-:S07]  /*4060*/  LEPC R20, `(.L_x_763) ;  /* 0x000000001014794e */ /* 0x000fce0000000000 */
[----:B0--3--:R-:W-:Y:S05]  /*4070*/  CALL.ABS.NOINC R14 ;  /* 0x000000000e007343 */ /* 0x009fea0003c00000 */
.L_x_763:
[----:B------:R-:W-:Y:S05]  /*4080*/  BSYNC.RECONVERGENT B6 ;  /* 0x0000000000067941 */ /* 0x000fea0003800200 */
.L_x_762:
[----:B-1234-:R-:W-:-:S05]  /*4090*/  VIADD R24, R24, 0xffffffff ;  /* 0xffffffff18187836 */ /* 0x01efca0000000000 */
[----:B------:R2:W-:Y:S02]  /*40a0*/  STL [R1+0x1c], R24 ;  /* 0x00001c1801007387 */ /* 0x0005e40000100800 */
.L_x_723:
[----:B------:R-:W-:Y:S05]  /*40b0*/  BSYNC B10 ;  /* 0x00000000000a7941 */ /* 0x000fea0003800000 */
.L_x_722:
[----:B------:R-:W-:Y:S01]  /*40c0*/  VIADD R29, R29, 0x1 ;  /* 0x000000011d1d7836 */ /* 0x000fe20000000000 */
[----:B------:R-:W-:Y:S06]  /*40d0*/  BRA `(.L_x_764) ;  /* 0xffffffd000887947 */ /* 0x000fec000383ffff */
.L_x_721:
[----:B------:R-:W-:Y:S05]  /*40e0*/  BSYNC B11 ;  /* 0x00000000000b7941 */ /* 0x000fea0003800000 */
.L_x_718:
[----:B------:R-:W-:-:S05]  /*40f0*/  VIADD R28, R28, 0x1 ;  /* 0x000000011c1c7836 */ /* 0x000fca0000000000 */
[----:B------:R-:W-:-:S13]  /*4100*/  ISETP.GT.U32.AND P0, PT, R24, R28, PT ;  /* 0x0000001c1800720c */ /* 0x000fda0003f04070 */
[----:B------:R-:W-:Y:S05]  /*4110*/  @P0 BRA `(.L_x_765) ;  /* 0xffffffcc00d40947 */ /* 0x000fea000383ffff */
[----:B------:R-:W-:Y:S05]  /*4120*/  EXIT ;  /* 0x000000000000794d */ /* 0x000fea0003800000 */
.L_x_702:
        /* <DEDUP_REMOVED lines=24> */
.L_x_774:
[----:B0-----:R-:W2:Y:S01]  /*42b0*/  LDL R8, [R1+0x1c] ;  /* 0x00001c0001087983 */ /* 0x001ea20000100800 */
        /* <DEDUP_REMOVED lines=41> */
[C---:B---3--:R-:W-:Y:S01]  /*4550*/  VIADD R18, R14.reuse, 0x1 ;  /* 0x000000010e127836 */ /* 0x048fe20000000000 */
[----:B------:R-:W-:-:S04]  /*4560*/  LEA R13, R14, R27, 0x2 ;  /* 0x0000001b0e0d7211 */ /* 0x000fc800078e10ff */
[----:B------:R-:W-:Y:S04]  /*4570*/  STL [R1+0x1c], R18 ;  /* 0x00001c1201007387 */ /* 0x000fe80000100800 */
[----:B--2---:R-:W-:Y:S04]  /*4580*/  STL [R13], R4 ;  /* 0x000000040d007387 */ /* 0x004fe80000100800 */
[----:B------:R-:W2:Y:S01]  /*4590*/  LDL R12, [R1+0x1c] ;  /* 0x00001c00010c7983 */ /* 0x000ea20000100800 */
[----:B0-----:R-:W-:-:S04]  /*45a0*/  VIADD R3, R5, 0x8 ;  /* 0x0000000805037836 */ /* 0x001fc80000000000 */
[----:B------:R-:W-:-:S05]  /*45b0*/  IMAD.WIDE.U32 R2, R3, 0x4, R10 ;  /* 0x0000000403027825 */ /* 0x000fca00078e000a */
[----:B------:R-:W3:Y:S01]  /*45c0*/  LDG.E R6, desc[UR36][R2.64+0x4] ;  /* 0x0000042402067981 */ /* 0x000ee2000c1e1900 */
[C---:B--2---:R-:W-:Y:S02]  /*45d0*/  VIADD R14, R12.reuse, 0x1 ;  /* 0x000000010c0e7836 */ /* 0x044fe40000000000 */
        /* <DEDUP_REMOVED lines=38> */
[C---:B--2---:R-:W-:Y:S01]  /*4840*/  VIADD R16, R14.reuse, 0x1 ;  /* 0x000000010e107836 */ /* 0x044fe20000000000 */
[----:B------:R-:W-:-:S04]  /*4850*/  LEA R3, R14, R27, 0x2 ;  /* 0x0000001b0e037211 */ /* 0x000fc800078e10ff */
[----:B------:R0:W-:Y:S04]  /*4860*/  STL [R1+0x1c], R16 ;  /* 0x00001c1001007387 */ /* 0x0001e80000100800 */
[----:B---3--:R0:W-:Y:S04]  /*4870*/  STL [R3], R2 ;  /* 0x0000000203007387 */ /* 0x0081e80000100800 */
[----:B------:R-:W2:Y:S02]  /*4880*/  LDL R14, [R1+0x1c] ;  /* 0x00001c00010e7983 */ /* 0x000ea40000100800 */
[----:B--2---:R-:W-:-:S02]  /*4890*/  VIADD R18, R14, 0x1 ;  /* 0x000000010e127836 */ /* 0x004fc40000000000 */
[----:B------:R-:W-:-:S03]  /*48a0*/  IMAD R13, R14, 0x4, R27 ;  /* 0x000000040e0d7824 */ /* 0x000fc600078e021b */
        /* <DEDUP_REMOVED lines=10> */
.L_x_773:
[----:B------:R-:W-:Y:S05]  /*4950*/  BSYNC.RECONVERGENT B3 ;  /* 0x0000000000037941 */ /* 0x000fea0003800200 */
.L_x_772:
[----:B0-----:R-:W-:Y:S01]  /*4960*/  IMAD.IADD R2, R0, 0x1, -R5 ;  /* 0x0000000100027824 */ /* 0x001fe200078e0a05 */
[----:B------:R-:W-:Y:S04]  /*4970*/  BSSY.RECONVERGENT B3, `(.L_x_775) ;  /* 0x0000038000037945 */ /* 0x000fe80003800200 */
[----:B------:R-:W-:-:S13]  /*4980*/  ISETP.GT.AND P1, PT, R2, 0x4, PT ;  /* 0x000000040200780c */ /* 0x000fda0003f24270 */
[----:B------:R-:W-:Y:S05]  /*4990*/  @!P1 BRA `(.L_x_776) ;  /* 0x0000000000d49947 */ /* 0x000fea0003800000 */
[----:B------:R-:W2:Y:S01]  /*49a0*/  LDL R8, [R1+0x1c] ;  /* 0x00001c0001087983 */ /* 0x000ea20000100800 */
        /* <DEDUP_REMOVED lines=36> */
[----:B---3--:R-:W-:-:S02]  /*4bf0*/  VIADD R16, R14, 0x1 ;  /* 0x000000010e107836 */ /* 0x008fc40000000000 */
[----:B------:R-:W-:-:S03]  /*4c00*/  IMAD R3, R14, 0x4, R27 ;  /* 0x000000040e037824 */ /* 0x000fc600078e021b */
        /* <DEDUP_REMOVED lines=14> */
.L_x_776:
[----:B------:R-:W-:Y:S05]  /*4cf0*/  BSYNC.RECONVERGENT B3 ;  /* 0x0000000000037941 */ /* 0x000fea0003800200 */
.L_x_775:
[----:B------:R-:W-:-:S13]  /*4d00*/  ISETP.EQ.AND P1, PT, R5, R0, PT ;  /* 0x000000000500720c */ /* 0x000fda0003f22270 */
[----:B------:R-:W-:Y:S05]  /*4d10*/  @!P0 BREAK.RELIABLE P1, B2 ;  /* 0x0000000000028942 */ /* 0x000fea0000800100 */
[----:B------:R-:W-:Y:S05]  /*4d20*/  @!P0 BRA P1, `(.L_x_769) ;  /* 0x0000000000748947 */ /* 0x000fea0000800000 */
.L_x_771:
[----:B------:R-:W-:Y:S05]  /*4d30*/  BSYNC.RELIABLE B2 ;  /* 0x0000000000027941 */ /* 0x000fea0003800100 */
.L_x_770:
[----:B01----:R-:W2:Y:S01]  /*4d40*/  LDL R8, [R1+0x1c] ;  /* 0x00001c0001087983 */ /* 0x003ea20000100800 */
        /* <DEDUP_REMOVED lines=22> */
[C---:B--2---:R-:W-:Y:S01]  /*4eb0*/  VIADD R16, R6.reuse, 0x1 ;  /* 0x0000000106107836 */ /* 0x044fe20000000000 */
[----:B------:R-:W-:-:S04]  /*4ec0*/  LEA R7, R6, R27, 0x2 ;  /* 0x0000001b06077211 */ /* 0x000fc800078e10ff */
[----:B------:R1:W-:Y:S04]  /*4ed0*/  STL [R1+0x1c], R16 ;  /* 0x00001c1001007387 */ /* 0x0003e80000100800 */
[----:B----4-:R1:W-:Y:S03]  /*4ee0*/  STL [R7], R4 ;  /* 0x0000000407007387 */ /* 0x0103e60000100800 */
[----:B------:R-:W-:Y:S05]  /*4ef0*/  @P0 BRA `(.L_x_770) ;  /* 0xfffffffc00900947 */ /* 0x000fea000383ffff */
.L_x_769:
[----:B------:R-:W-:Y:S05]  /*4f00*/  BSYNC.RECONVERGENT B1 ;  /* 0x0000000000017941 */ /* 0x000fea0003800200 */
.L_x_768:
[----:B------:R-:W-:-:S13]  /*4f10*/  ISETP.NE.AND P0, PT, R15, RZ, PT ;  /* 0x000000ff0f00720c */ /* 0x000fda0003f05270 */
[----:B------:R-:W-:Y:S05]  /*4f20*/  @!P0 BRA `(.L_x_767) ;  /* 0x0000000000308947 */ /* 0x000fea0003800000 */
[----:B0-----:R-:W-:-:S07]  /*4f30*/  IMAD.MOV.U32 R2, RZ, RZ, RZ ;  /* 0x000000ffff027224 */ /* 0x001fce00078e00ff */
.L_x_777:
        /* <DEDUP_REMOVED lines=11> */
.L_x_767:
[----:B------:R-:W-:Y:S05]  /*4ff0*/  BSYNC.RECONVERGENT B0 ;  /* 0x0000000000007941 */ /* 0x000fea0003800200 */
.L_x_766:
[----:B------:R-:W-:Y:S05]  /*5000*/  WARPSYNC.ALL ;  /* 0x0000000000007948 */ /* 0x000fea0003800000 */
[----:B------:R-:W3:Y:S02]  /*5010*/  LDL R24, [R1+0x1c] ;  /* 0x00001c0001187983 */ /* 0x000ee40000100800 */
[----:B---3--:R-:W-:-:S13]  /*5020*/  ISETP.NE.AND P0, PT, R24, RZ, PT ;  /* 0x000000ff1800720c */ /* 0x008fda0003f05270 */
[----:B------:R-:W-:Y:S05]  /*5030*/  @!P0 EXIT ;  /* 0x000000000000894d */ /* 0x000fea0003800000 */
[----:B------:R-:W-:-:S07]  /*5040*/  IMAD.MOV.U32 R26, RZ, RZ, RZ ;  /* 0x000000ffff1a7224 */ /* 0x000fce00078e00ff */
.L_x_817:
        /* <DEDUP_REMOVED lines=8> */
[----:B------:R-:W-:Y:S01]  /*50d0*/  MOV R0, 0x0 ;  /* 0x0000000000007802 */ /* 0x000fe20000000f00 */
[----:B------:R0:W-:Y:S01]  /*50e0*/  STL.64 [R1], R2 ;  /* 0x0000000201007387 */ /* 0x0001e20000100a00 */
[----:B------:R-:W1:Y:S01]  /*50f0*/  LDCU.64 UR4, c[0x4][0x68] ;  /* 0x01000d00ff0477ac */ /* 0x000e620008000a00 */
[----:B------:R-:W-:Y:S01]  /*5100*/  IMAD.MOV.U32 R6, RZ, RZ, R23 ;  /* 0x000000ffff067224 */ /* 0x000fe200078e0017 */
[----:B------:R0:W2:Y:S01]  /*5110*/  LDC.64 R8, c[0x4][R0] ;  /* 0x0100000000087b82 */ /* 0x0000a20000000a00 */
[----:B------:R-:W-:Y:S02]  /*5120*/  IMAD.MOV.U32 R7, RZ, RZ, R22 ;  /* 0x000000ffff077224 */ /* 0x000fe400078e0016 */
[----:B-1----:R-:W-:Y:S02]  /*5130*/  IMAD.U32 R4, RZ, RZ, UR4 ;  /* 0x00000004ff047e24 */ /* 0x002fe4000f8e00ff */
[----:B0-----:R-:W-:-:S07]  /*5140*/  IMAD.U32 R5, RZ, RZ, UR5 ;  /* 0x00000005ff057e24 */ /* 0x001fce000f8e00ff */
[----:B------:R-:W-:-:S07]  /*5150*/  LEPC R20, `(.L_x_780) ;  /* 0x000000001014794e */ /* 0x000fce0000000000 */
[----:B--2---:R-:W-:Y:S05]  /*5160*/  CALL.ABS.NOINC R8 ;  /* 0x0000000008007343 */ /* 0x004fea0003c00000 */
.L_x_780:
        /* <DEDUP_REMOVED lines=10> */
[----:B-1----:R-:W-:Y:S01]  /*5210*/  IMAD.U32 R6, RZ, RZ, UR6 ;  /* 0x00000006ff067e24 */ /* 0x002fe2000f8e00ff */
[----:B------:R-:W-:Y:S01]  /*5220*/  MOV R7, UR7 ;  /* 0x0000000700077c02 */ /* 0x000fe20008000f00 */
[----:B---3--:R-:W-:Y:S02]  /*5230*/  IMAD.U32 R10, RZ, RZ, UR8 ;  /* 0x00000008ff0a7e24 */ /* 0x008fe4000f8e00ff */
[----:B------:R-:W-:-:S07]  /*5240*/  IMAD.U32 R11, RZ, RZ, UR9 ;  /* 0x00000009ff0b7e24 */ /* 0x000fce000f8e00ff */
[----:B------:R-:W-:-:S07]  /*5250*/  LEPC R20, `(.L_x_779) ;  /* 0x000000001014794e */ /* 0x000fce0000000000 */
[----:B--2---:R-:W-:Y:S05]  /*5260*/  CALL.ABS.NOINC R14 ;  /* 0x000000000e007343 */ /* 0x004fea0003c00000 */
.L_x_779:
[----:B------:R-:W-:Y:S05]  /*5270*/  BSYNC.RECONVERGENT B6 ;  /* 0x0000000000067941 */ /* 0x000fea0003800200 */
.L_x_778:
[----:B------:R-:W0:Y:S02]  /*5280*/  LDC.64 R16, c[0x0][0x390] ;  /* 0x0000e400ff107b82 */ /* 0x000e240000000a00 */
[----:B0-----:R-:W-:-:S05]  /*5290*/  IMAD.WIDE R16, R2, 0x10, R16 ;  /* 0x0000001002107825 */ /* 0x001fca00078e0210 */
[----:B------:R0:W5:Y:S01]  /*52a0*/  LDG.E R29, desc[UR36][R16.64+0x8] ;  /* 0x00000824101d7981 */ /* 0x000162000c1e1900 */
[----:B------:R-:W-:Y:S01]  /*52b0*/  BSSY B11, `(.L_x_781) ;  /* 0x00001210000b7945 */ /* 0x000fe20003800000 */
.L_x_816:
        /* <DEDUP_REMOVED lines=16> */
[----:B------:R-:W-:Y:S01]  /*53c0*/  IMAD.U32 R5, RZ, RZ, UR5 ;  /* 0x00000005ff057e24 */ /* 0x000fe2000f8e00ff */
[----:B--2---:R-:W-:Y:S01]  /*53d0*/  MOV R6, UR6 ;  /* 0x0000000600067c02 */ /* 0x004fe20008000f00 */
[----:B------:R-:W-:-:S02]  /*53e0*/  IMAD.U32 R7, RZ, RZ, UR7 ;  /* 0x00000007ff077e24 */ /* 0x000fc4000f8e00ff */
[----:B----4-:R-:W-:Y:S02]  /*53f0*/  IMAD.U32 R10, RZ, RZ, UR8 ;  /* 0x00000008ff0a7e24 */ /* 0x010fe4000f8e00ff */
[----:B------:R-:W-:-:S07]  /*5400*/  IMAD.U32 R11, RZ, RZ, UR9 ;  /* 0x00000009ff0b7e24 */ /* 0x000fce000f8e00ff */
[----:B------:R-:W-:-:S07]  /*5410*/  LEPC R20, `(.L_x_783) ;  /* 0x000000001014794e */ /* 0x000fce0000000000 */
[----:B0--3-5:R-:W-:Y:S05]  /*5420*/  CALL.ABS.NOINC R14 ;  /* 0x000000000e007343 */ /* 0x029fea0003c00000 */
.L_x_783:
[----:B------:R-:W-:Y:S05]  /*5430*/  BSYNC.RECONVERGENT B6 ;  /* 0x0000000000067941 */ /* 0x000fea0003800200 */
.L_x_782:
        /* <DEDUP_REMOVED lines=16> */
.L_x_798:
[----:B------:R-:W-:-:S06]  /*5540*/  LEA R18, R30, R27, 0x2 ;  /* 0x0000001b1e127211 */ /* 0x000fcc00078e10ff */
        /* <DEDUP_REMOVED lines=21> */
.L_x_793:
        /* <DEDUP_REMOVED lines=9> */
[----:B------:R-:W-:Y:S01]  /*5730*/  IMAD.U32 R5, RZ, RZ, UR5 ;  /* 0x00000005ff057e24 */ /* 0x000fe2000f8e00ff */
[----:B-1----:R-:W-:Y:S01]  /*5740*/  MOV R6, UR6 ;  /* 0x0000000600067c02 */ /* 0x002fe20008000f00 */
[----:B------:R-:W-:-:S02]  /*5750*/  IMAD.U32 R7, RZ, RZ, UR7 ;  /* 0x00000007ff077e24 */ /* 0x000fc4000f8e00ff */
[----:B---3--:R-:W-:Y:S02]  /*5760*/  IMAD.U32 R10, RZ, RZ, UR8 ;  /* 0x00000008ff0a7e24 */ /* 0x008fe4000f8e00ff */
[----:B------:R-:W-:-:S07]  /*5770*/  IMAD.U32 R11, RZ, RZ, UR9 ;  /* 0x00000009ff0b7e24 */ /* 0x000fce000f8e00ff */
[----:B------:R-:W-:-:S07]  /*5780*/  LEPC R20, `(.L_x_792) ;  /* 0x000000001014794e */ /* 0x000fce0000000000 */
[----:B--2---:R-:W-:Y:S05]  /*5790*/  CALL.ABS.NOINC R14 ;  /* 0x000000000e007343 */ /* 0x004fea0003c00000 */
.L_x_792:
[----:B------:R-:W-:Y:S05]  /*57a0*/  BSYNC.RECONVERGENT B6 ;  /* 0x0000000000067941 */ /* 0x000fea0003800200 */
.L_x_791:
[----:B------:R-:W1:Y:S02]  /*57b0*/  LDC.64 R34, c[0x0][0x390] ;  /* 0x0000e400ff227b82 */ /* 0x000e640000000a00 */
[----:B-1----:R-:W-:-:S05]  /*57c0*/  IMAD.WIDE R34, R18, 0x10, R34 ;  /* 0x0000001012227825 */ /* 0x002fca00078e0222 */
[----:B------:R1:W5:Y:S02]  /*57d0*/  LDG.E R19, desc[UR36][R34.64+0x8] ;  /* 0x0000082422137981 */ /* 0x000364000c1e1900 */
.L_x_797:
        /* <DEDUP_REMOVED lines=14> */
[----:B--2---:R-:W-:Y:S01]  /*58c0*/  MOV R4, UR4 ;  /* 0x0000000400047c02 */ /* 0x004fe20008000f00 */
[----:B------:R-:W-:-:S02]  /*58d0*/  IMAD.U32 R5, RZ, RZ, UR5 ;  /* 0x00000005ff057e24 */ /* 0x000fc4000f8e00ff */
[----:B---3--:R-:W-:Y:S02]  /*58e0*/  IMAD.U32 R6, RZ, RZ, UR6 ;  /* 0x00000006ff067e24 */ /* 0x008fe4000f8e00ff */
[----:B------:R-:W-:Y:S02]  /*58f0*/  IMAD.U32 R7, RZ, RZ, UR7 ;  /* 0x00000007ff077e24 */ /* 0x000fe4000f8e00ff */
[----:B0-----:R-:W-:Y:S02]  /*5900*/  IMAD.U32 R10, RZ, RZ, UR8 ;  /* 0x00000008ff0a7e24 */ /* 0x001fe4000f8e00ff */
[----:B------:R-:W-:-:S07]  /*5910*/  IMAD.U32 R11, RZ, RZ, UR9 ;  /* 0x00000009ff0b7e24 */ /* 0x000fce000f8e00ff */
[----:B------:R-:W-:-:S07]  /*5920*/  LEPC R20, `(.L_x_795) ;  /* 0x000000001014794e */ /* 0x000fce0000000000 */
[----:B-1--45:R-:W-:Y:S05]  /*5930*/  CALL.ABS.NOINC R14 ;  /* 0x000000000e007343 */ /* 0x032fea0003c00000 */
.L_x_795:
[----:B------:R-:W-:Y:S05]  /*5940*/  BSYNC.RECONVERGENT B6 ;  /* 0x0000000000067941 */ /* 0x000fea0003800200 */
.L_x_794:
[----:B------:R-:W2:Y:S02]  /*5950*/  LDG.E R0, desc[UR36][R34.64+0xc] ;  /* 0x00000c2422007981 */ /* 0x000ea4000c1e1900 */
[----:B--2--5:R-:W-:-:S13]  /*5960*/  ISETP.GT.AND P0, PT, R19, R0, PT ;  /* 0x000000001300720c */ /* 0x024fda0003f04270 */
[----:B------:R-:W-:Y:S05]  /*5970*/  @P0 BRA `(.L_x_790) ;  /* 0x0000000000200947 */ /* 0x000fea0003800000 */
[----:B------:R-:W2:Y:S02]  /*5980*/  LDC.64 R4, c[0x0][0x390] ;  /* 0x0000e400ff047b82 */ /* 0x000ea40000000a00 */
[----:B--2---:R-:W-:-:S06]  /*5990*/  IMAD.WIDE R4, R19, 0x4, R4 ;  /* 0x0000000413047825 */ /* 0x004fcc00078e0204 */
[----:B------:R-:W2:Y:S01]  /*59a0*/  LDG.E R4, desc[UR36][R4.64+0xcf00] ;  /* 0x00cf002404047981 */ /* 0x000ea2000c1e1900 */
[----:B------:R-:W-:Y:S01]  /*59b0*/  IMAD.MOV.U32 R0, RZ, RZ, 0x1 ;  /* 0x00000001ff007424 */ /* 0x000fe200078e00ff */
[----:B--2---:R-:W-:-:S13]  /*59c0*/  ISETP.NE.AND P0, PT, R4, R25, PT ;  /* 0x000000190400720c */ /* 0x004fda0003f05270 */
[----:B------:R-:W-:Y:S05]  /*59d0*/  @!P0 BRA `(.L_x_796) ;  /* 0x0000000000208947 */ /* 0x000fea0003800000 */
[----:B------:R-:W-:Y:S01]  /*59e0*/  VIADD R19, R19, 0x1 ;  /* 0x0000000113137836 */ /* 0x000fe20000000000 */
[----:B------:R-:W-:Y:S06]  /*59f0*/  BRA `(.L_x_797) ;  /* 0xfffffffc00787947 */ /* 0x000fec000383ffff */
.L_x_790:
[----:B-----5:R-:W-:Y:S02]  /*5a00*/  ISETP.GT.AND P1, PT, R18, R25, PT ;  /* 0x000000191200720c */ /* 0x020fe40003f24270 */
[C---:B------:R-:W-:Y:S02]  /*5a10*/  LOP3.LUT P0, RZ, R31.reuse, 0xff, RZ, 0xc0, !PT ;  /* 0x000000ff1fff7812 */ /* 0x040fe4000780c0ff */
[----:B------:R-:W-:-:S11]  /*5a20*/  PRMT R0, R31, 0x7610, R0 ;  /* 0x000076101f007816 */ /* 0x000fd60000000000 */
[----:B------:R-:W-:Y:S05]  /*5a30*/  @P0 BREAK.RELIABLE P1, B7 ;  /* 0x0000000000070942 */ /* 0x000fea0000800100 */
[----:B------:R-:W-:Y:S05]  /*5a40*/  @P0 BREAK.RELIABLE P1, B8 ;  /* 0x0000000000080942 */ /* 0x000fea0000800100 */
[----:B------:R-:W-:Y:S05]  /*5a50*/  @P0 BRA P1, `(.L_x_786) ;  /* 0x00000008008c0947 */ /* 0x000fea0000800000 */
.L_x_796:
[----:B------:R-:W-:Y:S05]  /*5a60*/  BSYNC.RELIABLE B7 ;  /* 0x0000000000077941 */ /* 0x000fea0003800100 */
.L_x_789:
[----:B------:R-:W-:Y:S01]  /*5a70*/  VIADD R30, R30, 0x1 ;  /* 0x000000011e1e7836 */ /* 0x000fe20000000000 */
[----:B------:R-:W-:-:S04]  /*5a80*/  PRMT R31, R0, 0x7610, R31 ;  /* 0x00007610001f7816 */ /* 0x000fc8000000001f */
[----:B------:R-:W-:-:S13]  /*5a90*/  ISETP.NE.AND P0, PT, R30, R33, PT ;  /* 0x000000211e00720c */ /* 0x000fda0003f05270 */
[----:B------:R-:W-:Y:S05]  /*5aa0*/  @P0 BRA `(.L_x_798) ;  /* 0xfffffff800a40947 */ /* 0x000fea000383ffff */
[----:B------:R-:W-:Y:S05]  /*5ab0*/  BSYNC.RELIABLE B8 ;  /* 0x0000000000087941 */ /* 0x000fea0003800100 */
.L_x_788:
[----:B------:R-:W-:-:S13]  /*5ac0*/  ISETP.NE.AND P0, PT, R24, RZ, PT ;  /* 0x000000ff1800720c */ /* 0x000fda0003f05270 */
[----:B------:R-:W-:Y:S05]  /*5ad0*/  @!P0 BRA `(.L_x_787) ;  /* 0x0000000000248947 */ /* 0x000fea0003800000 */
[----:B------:R-:W-:Y:S01]  /*5ae0*/  VIMNMX.U32 R5, PT, PT, R24, 0x1, !PT ;  /* 0x0000000118057848 */ /* 0x000fe20007fe0000 */
[----:B------:R-:W-:-:S07]  /*5af0*/  IMAD.MOV.U32 R0, RZ, RZ, RZ ;  /* 0x000000ffff007224 */ /* 0x000fce00078e00ff */
.L_x_799:
[----:B------:R-:W-:-:S05]  /*5b00*/  IMAD R3, R0, 0x4, R27 ;  /* 0x0000000400037824 */ /* 0x000fca00078e021b */
[----:B------:R-:W2:Y:S02]  /*5b10*/  LDL R4, [R3] ;  /* 0x0000000003047983 */ /* 0x000ea40000100800 */
[----:B--2---:R-:W-:-:S13]  /*5b20*/  ISETP.NE.AND P0, PT, R4, R25, PT ;  /* 0x000000190400720c */ /* 0x004fda0003f05270 */
[----:B------:R-:W-:Y:S05]  /*5b30*/  @!P0 BRA `(.L_x_786) ;  /* 0x0000000800548947 */ /* 0x000fea0003800000 */
[----:B------:R-:W-:-:S04]  /*5b40*/  IADD3 R0, PT, PT, R0, 0x1, RZ ;  /* 0x0000000100007810 */ /* 0x000fc80007ffe0ff */
[----:B------:R-:W-:-:S13]  /*5b50*/  ISETP.NE.AND P0, PT, R0, R5, PT ;  /* 0x000000050000720c */ /* 0x000fda0003f05270 */
[----:B------:R-:W-:Y:S05]  /*5b60*/  @P0 BRA `(.L_x_799) ;  /* 0xfffffffc00e40947 */ /* 0x000fea000383ffff */
.L_x_787:
[C---:B------:R-:W-:Y:S02]  /*5b70*/  VIADD R0, R24.reuse, 0x1 ;  /* 0x0000000118007836 */ /* 0x040fe40000000000 */
[----:B------:R-:W-:-:S03]  /*5b80*/  IMAD R4, R24, 0x4, R27 ;  /* 0x0000000418047824 */ /* 0x000fc600078e021b */
[----:B------:R2:W-:Y:S04]  /*5b90*/  STL [R1+0x1c], R0 ;  /* 0x00001c0001007387 */ /* 0x0005e80000100800 */
[----:B------:R2:W-:Y:S04]  /*5ba0*/  STL [R4], R25 ;  /* 0x0000001904007387 */ /* 0x0005e80000100800 */
[----:B------:R-:W3:Y:S01]  /*5bb0*/  LDL R24, [R1+0x1c] ;  /* 0x00001c0001187983 */ /* 0x000ee20000100800 */
[----:B------:R-:W-:Y:S01]  /*5bc0*/  BSSY.RECONVERGENT B9, `(.L_x_800) ;  /* 0x0000076000097945 */ /* 0x000fe20003800200 */
[----:B---3--:R-:W-:-:S13]  /*5bd0*/  ISETP.NE.AND P0, PT, R24, RZ, PT ;  /* 0x000000ff1800720c */ /* 0x008fda0003f05270 */
[----:B--2---:R-:W-:Y:S05]  /*5be0*/  @!P0 BRA `(.L_x_801) ;  /* 0x0000000400648947 */ /* 0x004fea0003800000 */
[----:B------:R-:W-:-:S07]  /*5bf0*/  IMAD.MOV.U32 R31, RZ, RZ, RZ ;  /* 0x000000ffff1f7224 */ /* 0x000fce00078e00ff */
.L_x_813:
[----:B------:R-:W-:Y:S01]  /*5c00*/  IMAD R18, R31, 0x4, R27 ;  /* 0x000000041f127824 */ /* 0x000fe200078e021b */
[----:B-1----:R-:W1:Y:S05]  /*5c10*/  LDC.64 R34, c[0x0][0x390] ;  /* 0x0000e400ff227b82 */ /* 0x002e6a0000000a00 */
[----:B------:R-:W1:Y:S01]  /*5c20*/  LDL R18, [R18] ;  /* 0x0000000012127983 */ /* 0x000e620000100800 */
[----:B------:R-:W-:Y:S01]  /*5c30*/  BSSY.RELIABLE B8, `(.L_x_802) ;  /* 0x0000051000087945 */ /* 0x000fe20003800100 */
[----:B------:R-:W-:Y:S02]  /*5c40*/  IMAD.MOV.U32 R30, RZ, RZ, RZ ;  /* 0x000000ffff1e7224 */ /* 0x000fe400078e00ff */
[----:B-1----:R-:W-:-:S07]  /*5c50*/  IMAD.WIDE R34, R18, 0x10, R34 ;  /* 0x0000001012227825 */ /* 0x002fce00078e0222 */
.L_x_812:
        /* <DEDUP_REMOVED lines=22> */
.L_x_807:
        /* <DEDUP_REMOVED lines=16> */
.L_x_806:
[----:B------:R-:W-:Y:S05]  /*5ec0*/  BSYNC.RECONVERGENT B6 ;  /* 0x0000000000067941 */ /* 0x000fea0003800200 */
.L_x_805:
[----:B------:R1:W5:Y:S02]  /*5ed0*/  LDG.E R19, desc[UR36][R34.64+0x8] ;  /* 0x0000082422137981 */ /* 0x000364000c1e1900 */
.L_x_811:
        /* <DEDUP_REMOVED lines=14> */
[----:B--2---:R-:W-:Y:S01]  /*5fc0*/  IMAD.U32 R4, RZ, RZ, UR4 ;  /* 0x00000004ff047e24 */ /* 0x004fe2000f8e00ff */
[----:B------:R-:W-:Y:S01]  /*5fd0*/  MOV R5, UR5 ;  /* 0x0000000500057c02 */ /* 0x000fe20008000f00 */
[----:B---3--:R-:W-:-:S02]  /*5fe0*/  IMAD.U32 R6, RZ, RZ, UR6 ;  /* 0x00000006ff067e24 */ /* 0x008fc4000f8e00ff */
[----:B------:R-:W-:Y:S02]  /*5ff0*/  IMAD.U32 R7, RZ, RZ, UR7 ;  /* 0x00000007ff077e24 */ /* 0x000fe4000f8e00ff */
[----:B0-----:R-:W-:Y:S02]  /*6000*/  IMAD.U32 R10, RZ, RZ, UR8 ;  /* 0x00000008ff0a7e24 */ /* 0x001fe4000f8e00ff */
[----:B------:R-:W-:-:S07]  /*6010*/  IMAD.U32 R11, RZ, RZ, UR9 ;  /* 0x00000009ff0b7e24 */ /* 0x000fce000f8e00ff */
[----:B------:R-:W-:-:S07]  /*6020*/  LEPC R20, `(.L_x_809) ;  /* 0x000000001014794e */ /* 0x000fce0000000000 */
[----:B-1--45:R-:W-:Y:S05]  /*6030*/  CALL.ABS.NOINC R14 ;  /* 0x000000000e007343 */ /* 0x032fea0003c00000 */
.L_x_809:
[----:B------:R-:W-:Y:S05]  /*6040*/  BSYNC.RECONVERGENT B6 ;  /* 0x0000000000067941 */ /* 0x000fea0003800200 */
.L_x_808:
        /* <DEDUP_REMOVED lines=11> */
.L_x_804:
[----:B------:R-:W-:Y:S05]  /*6100*/  BSYNC.RELIABLE B7 ;  /* 0x0000000000077941 */ /* 0x000fea0003800100 */
.L_x_803:
[----:B------:R-:W-:-:S05]  /*6110*/  VIADD R30, R30, 0x1 ;  /* 0x000000011e1e7836 */ /* 0x000fca0000000000 */
[----:B------:R-:W-:-:S13]  /*6120*/  ISETP.NE.AND P0, PT, R30, R24, PT ;  /* 0x000000181e00720c */ /* 0x000fda0003f05270 */
[----:B------:R-:W-:Y:S05]  /*6130*/  @P0 BRA `(.L_x_812) ;  /* 0xfffffff800c80947 */ /* 0x000fea000383ffff */
[----:B------:R-:W-:Y:S05]  /*6140*/  BSYNC.RELIABLE B8 ;  /* 0x0000000000087941 */ /* 0x000fea0003800100 */
.L_x_802:
[----:B------:R-:W-:-:S05]  /*6150*/  VIADD R31, R31, 0x1 ;  /* 0x000000011f1f7836 */ /* 0x000fca0000000000 */
[----:B------:R-:W-:-:S13]  /*6160*/  ISETP.NE.AND P0, PT, R31, R24, PT ;  /* 0x000000181f00720c */ /* 0x000fda0003f05270 */
[----:B------:R-:W-:Y:S05]  /*6170*/  @P0 BRA `(.L_x_813) ;  /* 0xfffffff800a00947 */ /* 0x000fea000383ffff */
.L_x_801:
        /* <DEDUP_REMOVED lines=17> */
[----:B--2---:R-:W-:-:S03]  /*6290*/  IMAD.IADD R3, R19, 0x1, R18 ;  /* 0x0000000113037824 */ /* 0x004fc600078e0212 */
[----:B------:R-:W-:Y:S01]  /*62a0*/  SHF.L.U32 R9, R0, 0x1, RZ ;  /* 0x0000000100097819 */ /* 0x000fe200000006ff */
[----:B------:R-:W-:-:S04]  /*62b0*/  IMAD.SHL.U32 R3, R3, 0x2, RZ ;  /* 0x0000000203037824 */ /* 0x000fc800078e00ff */
[----:B-1----:R-:W-:-:S04]  /*62c0*/  IMAD.WIDE R6, R9, 0x4, R6 ;  /* 0x0000000409067825 */ /* 0x002fc800078e0206 */
[----:B0-----:R-:W-:-:S05]  /*62d0*/  IMAD.WIDE R4, R3, 0x4, R4 ;  /* 0x0000000403047825 */ /* 0x001fca00078e0204 */
[----:B------:R2:W-:Y:S04]  /*62e0*/  STG.E desc[UR36][R4.64], R28 ;  /* 0x0000001c04007986 */ /* 0x0005e8000c101924 */
[----:B------:R2:W-:Y:S04]  /*62f0*/  STG.E desc[UR36][R4.64+0x4], R25 ;  /* 0x0000041904007986 */ /* 0x0005e8000c101924 */
[----:B------:R2:W-:Y:S04]  /*6300*/  STG.E desc[UR36][R6.64+0x4], R25 ;  /* 0x0000041906007986 */ /* 0x0005e8000c101924 */
[----:B------:R2:W-:Y:S02]  /*6310*/  STG.E desc[UR36][R6.64], R28 ;  /* 0x0000001c06007986 */ /* 0x0005e4000c101924 */
.L_x_810:
[----:B------:R-:W-:Y:S05]  /*6320*/  BSYNC.RECONVERGENT B9 ;  /* 0x0000000000097941 */ /* 0x000fea0003800200 */
.L_x_800:
[----:B------:R-:W-:Y:S01]  /*6330*/  ISETP.NE.AND P0, PT, R24, RZ, PT ;  /* 0x000000ff1800720c */ /* 0x000fe20003f05270 */
[----:B------:R-:W-:-:S12]  /*6340*/  BSSY.RECONVERGENT B6, `(.L_x_814) ;  /* 0x0000012000067945 */ /* 0x000fd80003800200 */
[----:B------:R-:W-:Y:S05]  /*6350*/  @P0 BRA `(.L_x_815) ;  /* 0x0000000000400947 */ /* 0x000fea0003800000 */
[----:B------:R-:W-:Y:S01]  /*6360*/  MOV R14, 0x8 ;  /* 0x00000008000e7802 */ /* 0x000fe20000000f00 */
[----:B------:R-:W2:Y:S01]  /*6370*/  LDCU.64 UR4, c[0x4][0x88] ;  /* 0x01001100ff0477ac */ /* 0x000ea20008000a00 */
[----:B------:R-:W-:Y:S02]  /*6380*/  HFMA2 R8, -RZ, RZ, 0, 3.0338764190673828125e-05 ;  /* 0x000001fdff087431 */ /* 0x000fe400000001ff */
[----:B------:R-:W-:Y:S01]  /*6390*/  IMAD.MOV.U32 R12, RZ, RZ, 0x1 ;  /* 0x00000001ff0c7424 */ /* 0x000fe200078e00ff */
[----:B------:R-:W3:Y:S01]  /*63a0*/  LDCU.64 UR6, c[0x4][0x78] ;  /* 0x01000f00ff0677ac */ /* 0x000ee20008000a00 */
[----:B------:R-:W4:Y:S01]  /*63b0*/  LDC.64 R14, c[0x4][R14] ;  /* 0x010000000e0e7b82 */ /* 0x000f220000000a00 */
[----:B------:R-:W-:Y:S01]  /*63c0*/  IMAD.MOV.U32 R13, RZ, RZ, RZ ;  /* 0x000000ffff0d7224 */ /* 0x000fe200078e00ff */
[----:B------:R-:W5:Y:S01]  /*63d0*/  LDCU.64 UR8, c[0x4][0x28] ;  /* 0x01000500ff0877ac */ /* 0x000f620008000a00 */
[----:B--2---:R-:W-:Y:S02]  /*63e0*/  IMAD.U32 R4, RZ, RZ, UR4 ;  /* 0x00000004ff047e24 */ /* 0x004fe4000f8e00ff */
[----:B------:R-:W-:-:S02]  /*63f0*/  IMAD.U32 R5, RZ, RZ, UR5 ;  /* 0x00000005ff057e24 */ /* 0x000fc4000f8e00ff */
[----:B---3--:R-:W-:Y:S02]  /*6400*/  IMAD.U32 R6, RZ, RZ, UR6 ;  /* 0x00000006ff067e24 */ /* 0x008fe4000f8e00ff */
[----:B------:R-:W-:Y:S02]  /*6410*/  IMAD.U32 R7, RZ, RZ, UR7 ;  /* 0x00000007ff077e24 */ /* 0x000fe4000f8e00ff */
[----:B-----5:R-:W-:Y:S02]  /*6420*/  IMAD.U32 R10, RZ, RZ, UR8 ;  /* 0x00000008ff0a7e24 */ /* 0x020fe4000f8e00ff */
[----:B------:R-:W-:-:S07]  /*6430*/  IMAD.U32 R11, RZ, RZ, UR9 ;  /* 0x00000009ff0b7e24 */ /* 0x000fce000f8e00ff */
[----:B------:R-:W-:-:S07]  /*6440*/  LEPC R20, `(.L_x_815) ;  /* 0x000000001014794e */ /* 0x000fce0000000000 */
[----:B01--4-:R-:W-:Y:S05]  /*6450*/  CALL.ABS.NOINC R14 ;  /* 0x000000000e007343 */ /* 0x013fea0003c00000 */
.L_x_815:
[----:B------:R-:W-:Y:S05]  /*6460*/  BSYNC.RECONVERGENT B6 ;  /* 0x0000000000067941 */ /* 0x000fea0003800200 */
.L_x_814:
[----:B------:R-:W-:-:S05]  /*6470*/  VIADD R24, R24, 0xffffffff ;  /* 0xffffffff18187836 */ /* 0x000fca0000000000 */
[----:B------:R3:W-:Y:S02]  /*6480*/  STL [R1+0x1c], R24 ;  /* 0x00001c1801007387 */ /* 0x0007e40000100800 */
.L_x_786:
[----:B------:R-:W-:Y:S05]  /*6490*/  BSYNC.RECONVERGENT B10 ;  /* 0x00000000000a7941 */ /* 0x000fea0003800200 */
.L_x_785:
[----:B------:R-:W-:Y:S01]  /*64a0*/  VIADD R29, R29, 0x1 ;  /* 0x000000011d1d7836 */ /* 0x000fe20000000000 */
[----:B------:R-:W-:Y:S06]  /*64b0*/  BRA `(.L_x_816) ;  /* 0xffffffec00807947 */ /* 0x000fec000383ffff */
.L_x_784:
[----:B------:R-:W-:Y:S05]  /*64c0*/  BSYNC B11 ;  /* 0x00000000000b7941 */ /* 0x000fea0003800000 */
.L_x_781:
[----:B------:R-:W-:-:S05]  /*64d0*/  VIADD R26, R26, 0x1 ;  /* 0x000000011a1a7836 */ /* 0x000fca0000000000 */
[----:B------:R-:W-:-:S13]  /*64e0*/  ISETP.GT.U32.AND P0, PT, R24, R26, PT ;  /* 0x0000001a1800720c */ /* 0x000fda0003f04070 */
[----:B------:R-:W-:Y:S05]  /*64f0*/  @P0 BRA `(.L_x_817) ;  /* 0xffffffe800d40947 */ /* 0x000fea000383ffff */
[----:B------:R-:W-:Y:S05]  /*6500*/  EXIT ;  /* 0x000000000000794d */ /* 0x000fea0003800000 */
.L_x_818:
        /* <DEDUP_REMOVED lines=15> */
.L_x_922:


//--------------------- .text._Z38run_single_step_vectorvertex_embeddingILm1EEvPviP3CSRS0_PiS0_S3_PV13BUFFER_STATUSS0_S3_S6_PVii --------------------------
	.section	.text._Z38run_single_step_vectorvertex_embeddingILm1EEvPviP3CSRS0_PiS0_S3_PV13BUFFER_STATUSS0_S3_S6_PVii,"ax",@progbits
	.align	128
        .global         _Z38run_single_step_vectorvertex_embeddingILm1EEvPviP3CSRS0_PiS0_S3_PV13BUFFER_STATUSS0_S3_S6_PVii
        .type           _Z38run_single_step_vectorvertex_embeddingILm1EEvPviP3CSRS0_PiS0_S3_PV13BUFFER_STATUSS0_S3_S6_PVii,@function
        .size           _Z38run_single_step_vectorvertex_embeddingILm1EEvPviP3CSRS0_PiS0_S3_PV13BUFFER_STATUSS0_S3_S6_PVii,(.L_x_923 - _Z38run_single_step_vectorvertex_embeddingILm1EEvPviP3CSRS0_PiS0_S3_PV13BUFFER_STATUSS0_S3_S6_PVii)
        .other          _Z38run_single_step_vectorvertex_embeddingILm1EEvPviP3CSRS0_PiS0_S3_PV13BUFFER_STATUSS0_S3_S6_PVii,@"STO_CUDA_ENTRY STV_DEFAULT"
_Z38run_single_step_vectorvertex_embeddingILm1EEvPviP3CSRS0_PiS0_S3_PV13BUFFER_STATUSS0_S3_S6_PVii:
.text._Z38run_single_step_vectorvertex_embeddingILm1EEvPviP3CSRS0_PiS0_S3_PV13BUFFER_STATUSS0_S3_S6_PVii:
        /* <DEDUP_REMOVED lines=32> */
[----:B------:R-:W-:Y:S02]  /*0200*/  HFMA2 R5, -RZ, RZ, 0, 0 ;  /* 0x00000000ff057431 */ /* 0x000fe400000001ff */
        /* <DEDUP_REMOVED lines=9> */
.L_x_828:
[----:B------:R-:W2:Y:S01]  /*02a0*/  LDL R7, [R1+0x10] ;  /* 0x0000100001077983 */ /* 0x000ea20000100800 */
        /* <DEDUP_REMOVED lines=46> */
[----:B0-----:R-:W-:-:S05]  /*0590*/  IADD3 R3, PT, PT, R5, 0x8, RZ ;  /* 0x0000000805037810 */ /* 0x001fca0007ffe0ff */
[----:B------:R-:W-:-:S05]  /*05a0*/  IMAD.WIDE.U32 R2, R3, 0x4, R26 ;  /* 0x0000000403027825 */ /* 0x000fca00078e001a */
        /* <DEDUP_REMOVED lines=28> */
[C---:B--2---:R-:W-:Y:S02]  /*0770*/  VIADD R12, R11.reuse, 0x1 ;  /* 0x000000010b0c7836 */ /* 0x044fe40000000000 */
[----:B------:R-:W-:-:S03]  /*0780*/  IMAD R11, R11, 0x4, R28 ;  /* 0x000000040b0b7824 */ /* 0x000fc600078e021c */
[----:B------:R-:W-:Y:S04]  /*0790*/  STL [R1+0x10], R12 ;  /* 0x0000100c01007387 */ /* 0x000fe80000100800 */
[----:B----4-:R0:W-:Y:S04]  /*07a0*/  STL [R11], R4 ;  /* 0x000000040b007387 */ /* 0x0101e80000100800 */
[----:B------:R-:W2:Y:S04]  /*07b0*/  LDL R13, [R1+0x10] ;  /* 0x00001000010d7983 */ /* 0x000ea80000100800 */
[----:B0-----:R-:W4:Y:S01]  /*07c0*/  LDG.E R4, desc[UR36][R6.64+0x8] ;  /* 0x0000082406047981 */ /* 0x001f22000c1e1900 */
[C---:B--2---:R-:W-:Y:S01]  /*07d0*/  IADD3 R8, PT, PT, R13.reuse, 0x1, RZ ;  /* 0x000000010d087810 */ /* 0x044fe20007ffe0ff */
[----:B------:R-:W-:-:S04]  /*07e0*/  IMAD R13, R13, 0x4, R28 ;  /* 0x000000040d0d7824 */ /* 0x000fc800078e021c */
        /* <DEDUP_REMOVED lines=21> */
.L_x_827:
[----:B------:R-:W-:Y:S05]  /*0940*/  BSYNC.RECONVERGENT B3 ;  /* 0x0000000000037941 */ /* 0x000fea0003800200 */
.L_x_826:
        /* <DEDUP_REMOVED lines=20> */
[C---:B--2---:R-:W-:Y:S01]  /*0a90*/  VIADD R12, R13.reuse, 0x1 ;  /* 0x000000010d0c7836 */ /* 0x044fe20000000000 */
[----:B------:R-:W-:-:S04]  /*0aa0*/  LEA R14, R13, R28, 0x2 ;  /* 0x0000001c0d0e7211 */ /* 0x000fc800078e10ff */
[----:B------:R-:W-:Y:S04]  /*0ab0*/  STL [R1+0x10], R12 ;  /* 0x0000100c01007387 */ /* 0x000fe80000100800 */
[----:B-----5:R-:W-:Y:S04]  /*0ac0*/  STL [R14], R11 ;  /* 0x0000000b0e007387 */ /* 0x020fe80000100800 */
[----:B------:R-:W2:Y:S02]  /*0ad0*/  LDL R7, [R1+0x10] ;  /* 0x0000100001077983 */ /* 0x000ea40000100800 */
[----:B--2---:R-:W-:-:S02]  /*0ae0*/  VIADD R16, R7, 0x1 ;  /* 0x0000000107107836 */ /* 0x004fc40000000000 */
[----:B------:R-:W-:Y:S02]  /*0af0*/  IMAD R13, R7, 0x4, R28 ;  /* 0x00000004070d7824 */ /* 0x000fe400078e021c */
[----:B------:R-:W-:Y:S01]  /*0b00*/  VIADD R7, R5, 0x4 ;  /* 0x0000000405077836 */ /* 0x000fe20000000000 */
[----:B------:R-:W-:Y:S04]  /*0b10*/  STL [R1+0x10], R16 ;  /* 0x0000101001007387 */ /* 0x000fe80000100800 */
[----:B---3--:R1:W-:Y:S01]  /*0b20*/  STL [R13], R4 ;  /* 0x000000040d007387 */ /* 0x0083e20000100800 */
[----:B------:R-:W-:-:S03]  /*0b30*/  IMAD.WIDE.U32 R6, R7, 0x4, R26 ;  /* 0x0000000407067825 */ /* 0x000fc600078e001a */
        /* <DEDUP_REMOVED lines=26> */
.L_x_830:
[----:B------:R-:W-:Y:S05]  /*0ce0*/  BSYNC.RECONVERGENT B3 ;  /* 0x0000000000037941 */ /* 0x000fea0003800200 */
.L_x_829:
[----:B------:R-:W-:-:S13]  /*0cf0*/  ISETP.NE.OR P0, PT, R5, R0, P0 ;  /* 0x000000000500720c */ /* 0x000fda0000705670 */
[----:B------:R-:W-:Y:S05]  /*0d00*/  @!P0 BREAK.RELIABLE B2 ;  /* 0x0000000000028942 */ /* 0x000fea0003800100 */
[----:B------:R-:W-:Y:S05]  /*0d10*/  @!P0 BRA `(.L_x_823) ;  /* 0x0000000000748947 */ /* 0x000fea0003800000 */
.L_x_825:
[----:B------:R-:W-:Y:S05]  /*0d20*/  BSYNC.RELIABLE B2 ;  /* 0x0000000000027941 */ /* 0x000fea0003800100 */
.L_x_824:
        /* <DEDUP_REMOVED lines=22> */
[----:B------:R-:W-:Y:S01]  /*0e90*/  ISETP.NE.AND P0, PT, R5, R0, PT ;  /* 0x000000000500720c */ /* 0x000fe20003f05270 */
[C---:B--2---:R-:W-:Y:S01]  /*0ea0*/  VIADD R14, R7.reuse, 0x1 ;  /* 0x00000001070e7836 */ /* 0x044fe20000000000 */
[----:B------:R-:W-:-:S04]  /*0eb0*/  LEA R7, R7, R28, 0x2 ;  /* 0x0000001c07077211 */ /* 0x000fc800078e10ff */
[----:B------:R1:W-:Y:S04]  /*0ec0*/  STL [R1+0x10], R14 ;  /* 0x0000100e01007387 */ /* 0x0003e80000100800 */
[----:B---3--:R1:W-:Y:S03]  /*0ed0*/  STL [R7], R4 ;  /* 0x0000000407007387 */ /* 0x0083e60000100800 */
[----:B------:R-:W-:Y:S05]  /*0ee0*/  @P0 BRA `(.L_x_824) ;  /* 0xfffffffc00900947 */ /* 0x000fea000383ffff */
.L_x_823:
[----:B------:R-:W-:Y:S05]  /*0ef0*/  BSYNC.RECONVERGENT B1 ;  /* 0x0000000000017941 */ /* 0x000fea0003800200 */
.L_x_822:
[----:B------:R-:W-:-:S13]  /*0f00*/  ISETP.NE.AND P0, PT, R15, RZ, PT ;  /* 0x000000ff0f00720c */ /* 0x000fda0003f05270 */
[----:B------:R-:W-:Y:S05]  /*0f10*/  @!P0 BRA `(.L_x_821) ;  /* 0x0000000000308947 */ /* 0x000fea0003800000 */
[----:B0-----:R-:W-:-:S07]  /*0f20*/  IMAD.MOV.U32 R2, RZ, RZ, RZ ;  /* 0x000000ffff027224 */ /* 0x001fce00078e00ff */
.L_x_831:
        /* <DEDUP_REMOVED lines=11> */
.L_x_821:
[----:B------:R-:W-:Y:S05]  /*0fe0*/  BSYNC.RECONVERGENT B0 ;  /* 0x0000000000007941 */ /* 0x000fea0003800200 */
.L_x_820:
[----:B------:R-:W-:Y:S05]  /*0ff0*/  WARPSYNC.ALL ;  /* 0x0000000000007948 */ /* 0x000fea0003800000 */
[----:B------:R-:W3:Y:S02]  /*1000*/  LDL R26, [R1+0x10] ;  /* 0x00001000011a7983 */ /* 0x000ee40000100800 */
[----:B---3--:R-:W-:-:S13]  /*1010*/  ISETP.NE.AND P0, PT, R26, RZ, PT ;  /* 0x000000ff1a00720c */ /* 0x008fda0003f05270 */
[----:B------:R-:W-:Y:S05]  /*1020*/  @!P0 EXIT ;  /* 0x000000000000894d */ /* 0x000fea0003800000 */
[----:B------:R-:W-:-:S07]  /*1030*/  IMAD.MOV.U32 R27, RZ, RZ, RZ ;  /* 0x000000ffff1b7224 */ /* 0x000fce00078e00ff */
.L_x_871:
[----:B012---:R-:W0:Y:S01]  /*1040*/  LDC.64 R4, c[0x0][0x390] ;  /* 0x0000e400ff047b82 */ /* 0x007e220000000a00 */
[----:B------:R-:W-:-:S06]  /*1050*/  IMAD R2, R27, 0x4, R28 ;  /* 0x000000041b027824 */ /* 0x000fcc00078e021c */
[----:B------:R-:W2:Y:S04]  /*1060*/  LDL R2, [R2] ;  /* 0x0000000002027983 */ /* 0x000ea80000100800 */
[----:B0-----:R-:W3:Y:S01]  /*1070*/  LDG.E R3, desc[UR36][R4.64+0x15cc8] ;  /* 0x015cc82404037981 */ /* 0x001ee2000c1e1900 */
[----:B------:R-:W-:Y:S01]  /*1080*/  BSSY.RECONVERGENT B6, `(.L_x_832) ;  /* 0x000001f000067945 */ /* 0x000fe20003800200 */
[----:B--2---:R-:W-:-:S04]  /*1090*/  ISETP.GT.AND P1, PT, R2, -0x1, PT ;  /* 0xffffffff0200780c */ /* 0x004fc80003f24270 */
[----:B------:R-:W-:Y:S02]  /*10a0*/  P2R R29, PR, RZ, 0x2 ;  /* 0x00000002ff1d7803 */ /* 0x000fe40000000000 */
[----:B---3--:R-:W-:-:S13]  /*10b0*/  ISETP.LT.AND P0, PT, R2, R3, PT ;  /* 0x000000030200720c */ /* 0x008fda0003f01270 */
[----:B------:R-:W-:Y:S05]  /*10c0*/  @P1 BRA P0, `(.L_x_833) ;  /* 0x0000000000681947 */ /* 0x000fea0000000000 */
[----:B------:R-:W-:Y:S01]  /*10d0*/  MOV R0, 0x0 ;  /* 0x0000000000007802 */ /* 0x000fe20000000f00 */
[----:B------:R0:W-:Y:S01]  /*10e0*/  STL.64 [R1], R2 ;  /* 0x0000000201007387 */ /* 0x0001e20000100a00 */
[----:B------:R-:W1:Y:S01]  /*10f0*/  LDCU.64 UR4, c[0x4][0x68] ;  /* 0x01000d00ff0477ac */ /* 0x000e620008000a00 */
[----:B------:R-:W-:Y:S01]  /*1100*/  IMAD.MOV.U32 R6, RZ, RZ, R19 ;  /* 0x000000ffff067224 */ /* 0x000fe200078e0013 */
[----:B------:R0:W2:Y:S01]  /*1110*/  LDC.64 R8, c[0x4][R0] ;  /* 0x0100000000087b82 */ /* 0x0000a20000000a00 */
[----:B------:R-:W-:Y:S02]  /*1120*/  IMAD.MOV.U32 R7, RZ, RZ, R18 ;  /* 0x000000ffff077224 */ /* 0x000fe400078e0012 */
[----:B-1----:R-:W-:Y:S01]  /*1130*/  IMAD.U32 R4, RZ, RZ, UR4 ;  /* 0x00000004ff047e24 */ /* 0x002fe2000f8e00ff */
[----:B0-----:R-:W-:-:S07]  /*1140*/  MOV R5, UR5 ;  /* 0x0000000500057c02 */ /* 0x001fce0008000f00 */
[----:B------:R-:W-:-:S07]  /*1150*/  LEPC R20, `(.L_x_834) ;  /* 0x000000001014794e */ /* 0x000fce0000000000 */
[----:B--2---:R-:W-:Y:S05]  /*1160*/  CALL.ABS.NOINC R8 ;  /* 0x0000000008007343 */ /* 0x004fea0003c00000 */
.L_x_834:
        /* <DEDUP_REMOVED lines=16> */
.L_x_833:
[----:B------:R-:W-:Y:S05]  /*1270*/  BSYNC.RECONVERGENT B6 ;  /* 0x0000000000067941 */ /* 0x000fea0003800200 */
.L_x_832:
[----:B------:R-:W0:Y:S02]  /*1280*/  LDC.64 R38, c[0x0][0x390] ;  /* 0x0000e400ff267b82 */ /* 0x000e240000000a00 */
[----:B0-----:R-:W-:-:S05]  /*1290*/  IMAD.WIDE R38, R2, 0x10, R38 ;  /* 0x0000001002267825 */ /* 0x001fca00078e0226 */
[----:B------:R0:W5:Y:S01]  /*12a0*/  LDG.E R30, desc[UR36][R38.64+0x8] ;  /* 0x00000824261e7981 */ /* 0x000162000c1e1900 */
[----:B------:R-:W-:Y:S01]  /*12b0*/  BSSY B11, `(.L_x_835) ;  /* 0x00002200000b7945 */ /* 0x000fe20003800000 */
.L_x_870:
[----:B-1----:R-:W1:Y:S01]  /*12c0*/  LDC.64 R4, c[0x0][0x390] ;  /* 0x0000e400ff047b82 */ /* 0x002e620000000a00 */
[----:B------:R-:W-:Y:S01]  /*12d0*/  ISETP.NE.AND P1, PT, R29, RZ, PT ;  /* 0x000000ff1d00720c */ /* 0x000fe20003f25270 */
[----:B-12---:R-:W2:Y:S01]  /*12e0*/  LDG.E R5, desc[UR36][R4.64+0x15cc8] ;  /* 0x015cc82404057981 */ /* 0x006ea2000c1e1900 */
[----:B------:R-:W-:Y:S05]  /*12f0*/  YIELD ;  /* 0x0000000000007946 */ /* 0x000fea0003800000 */
[----:B------:R-:W-:Y:S01]  /*1300*/  BSSY.RECONVERGENT B6, `(.L_x_836) ;  /* 0x0000013000067945 */ /* 0x000fe20003800200 */
[----:B--2---:R-:W-:-:S13]  /*1310*/  ISETP.LT.AND P0, PT, R2, R5, PT ;  /* 0x000000050200720c */ /* 0x004fda0003f01270 */
[----:B------:R-:W-:Y:S05]  /*1320*/  @P1 BRA P0, `(.L_x_837) ;  /* 0x0000000000401947 */ /* 0x000fea0000000000 */
        /* <DEDUP_REMOVED lines=16> */
.L_x_837:
[----:B------:R-:W-:Y:S05]  /*1430*/  BSYNC.RECONVERGENT B6 ;  /* 0x0000000000067941 */ /* 0x000fea0003800200 */
.L_x_836:
        /* <DEDUP_REMOVED lines=12> */
[----:B------:R-:W-:Y:S01]  /*1500*/  VIMNMX.U32 R0, PT, PT, R26, 0x1, !PT ;  /* 0x000000011a007848 */ /* 0x000fe20007fe0000 */
[----:B------:R-:W-:-:S04]  /*1510*/  IMAD.MOV.U32 R5, RZ, RZ, R28 ;  /* 0x000000ffff057224 */ /* 0x000fc800078e001c */
[----:B------:R-:W-:-:S07]  /*1520*/  IMAD.MOV R0, RZ, RZ, -R0 ;  /* 0x000000ffff007224 */ /* 0x000fce00078e0a00 */
.L_x_842:
[----:B------:R-:W2:Y:S02]  /*1530*/  LDL R4, [R5] ;  /* 0x0000000005047983 */ /* 0x000ea40000100800 */
[----:B--2---:R-:W-:-:S13]  /*1540*/  ISETP.NE.AND P0, PT, R4, R3, PT ;  /* 0x000000030400720c */ /* 0x004fda0003f05270 */
[----:B------:R-:W-:Y:S05]  /*1550*/  @!P0 BRA `(.L_x_840) ;  /* 0x0000001c00c88947 */ /* 0x000fea0003800000 */
[----:B------:R-:W-:Y:S02]  /*1560*/  VIADD R0, R0, 0x1 ;  /* 0x0000000100007836 */ /* 0x000fe40000000000 */
[----:B------:R-:W-:-:S03]  /*1570*/  VIADD R5, R5, 0x4 ;  /* 0x0000000405057836 */ /* 0x000fc60000000000 */
[----:B------:R-:W-:-:S13]  /*1580*/  ISETP.NE.AND P0, PT, R0, RZ, PT ;  /* 0x000000ff0000720c */ /* 0x000fda0003f05270 */
[----:B------:R-:W-:Y:S05]  /*1590*/  @P0 BRA `(.L_x_842) ;  /* 0xfffffffc00e40947 */ /* 0x000fea000383ffff */
.L_x_841:
[C---:B------:R-:W-:Y:S01]  /*15a0*/  IADD3 R0, PT, PT, R26.reuse, 0x1, RZ ;  /* 0x000000011a007810 */ /* 0x040fe20007ffe0ff */
[----:B------:R-:W-:-:S04]  /*15b0*/  IMAD R4, R26, 0x4, R28 ;  /* 0x000000041a047824 */ /* 0x000fc800078e021c */
[----:B------:R1:W-:Y:S04]  /*15c0*/  STL [R1+0x10], R0 ;  /* 0x0000100001007387 */ /* 0x0003e80000100800 */
[----:B------:R1:W-:Y:S04]  /*15d0*/  STL [R4], R3 ;  /* 0x0000000304007387 */ /* 0x0003e80000100800 */
[----:B------:R-:W2:Y:S01]  /*15e0*/  LDL R26, [R1+0x10] ;  /* 0x00001000011a7983 */ /* 0x000ea20000100800 */
[----:B------:R-:W-:Y:S01]  /*15f0*/  BSSY B9, `(.L_x_843) ;  /* 0x00001d2000097945 */ /* 0x000fe20003800000 */
[----:B--2---:R-:W-:-:S02]  /*1600*/  ISETP.NE.AND P0, PT, R26, RZ, PT ;  /* 0x000000ff1a00720c */ /* 0x004fc40003f05270 */
[C---:B------:R-:W-:Y:S02]  /*1610*/  LOP3.LUT R22, R26.reuse, 0xffff, RZ, 0xc0, !PT ;  /* 0x0000ffff1a167812 */ /* 0x040fe400078ec0ff */
[--C-:B------:R-:W-:Y:S02]  /*1620*/  SHF.R.U32.HI R25, RZ, 0x18, R26.reuse ;  /* 0x00000018ff197819 */ /* 0x100fe4000001161a */
[----:B------:R-:W-:Y:S02]  /*1630*/  SHF.R.U32.HI R24, RZ, 0x8, R26 ;  /* 0x00000008ff187819 */ /* 0x000fe4000001161a */
[----:B------:R-:W-:Y:S02]  /*1640*/  PRMT R23, R26, 0x7632, R23 ;  /* 0x000076321a177816 */ /* 0x000fe40000000017 */
[----:B------:R-:W-:-:S03]  /*1650*/  SHF.R.U32.HI R22, RZ, 0x8, R22 ;  /* 0x00000008ff167819 */ /* 0x000fc60000011616 */
[----:B-1----:R-:W-:Y:S05]  /*1660*/  @!P0 BRA `(.L_x_844) ;  /* 0x0000000400648947 */ /* 0x002fea0003800000 */
[----:B------:R-:W-:-:S07]  /*1670*/  IMAD.MOV.U32 R35, RZ, RZ, RZ ;  /* 0x000000ffff237224 */ /* 0x000fce00078e00ff */
.L_x_856:
[----:B------:R-:W-:Y:S01]  /*1680*/  IMAD R16, R35, 0x4, R28 ;  /* 0x0000000423107824 */ /* 0x000fe200078e021c */
[----:B-1----:R-:W1:Y:S05]  /*1690*/  LDC.64 R36, c[0x0][0x390] ;  /* 0x0000e400ff247b82 */ /* 0x002e6a0000000a00 */
[----:B------:R-:W1:Y:S01]  /*16a0*/  LDL R16, [R16] ;  /* 0x0000000010107983 */ /* 0x000e620000100800 */
[----:B------:R-:W-:Y:S01]  /*16b0*/  BSSY.RELIABLE B8, `(.L_x_845) ;  /* 0x0000051000087945 */ /* 0x000fe20003800100 */
[----:B------:R-:W-:Y:S02]  /*16c0*/  IMAD.MOV.U32 R33, RZ, RZ, RZ ;  /* 0x000000ffff217224 */ /* 0x000fe400078e00ff */
[----:B-1----:R-:W-:-:S07]  /*16d0*/  IMAD.WIDE R36, R16, 0x10, R36 ;  /* 0x0000001010247825 */ /* 0x002fce00078e0224 */
.L_x_855:
        /* <DEDUP_REMOVED lines=22> */
.L_x_850:
        /* <DEDUP_REMOVED lines=8> */
[----:B0-----:R-:W-:Y:S01]  /*18c0*/  MOV R4, UR4 ;  /* 0x0000000400047c02 */ /* 0x001fe20008000f00 */
[----:B------:R-:W-:-:S02]  /*18d0*/  IMAD.U32 R5, RZ, RZ, UR5 ;  /* 0x00000005ff057e24 */ /* 0x000fc4000f8e00ff */
[----:B-1----:R-:W-:Y:S02]  /*18e0*/  IMAD.U32 R6, RZ, RZ, UR6 ;  /* 0x00000006ff067e24 */ /* 0x002fe4000f8e00ff */
[----:B------:R-:W-:Y:S02]  /*18f0*/  IMAD.U32 R7, RZ, RZ, UR7 ;  /* 0x00000007ff077e24 */ /* 0x000fe4000f8e00ff */
[----:B---3--:R-:W-:Y:S01]  /*1900*/  IMAD.U32 R10, RZ, RZ, UR8 ;  /* 0x00000008ff0a7e24 */ /* 0x008fe2000f8e00ff */
[----:B------:R-:W-:-:S07]  /*1910*/  MOV R11, UR9 ;  /* 0x00000009000b7c02 */ /* 0x000fce0008000f00 */
[----:B------:R-:W-:-:S07]  /*1920*/  LEPC R20, `(.L_x_849) ;  /* 0x000000001014794e */ /* 0x000fce0000000000 */
[----:B--2---:R-:W-:Y:S05]  /*1930*/  CALL.ABS.NOINC R14 ;  /* 0x000000000e007343 */ /* 0x004fea0003c00000 */
.L_x_849:
[----:B------:R-:W-:Y:S05]  /*1940*/  BSYNC.RECONVERGENT B6 ;  /* 0x0000000000067941 */ /* 0x000fea0003800200 */
.L_x_848:
[----:B------:R1:W5:Y:S02]  /*1950*/  LDG.E R17, desc[UR36][R36.64+0x8] ;  /* 0x0000082424117981 */ /* 0x000364000c1e1900 */
.L_x_854:
        /* <DEDUP_REMOVED lines=22> */
.L_x_852:
[----:B------:R-:W-:Y:S05]  /*1ac0*/  BSYNC.RECONVERGENT B6 ;  /* 0x0000000000067941 */ /* 0x000fea0003800200 */
.L_x_851:
        /* <DEDUP_REMOVED lines=11> */
.L_x_847:
[----:B------:R-:W-:Y:S05]  /*1b80*/  BSYNC.RELIABLE B7 ;  /* 0x0000000000077941 */ /* 0x000fea0003800100 */
.L_x_846:
[----:B------:R-:W-:-:S05]  /*1b90*/  VIADD R33, R33, 0x1 ;  /* 0x0000000121217836 */ /* 0x000fca0000000000 */
[----:B------:R-:W-:-:S13]  /*1ba0*/  ISETP.NE.AND P0, PT, R33, R26, PT ;  /* 0x0000001a2100720c */ /* 0x000fda0003f05270 */
[----:B------:R-:W-:Y:S05]  /*1bb0*/  @P0 BRA `(.L_x_855) ;  /* 0xfffffff800c80947 */ /* 0x000fea000383ffff */
[----:B------:R-:W-:Y:S05]  /*1bc0*/  BSYNC.RELIABLE B8 ;  /* 0x0000000000087941 */ /* 0x000fea0003800100 */
.L_x_845:
[----:B------:R-:W-:-:S04]  /*1bd0*/  IADD3 R35, PT, PT, R35, 0x1, RZ ;  /* 0x0000000123237810 */ /* 0x000fc80007ffe0ff */
[----:B------:R-:W-:-:S13]  /*1be0*/  ISETP.NE.AND P0, PT, R35, R26, PT ;  /* 0x0000001a2300720c */ /* 0x000fda0003f05270 */
[----:B------:R-:W-:Y:S05]  /*1bf0*/  @P0 BRA `(.L_x_856) ;  /* 0xfffffff800a00947 */ /* 0x000fea000383ffff */
.L_x_844:
        /* <DEDUP_REMOVED lines=24> */
[----:B------:R-:W2:Y:S01]  /*1d80*/  LDL.U16 R10, [R1+0x8] ;  /* 0x00000800010a7983 */ /* 0x000ea20000100400 */
[----:B------:R-:W3:Y:S03]  /*1d90*/  LDC.64 R6, c[0x0][0x398] ;  /* 0x0000e600ff067b82 */ /* 0x000ee60000000a00 */
[----:B------:R-:W4:Y:S04]  /*1da0*/  LDL.U8 R9, [R1+0xa] ;  /* 0x00000a0001097983 */ /* 0x000f280000100000 */
[----:B------:R-:W5:Y:S01]  /*1db0*/  LDL.U16 R8, [R1+0xa] ;  /* 0x00000a0001087983 */ /* 0x000f620000100400 */
[----:B------:R-:W0:Y:S03]  /*1dc0*/  LDC.64 R4, c[0x0][0x3c0] ;  /* 0x0000f000ff047b82 */ /* 0x000e260000000a00 */
[----:B------:R-:W5:Y:S04]  /*1dd0*/  LDL.U8 R11, [R1+0xc] ;  /* 0x00000c00010b7983 */ /* 0x000f680000100000 */
[----:B------:R-:W5:Y:S04]  /*1de0*/  LDL.U16 R3, [R1+0xc] ;  /* 0x00000c0001037983 */ /* 0x000f680000100400 */
[----:B------:R-:W5:Y:S04]  /*1df0*/  LDL.U16 R0, [R1+0xe] ;  /* 0x00000e0001007983 */ /* 0x000f680000100400 */
[----:B------:R-:W5:Y:S04]  /*1e00*/  LDL.U8 R31, [R1+0x8] ;  /* 0x00000800011f7983 */ /* 0x000f680000100000 */
[----:B------:R-:W5:Y:S01]  /*1e10*/  LDL.U8 R13, [R1+0xe] ;  /* 0x00000e00010d7983 */ /* 0x000f620000100000 */
[----:B------:R-:W-:Y:S01]  /*1e20*/  LOP3.LUT R12, R26, 0xffff, RZ, 0xc0, !PT ;  /* 0x0000ffff1a0c7812 */ /* 0x000fe200078ec0ff */
[----:B---3--:R-:W-:-:S03]  /*1e30*/  IMAD.WIDE R6, R17, 0xc, R6 ;  /* 0x0000000c11067825 */ /* 0x008fc600078e0206 */
[----:B------:R-:W-:Y:S01]  /*1e40*/  SHF.R.U32.HI R15, RZ, 0x8, R12 ;  /* 0x00000008ff0f7819 */ /* 0x000fe2000001160c */
[----:B0-----:R-:W-:Y:S01]  /*1e50*/  IMAD.WIDE.U32 R4, R21, 0xc, R4 ;  /* 0x0000000c15047825 */ /* 0x001fe200078e0004 */
[----:B------:R-:W-:Y:S04]  /*1e60*/  STG.E.U8 desc[UR36][R6.64+0x8], R26 ;  /* 0x0000081a06007986 */ /* 0x000fe8000c101124 */
[----:B------:R-:W-:Y:S04]  /*1e70*/  STG.E.U8 desc[UR36][R6.64+0x9], R15 ;  /* 0x0000090f06007986 */ /* 0x000fe8000c101124 */
[----:B------:R-:W-:Y:S04]  /*1e80*/  STG.E.U8 desc[UR36][R6.64+0xa], R23 ;  /* 0x00000a1706007986 */ /* 0x000fe8000c101124 */
[----:B------:R-:W-:Y:S01]  /*1e90*/  STG.E.U8 desc[UR36][R6.64+0xb], R25 ;  /* 0x00000b1906007986 */ /* 0x000fe2000c101124 */
[----:B--2---:R-:W-:-:S02]  /*1ea0*/  PRMT R17, R10, 0x7770, RZ ;  /* 0x000077700a117816 */ /* 0x004fc400000000ff */
[----:B------:R-:W-:Y:S01]  /*1eb0*/  PRMT R10, R10, 0x7771, RZ ;  /* 0x000077710a0a7816 */ /* 0x000fe200000000ff */
[----:B----4-:R0:W-:Y:S01]  /*1ec0*/  STG.E.U8 desc[UR36][R6.64+0x2], R9 ;  /* 0x0000020906007986 */ /* 0x0101e2000c101124 */
[----:B-----5:R-:W-:-:S03]  /*1ed0*/  PRMT R12, R8, 0x7771, RZ ;  /* 0x00007771080c7816 */ /* 0x020fc600000000ff */
[----:B------:R2:W-:Y:S01]  /*1ee0*/  STG.E.U8 desc[UR36][R6.64+0x4], R11 ;  /* 0x0000040b06007986 */ /* 0x0005e2000c101124 */
[C---:B------:R-:W-:Y:S02]  /*1ef0*/  PRMT R14, R3.reuse, 0x7771, RZ ;  /* 0x00007771030e7816 */ /* 0x040fe400000000ff */
[----:B0-----:R-:W-:Y:S02]  /*1f00*/  PRMT R9, R8, 0x7770, RZ ;  /* 0x0000777008097816 */ /* 0x001fe400000000ff */
[C---:B------:R-:W-:Y:S02]  /*1f10*/  PRMT R16, R0.reuse, 0x7771, RZ ;  /* 0x0000777100107816 */ /* 0x040fe400000000ff */
[----:B------:R-:W-:Y:S02]  /*1f20*/  PRMT R3, R3, 0x7770, RZ ;  /* 0x0000777003037816 */ /* 0x000fe400000000ff */
[----:B--2---:R-:W-:Y:S01]  /*1f30*/  PRMT R11, R0, 0x7770, RZ ;  /* 0x00007770000b7816 */ /* 0x004fe200000000ff */
[----:B------:R0:W-:Y:S01]  /*1f40*/  STG.E.U8 desc[UR36][R6.64+0x1], R10 ;  /* 0x0000010a06007986 */ /* 0x0001e2000c101124 */
[----:B------:R-:W-:-:S02]  /*1f50*/  PRMT R8, R17, 0x6540, R10 ;  /* 0x0000654011087816 */ /* 0x000fc4000000000a */
[----:B------:R-:W-:Y:S01]  /*1f60*/  PRMT R0, R9, 0x6540, R12 ;  /* 0x0000654009007816 */ /* 0x000fe2000000000c */
[----:B------:R2:W-:Y:S03]  /*1f70*/  STG.E.U8 desc[UR36][R6.64+0x3], R12 ;  /* 0x0000030c06007986 */ /* 0x0005e6000c101124 */
[----:B------:R-:W-:Y:S01]  /*1f80*/  LOP3.LUT R0, R0, 0xffff, RZ, 0xc0, !PT ;  /* 0x0000ffff00007812 */ /* 0x000fe200078ec0ff */
[----:B------:R-:W-:Y:S01]  /*1f90*/  STG.E.U8 desc[UR36][R6.64], R31 ;  /* 0x0000001f06007986 */ /* 0x000fe2000c101124 */
[----:B0-----:R-:W-:-:S03]  /*1fa0*/  PRMT R10, R3, 0x6540, R14 ;  /* 0x00006540030a7816 */ /* 0x001fc6000000000e */
[----:B------:R-:W-:Y:S01]  /*1fb0*/  STG.E.U8 desc[UR36][R6.64+0x6], R13 ;  /* 0x0000060d06007986 */ /* 0x000fe2000c101124 */
[----:B--2---:R-:W-:-:S03]  /*1fc0*/  PRMT R12, R11, 0x6540, R16 ;  /* 0x000065400b0c7816 */ /* 0x004fc60000000010 */
[----:B------:R-:W-:Y:S01]  /*1fd0*/  STG.E.U8 desc[UR36][R6.64+0x5], R14 ;  /* 0x0000050e06007986 */ /* 0x000fe2000c101124 */
[----:B------:R-:W-:Y:S02]  /*1fe0*/  LOP3.LUT R10, R10, 0xffff, RZ, 0xc0, !PT ;  /* 0x0000ffff0a0a7812 */ /* 0x000fe400078ec0ff */
[----:B------:R-:W-:Y:S01]  /*1ff0*/  LOP3.LUT R12, R12, 0xffff, RZ, 0xc0, !PT ;  /* 0x0000ffff0c0c7812 */ /* 0x000fe200078ec0ff */
[----:B------:R0:W-:Y:S04]  /*2000*/  STG.E.U8 desc[UR36][R6.64+0x7], R16 ;  /* 0x0000071006007986 */ /* 0x0001e8000c101124 */
[----:B------:R2:W-:Y:S04]  /*2010*/  STG.E.U8 desc[UR36][R4.64+0x2], R9 ;  /* 0x0000020904007986 */ /* 0x0005e8000c101124 */
[----:B------:R3:W-:Y:S01]  /*2020*/  STG.E.U8 desc[UR36][R4.64+0x4], R3 ;  /* 0x0000040304007986 */ /* 0x0007e2000c101124 */
[----:B0-----:R-:W-:-:S03]  /*2030*/  LOP3.LUT R7, R8, 0xffff, RZ, 0xc0, !PT ;  /* 0x0000ffff08077812 */ /* 0x001fc600078ec0ff */
[----:B------:R0:W-:Y:S01]  /*2040*/  STG.E.U8 desc[UR36][R4.64+0x6], R11 ;  /* 0x0000060b04007986 */ /* 0x0001e2000c101124 */
[----:B------:R-:W-:Y:S02]  /*2050*/  SHF.R.U32.HI R7, RZ, 0x8, R7 ;  /* 0x00000008ff077819 */ /* 0x000fe40000011607 */
[----:B--2---:R-:W-:Y:S02]  /*2060*/  SHF.R.U32.HI R9, RZ, 0x8, R0 ;  /* 0x00000008ff097819 */ /* 0x004fe40000011600 */
[----:B---3--:R-:W-:Y:S02]  /*2070*/  SHF.R.U32.HI R3, RZ, 0x8, R10 ;  /* 0x00000008ff037819 */ /* 0x008fe4000001160a */
[----:B0-----:R-:W-:Y:S01]  /*2080*/  SHF.R.U32.HI R11, RZ, 0x8, R12 ;  /* 0x00000008ff0b7819 */ /* 0x001fe2000001160c */
        /* <DEDUP_REMOVED lines=10> */
.L_x_858:
[----:B------:R-:W2:Y:S01]  /*2130*/  LDC.64 R8, c[0x0][0x3d0] ;  /* 0x0000f400ff087b82 */ /* 0x000ea20000000a00 */
[----:B------:R-:W-:Y:S02]  /*2140*/  VOTEU.ANY UR4, UPT, PT ;  /* 0x0000000000047886 */ /* 0x000fe400038e0100 */
[----:B------:R-:W-:Y:S02]  /*2150*/  UFLO.U32 UR5, UR4 ;  /* 0x00000004000572bd */ /* 0x000fe400080e0000 */
[----:B------:R-:W-:-:S04]  /*2160*/  UPOPC UR4, UR4 ;  /* 0x00000004000472bf */ /* 0x000fc80008000000 */
[----:B------:R-:W-:Y:S02]  /*2170*/  ISETP.EQ.U32.AND P0, PT, R0, UR5, PT ;  /* 0x0000000500007c0c */ /* 0x000fe4000bf02070 */
[----:B------:R-:W-:Y:S02]  /*2180*/  IMAD R3, RZ, RZ, -UR4 ;  /* 0x80000004ff037e24 */ /* 0x000fe4000f8e02ff */
[----:B------:R-:W-:Y:S01]  /*2190*/  IMAD.MOV.U32 R11, RZ, RZ, 0x1 ;  /* 0x00000001ff0b7424 */ /* 0x000fe200078e00ff */
[----:B------:R-:W3:Y:S08]  /*21a0*/  LDC.64 R20, c[0x0][0x3b8] ;  /* 0x0000ee00ff147b82 */ /* 0x000ef00000000a00 */
[----:B------:R4:W-:Y:S04]  /*21b0*/  @P0 REDG.E.ADD.STRONG.GPU desc[UR36][R6.64], R3 ;  /* 0x000000030600098e */ /* 0x0009e8000c12e124 */
[----:B------:R4:W-:Y:S04]  /*21c0*/  STG.E.STRONG.SYS desc[UR36][R4.64], RZ ;  /* 0x000000ff04007986 */ /* 0x0009e8000c115924 */
[----:B--2---:R4:W-:Y:S02]  /*21d0*/  STG.E.STRONG.SYS desc[UR36][R8.64], R11 ;  /* 0x0000000b08007986 */ /* 0x0049e4000c115924 */
.L_x_859:
        /* <DEDUP_REMOVED lines=8> */
[----:B------:R-:W4:Y:S02]  /*2260*/  LDL.U16 R10, [R1+0x8] ;  /* 0x00000800010a7983 */ /* 0x000f240000100400 */
[----:B------:R-:W5:Y:S01]  /*2270*/  LDC.64 R6, c[0x0][0x398] ;  /* 0x0000e600ff067b82 */ /* 0x000f620000000a00 */
[----:B------:R-:W2:Y:S01]  /*2280*/  POPC R33, UR4 ;  /* 0x0000000400217d09 */ /* 0x000ea20008000000 */
[----:B------:R-:W4:Y:S04]  /*2290*/  LDL.U8 R11, [R1+0xa] ;  /* 0x00000a00010b7983 */ /* 0x000f280000100000 */
[----:B------:R-:W4:Y:S01]  /*22a0*/  LDL.U16 R3, [R1+0xe] ;  /* 0x00000e0001037983 */ /* 0x000f220000100400 */
[----:B---3--:R-:W-:-:S03]  /*22b0*/  ISETP.EQ.U32.AND P0, PT, R35, R0, PT ;  /* 0x000000002300720c */ /* 0x008fc60003f02070 */
[----:B------:R-:W3:Y:S04]  /*22c0*/  LDL.U16 R0, [R1+0xa] ;  /* 0x00000a0001007983 */ /* 0x000ee80000100400 */
[----:B------:R-:W3:Y:S04]  /*22d0*/  LDL.U16 R8, [R1+0xc] ;  /* 0x00000c0001087983 */ /* 0x000ee80000100400 */
[----:B------:R-:W3:Y:S04]  /*22e0*/  LDL.U8 R13, [R1+0xc] ;  /* 0x00000c00010d7983 */ /* 0x000ee80000100000 */
[----:B--2---:R2:W4:Y:S04]  /*22f0*/  @P0 ATOMG.E.ADD.STRONG.GPU PT, R14, desc[UR36][R4.64], R33 ;  /* 0x80000021040e09a8 */ /* 0x00452800081ef124 */
[----:B------:R-:W3:Y:S04]  /*2300*/  LDL.U8 R31, [R1+0x8] ;  /* 0x00000800011f7983 */ /* 0x000ee80000100000 */
[----:B------:R-:W3:Y:S01]  /*2310*/  LDL.U8 R15, [R1+0xe] ;  /* 0x00000e00010f7983 */ /* 0x000ee20000100000 */
[----:B------:R-:W-:Y:S01]  /*2320*/  LOP3.LUT R12, R12, UR4, RZ, 0xc0, !PT ;  /* 0x000000040c0c7c12 */ /* 0x000fe2000f8ec0ff */
[----:B--2---:R-:W2:Y:S05]  /*2330*/  LDC.64 R4, c[0x0][0x3a8] ;  /* 0x0000ea00ff047b82 */ /* 0x004eaa0000000a00 */
[----:B------:R-:W0:Y:S01]  /*2340*/  POPC R12, R12 ;  /* 0x0000000c000c7309 */ /* 0x000e220000000000 */
[----:B-----5:R-:W-:-:S05]  /*2350*/  IMAD.WIDE R6, R17, 0xc, R6 ;  /* 0x0000000c11067825 */ /* 0x020fca00078e0206 */
[----:B------:R-:W-:Y:S04]  /*2360*/  STG.E.U8 desc[UR36][R6.64+0x9], R22 ;  /* 0x0000091606007986 */ /* 0x000fe8000c101124 */
[----:B------:R-:W-:Y:S04]  /*2370*/  STG.E.U8 desc[UR36][R6.64+0x8], R26 ;  /* 0x0000081a06007986 */ /* 0x000fe8000c101124 */
[----:B------:R-:W-:Y:S04]  /*2380*/  STG.E.U8 desc[UR36][R6.64+0xa], R23 ;  /* 0x00000a1706007986 */ /* 0x000fe8000c101124 */
[----:B------:R-:W-:Y:S04]  /*2390*/  STG.E.U8 desc[UR36][R6.64+0xb], R25 ;  /* 0x00000b1906007986 */ /* 0x000fe8000c101124 */
[----:B----4-:R4:W0:Y:S01]  /*23a0*/  SHFL.IDX PT, R9, R14, R35, 0x1f ;  /* 0x00001f230e097589 */ /* 0x01082200000e0000 */
[----:B------:R-:W-:-:S02]  /*23b0*/  PRMT R17, R10, 0x7770, RZ ;  /* 0x000077700a117816 */ /* 0x000fc400000000ff */
[----:B------:R-:W-:Y:S01]  /*23c0*/  PRMT R10, R10, 0x7771, RZ ;  /* 0x000077710a0a7816 */ /* 0x000fe200000000ff */
[----:B------:R5:W-:Y:S01]  /*23d0*/  STG.E.U8 desc[UR36][R6.64+0x2], R11 ;  /* 0x0000020b06007986 */ /* 0x000be2000c101124 */
[C---:B------:R-:W-:Y:S02]  /*23e0*/  PRMT R16, R3.reuse, 0x7771, RZ ;  /* 0x0000777103107816 */ /* 0x040fe400000000ff */
[----:B------:R-:W-:Y:S01]  /*23f0*/  PRMT R3, R3, 0x7770, RZ ;  /* 0x0000777003037816 */ /* 0x000fe200000000ff */
[----:B---3--:R3:W-:Y:S01]  /*2400*/  STG.E.U8 desc[UR36][R6.64+0x4], R13 ;  /* 0x0000040d06007986 */ /* 0x0087e2000c101124 */
[----:B----4-:R-:W-:-:S03]  /*2410*/  PRMT R14, R8, 0x7771, RZ ;  /* 0x00007771080e7816 */ /* 0x010fc600000000ff */
[----:B------:R4:W-:Y:S01]  /*2420*/  STG.E.U8 desc[UR36][R6.64+0x1], R10 ;  /* 0x0000010a06007986 */ /* 0x0009e2000c101124 */
[----:B-----5:R-:W-:Y:S02]  /*2430*/  PRMT R11, R8, 0x7770, RZ ;  /* 0x00007770080b7816 */ /* 0x020fe400000000ff */
[----:B0-----:R-:W-:Y:S02]  /*2440*/  IADD3 R9, PT, PT, R9, R12, RZ ;  /* 0x0000000c09097210 */ /* 0x001fe40007ffe0ff */
[----:B------:R-:W-:-:S03]  /*2450*/  PRMT R12, R0, 0x7771, RZ ;  /* 0x00007771000c7816 */ /* 0x000fc600000000ff */
[----:B--2---:R-:W-:Y:S01]  /*2460*/  IMAD.WIDE R4, R9, 0xc, R4 ;  /* 0x0000000c09047825 */ /* 0x004fe200078e0204 */
[----:B------:R-:W-:Y:S02]  /*2470*/  PRMT R9, R0, 0x7770, RZ ;  /* 0x0000777000097816 */ /* 0x000fe400000000ff */
[----:B------:R-:W-:Y:S02]  /*2480*/  PRMT R0, R17, 0x6540, R10 ;  /* 0x0000654011007816 */ /* 0x000fe4000000000a */
[----:B------:R-:W-:Y:S02]  /*2490*/  PRMT R8, R9, 0x6540, R12 ;  /* 0x0000654009087816 */ /* 0x000fe4000000000c */
[----:B---3--:R-:W-:Y:S02]  /*24a0*/  LOP3.LUT R13, R0, 0xffff, RZ, 0xc0, !PT ;  /* 0x0000ffff000d7812 */ /* 0x008fe400078ec0ff */
[----:B------:R-:W-:Y:S02]  /*24b0*/  PRMT R0, R11, 0x6540, R14 ;  /* 0x000065400b007816 */ /* 0x000fe4000000000e */
[----:B----4-:R-:W-:-:S02]  /*24c0*/  PRMT R10, R3, 0x6540, R16 ;  /* 0x00006540030a7816 */ /* 0x010fc40000000010 */
[----:B------:R-:W-:Y:S02]  /*24d0*/  LOP3.LUT R8, R8, 0xffff, RZ, 0xc0, !PT ;  /* 0x0000ffff08087812 */ /* 0x000fe400078ec0ff */
[----:B------:R-:W-:Y:S02]  /*24e0*/  LOP3.LUT R0, R0, 0xffff, RZ, 0xc0, !PT ;  /* 0x0000ffff00007812 */ /* 0x000fe400078ec0ff */
[----:B------:R-:W-:Y:S01]  /*24f0*/  LOP3.LUT R10, R10, 0xffff, RZ, 0xc0, !PT ;  /* 0x0000ffff0a0a7812 */ /* 0x000fe200078ec0ff */
[----:B------:R-:W-:Y:S04]  /*2500*/  STG.E.U8 desc[UR36][R6.64], R31 ;  /* 0x0000001f06007986 */ /* 0x000fe8000c101124 */
[----:B------:R0:W-:Y:S01]  /*2510*/  STG.E.U8 desc[UR36][R6.64+0x6], R15 ;  /* 0x0000060f06007986 */ /* 0x0001e2000c101124 */
[----:B------:R-:W-:-:S03]  /*2520*/  SHF.R.U32.HI R21, RZ, 0x8, R10 ;  /* 0x00000008ff157819 */ /* 0x000fc6000001160a */
[----:B------:R-:W-:Y:S04]  /*2530*/  STG.E.U8 desc[UR36][R6.64+0x3], R12 ;  /* 0x0000030c06007986 */ /* 0x000fe8000c101124 */
[----:B------:R-:W-:Y:S04]  /*2540*/  STG.E.U8 desc[UR36][R6.64+0x5], R14 ;  /* 0x0000050e06007986 */ /* 0x000fe8000c101124 */
[----:B------:R2:W-:Y:S01]  /*2550*/  STG.E.U8 desc[UR36][R6.64+0x7], R16 ;  /* 0x0000071006007986 */ /* 0x0005e2000c101124 */
[----:B0-----:R-:W-:-:S03]  /*2560*/  SHF.R.U32.HI R15, RZ, 0x8, R0 ;  /* 0x00000008ff0f7819 */ /* 0x001fc60000011600 */
[----:B------:R3:W-:Y:S01]  /*2570*/  STG.E.U8 desc[UR36][R4.64], R17 ;  /* 0x0000001104007986 */ /* 0x0007e2000c101124 */
[----:B--2---:R-:W-:Y:S02]  /*2580*/  SHF.R.U32.HI R7, RZ, 0x8, R13 ;  /* 0x00000008ff077819 */ /* 0x004fe4000001160d */
[----:B------:R-:W-:Y:S01]  /*2590*/  SHF.R.U32.HI R13, RZ, 0x8, R8 ;  /* 0x00000008ff0d7819 */ /* 0x000fe20000011608 */
        /* <DEDUP_REMOVED lines=12> */
.L_x_857:
        /* <DEDUP_REMOVED lines=19> */
.L_x_866:
        /* <DEDUP_REMOVED lines=17> */
.L_x_863:
        /* <DEDUP_REMOVED lines=17> */
.L_x_862:
        /* <DEDUP_REMOVED lines=13> */
.L_x_865:
        /* <DEDUP_REMOVED lines=15> */
[----:B0-----:R-:W-:-:S07]  /*2b70*/  IMAD.IADD R15, R0, 0x1, R15 ;  /* 0x00000001000f7824 */ /* 0x001fce00078e020f */
.L_x_864:
[----:B------:R-:W-:-:S13]  /*2b80*/  ISETP.GT.U32.AND P0, PT, R15, 0xaaaaa9, PT ;  /* 0x00aaaaa90f00780c */ /* 0x000fda0003f04070 */
[----:B------:R-:W-:Y:S05]  /*2b90*/  @P0 BRA `(.L_x_866) ;  /* 0xfffffff800fc0947 */ /* 0x000fea000383ffff */
.L_x_861:
[----:B------:R-:W-:Y:S05]  /*2ba0*/  BSYNC B0 ;  /* 0x0000000000007941 */ /* 0x000fea0003800000 */
.L_x_860:
[----:B------:R-:W2:Y:S02]  /*2bb0*/  LDG.E.STRONG.SYS R4, desc[UR36][R4.64] ;  /* 0x0000002404047981 */ /* 0x000ea4000c1f5900 */
[----:B--2---:R-:W-:-:S13]  /*2bc0*/  ISETP.NE.AND P0, PT, R4, 0x1, PT ;  /* 0x000000010400780c */ /* 0x004fda0003f05270 */
[----:B------:R-:W-:Y:S05]  /*2bd0*/  @!P0 BRA `(.L_x_867) ;  /* 0x0000000000ec8947 */ /* 0x000fea0003800000 */
        /* <DEDUP_REMOVED lines=59> */
.L_x_867:
        /* <DEDUP_REMOVED lines=10> */
[----:B---3--:R-:W-:-:S04]  /*3030*/  IMAD.WIDE R6, R17, 0xc, R6 ;  /* 0x0000000c11067825 */ /* 0x008fc800078e0206 */
        /* <DEDUP_REMOVED lines=18> */
[----:B------:R2:W-:Y:S01]  /*3160*/  STG.E.U8 desc[UR36][R6.64+0x3], R12 ;  /* 0x0000030c06007986 */ /* 0x0005e2000c101124 */
[----:B------:R-:W-:Y:S02]  /*3170*/  LOP3.LUT R10, R10, 0xffff, RZ, 0xc0, !PT ;  /* 0x0000ffff0a0a7812 */ /* 0x000fe400078ec0ff */
[----:B------:R-:W-:Y:S02]  /*3180*/  LOP3.LUT R0, R0, 0xffff, RZ, 0xc0, !PT ;  /* 0x0000ffff00007812 */ /* 0x000fe400078ec0ff */
[----:B0-----:R-:W-:Y:S02]  /*3190*/  PRMT R8, R3, 0x6540, R14 ;  /* 0x0000654003087816 */ /* 0x001fe4000000000e */
[----:B--2---:R-:W-:Y:S02]  /*31a0*/  PRMT R12, R13, 0x6540, R15 ;  /* 0x000065400d0c7816 */ /* 0x004fe4000000000f */
[----:B------:R-:W-:-:S02]  /*31b0*/  LOP3.LUT R8, R8, 0xffff, RZ, 0xc0, !PT ;  /* 0x0000ffff08087812 */ /* 0x000fc400078ec0ff */
[----:B------:R-:W-:Y:S01]  /*31c0*/  LOP3.LUT R12, R12, 0xffff, RZ, 0xc0, !PT ;  /* 0x0000ffff0c0c7812 */ /* 0x000fe200078ec0ff */
[----:B------:R-:W-:Y:S04]  /*31d0*/  STG.E.U8 desc[UR36][R6.64], R31 ;  /* 0x0000001f06007986 */ /* 0x000fe8000c101124 */
[----:B------:R-:W-:Y:S04]  /*31e0*/  STG.E.U8 desc[UR36][R6.64+0x6], R21 ;  /* 0x0000061506007986 */ /* 0x000fe8000c101124 */
[----:B------:R-:W-:Y:S04]  /*31f0*/  STG.E.U8 desc[UR36][R6.64+0x5], R14 ;  /* 0x0000050e06007986 */ /* 0x000fe8000c101124 */
[----:B------:R0:W-:Y:S04]  /*3200*/  STG.E.U8 desc[UR36][R6.64+0x7], R15 ;  /* 0x0000070f06007986 */ /* 0x0001e8000c101124 */
[----:B------:R2:W-:Y:S04]  /*3210*/  STG.E.U8 desc[UR36][R4.64], R9 ;  /* 0x0000000904007986 */ /* 0x0005e8000c101124 */
[----:B------:R3:W-:Y:S04]  /*3220*/  STG.E.U8 desc[UR36][R4.64+0x2], R11 ;  /* 0x0000020b04007986 */ /* 0x0007e8000c101124 */
[----:B------:R4:W-:Y:S01]  /*3230*/  STG.E.U8 desc[UR36][R4.64+0x4], R3 ;  /* 0x0000040304007986 */ /* 0x0009e2000c101124 */
[----:B0-----:R-:W-:-:S02]  /*3240*/  SHF.R.U32.HI R7, RZ, 0x8, R10 ;  /* 0x00000008ff077819 */ /* 0x001fc4000001160a */
        /* <DEDUP_REMOVED lines=12> */
.L_x_853:
[----:B------:R-:W-:Y:S05]  /*3310*/  BSYNC B9 ;  /* 0x0000000000097941 */ /* 0x000fea0003800000 */
.L_x_843:
[----:B------:R-:W-:Y:S01]  /*3320*/  ISETP.NE.AND P0, PT, R26, RZ, PT ;  /* 0x000000ff1a00720c */ /* 0x000fe20003f05270 */
[----:B------:R-:W-:-:S12]  /*3330*/  BSSY.RECONVERGENT B6, `(.L_x_868) ;  /* 0x0000012000067945 */ /* 0x000fd80003800200 */
[----:B------:R-:W-:Y:S05]  /*3340*/  @P0 BRA `(.L_x_869) ;  /* 0x0000000000400947 */ /* 0x000fea0003800000 */
[----:B------:R-:W-:Y:S01]  /*3350*/  MOV R14, 0x8 ;  /* 0x00000008000e7802 */ /* 0x000fe20000000f00 */
[----:B------:R-:W2:Y:S01]  /*3360*/  LDCU.64 UR4, c[0x4][0x88] ;  /* 0x01001100ff0477ac */ /* 0x000ea20008000a00 */
[----:B------:R-:W-:Y:S02]  /*3370*/  HFMA2 R8, -RZ, RZ, 0, 3.0338764190673828125e-05 ;  /* 0x000001fdff087431 */ /* 0x000fe400000001ff */
[----:B------:R-:W-:Y:S01]  /*3380*/  IMAD.MOV.U32 R12, RZ, RZ, 0x1 ;  /* 0x00000001ff0c7424 */ /* 0x000fe200078e00ff */
[----:B------:R-:W5:Y:S01]  /*3390*/  LDCU.64 UR8, c[0x4][0x78] ;  /* 0x01000f00ff0877ac */ /* 0x000f620008000a00 */
[----:B---34-:R-:W3:Y:S01]  /*33a0*/  LDC.64 R14, c[0x4][R14] ;  /* 0x010000000e0e7b82 */ /* 0x018ee20000000a00 */
[----:B0-----:R-:W-:Y:S01]  /*33b0*/  IMAD.MOV.U32 R13, RZ, RZ, RZ ;  /* 0x000000ffff0d7224 */ /* 0x001fe200078e00ff */
[----:B------:R-:W0:Y:S01]  /*33c0*/  LDCU.64 UR6, c[0x4][0x20] ;  /* 0x01000400ff0677ac */ /* 0x000e220008000a00 */
[----:B--2---:R-:W-:Y:S01]  /*33d0*/  IMAD.U32 R4, RZ, RZ, UR4 ;  /* 0x00000004ff047e24 */ /* 0x004fe2000f8e00ff */
[----:B------:R-:W-:Y:S01]  /*33e0*/  MOV R5, UR5 ;  /* 0x0000000500057c02 */ /* 0x000fe20008000f00 */
[----:B-----5:R-:W-:-:S02]  /*33f0*/  IMAD.U32 R6, RZ, RZ, UR8 ;  /* 0x00000008ff067e24 */ /* 0x020fc4000f8e00ff */
[----:B------:R-:W-:Y:S02]  /*3400*/  IMAD.U32 R7, RZ, RZ, UR9 ;  /* 0x00000009ff077e24 */ /* 0x000fe4000f8e00ff */
[----:B0-----:R-:W-:Y:S02]  /*3410*/  IMAD.U32 R10, RZ, RZ, UR6 ;  /* 0x00000006ff0a7e24 */ /* 0x001fe4000f8e00ff */
[----:B------:R-:W-:-:S07]  /*3420*/  IMAD.U32 R11, RZ, RZ, UR7 ;  /* 0x00000007ff0b7e24 */ /* 0x000fce000f8e00ff */
[----:B------:R-:W-:-:S07]  /*3430*/  LEPC R20, `(.L_x_869) ;  /* 0x000000001014794e */ /* 0x000fce0000000000 */
[----:B-1-3--:R-:W-:Y:S05]  /*3440*/  CALL.ABS.NOINC R14 ;  /* 0x000000000e007343 */ /* 0x00afea0003c00000 */
.L_x_869:
[----:B------:R-:W-:Y:S05]  /*3450*/  BSYNC.RECONVERGENT B6 ;  /* 0x0000000000067941 */ /* 0x000fea0003800200 */
.L_x_868:
[----:B0-234-:R-:W-:-:S05]  /*3460*/  VIADD R26, R26, 0xffffffff ;  /* 0xffffffff1a1a7836 */ /* 0x01dfca0000000000 */
[----:B------:R2:W-:Y:S02]  /*3470*/  STL [R1+0x10], R26 ;  /* 0x0000101a01007387 */ /* 0x0005e40000100800 */
.L_x_840:
[----:B------:R-:W-:Y:S05]  /*3480*/  BSYNC B10 ;  /* 0x00000000000a7941 */ /* 0x000fea0003800000 */
.L_x_839:
[----:B------:R-:W-:Y:S01]  /*3490*/  VIADD R30, R30, 0x1 ;  /* 0x000000011e1e7836 */ /* 0x000fe20000000000 */
[----:B------:R-:W-:Y:S06]  /*34a0*/  BRA `(.L_x_870) ;  /* 0xffffffdc00847947 */ /* 0x000fec000383ffff */
.L_x_838:
[----:B------:R-:W-:Y:S05]  /*34b0*/  BSYNC B11 ;  /* 0x00000000000b7941 */ /* 0x000fea0003800000 */
.L_x_835:
[----:B------:R-:W-:-:S04]  /*34c0*/  IADD3 R27, PT, PT, R27, 0x1, RZ ;  /* 0x000000011b1b7810 */ /* 0x000fc80007ffe0ff */
[----:B------:R-:W-:-:S13]  /*34d0*/  ISETP.GT.U32.AND P0, PT, R26, R27, PT ;  /* 0x0000001b1a00720c */ /* 0x000fda0003f04070 */
[----:B------:R-:W-:Y:S05]  /*34e0*/  @P0 BRA `(.L_x_871) ;  /* 0xffffffd800d40947 */ /* 0x000fea000383ffff */
[----:B------:R-:W-:Y:S05]  /*34f0*/  EXIT ;  /* 0x000000000000794d */ /* 0x000fea0003800000 */
.L_x_819:
        /* <DEDUP_REMOVED lines=24> */
.L_x_880:
        /* <DEDUP_REMOVED lines=83> */
[----:B--2---:R-:W-:-:S02]  /*3bb0*/  VIADD R8, R15, 0x1 ;  /* 0x000000010f087836 */ /* 0x004fc40000000000 */
[----:B------:R-:W-:-:S03]  /*3bc0*/  IMAD R15, R15, 0x4, R28 ;  /* 0x000000040f0f7824 */ /* 0x000fc600078e021c */
[----:B------:R0:W-:Y:S04]  /*3bd0*/  STL [R1+0x10], R8 ;  /* 0x0000100801007387 */ /* 0x0001e80000100800 */
[----:B---3--:R1:W-:Y:S04]  /*3be0*/  STL [R15], R12 ;  /* 0x0000000c0f007387 */ /* 0x0083e80000100800 */
[----:B------:R-:W2:Y:S04]  /*3bf0*/  LDL R3, [R1+0x10] ;  /* 0x0000100001037983 */ /* 0x000ea80000100800 */
[----:B0-----:R-:W3:Y:S01]  /*3c00*/  LDG.E R8, desc[UR36][R6.64+0xc] ;  /* 0x00000c2406087981 */ /* 0x001ee2000c1e1900 */
[C---:B--2---:R-:W-:Y:S01]  /*3c10*/  VIADD R14, R3.reuse, 0x1 ;  /* 0x00000001030e7836 */ /* 0x044fe20000000000 */
[----:B------:R-:W-:-:S04]  /*3c20*/  LEA R3, R3, R28, 0x2 ;  /* 0x0000001c03037211 */ /* 0x000fc800078e10ff */
[----:B------:R0:W-:Y:S04]  /*3c30*/  STL [R1+0x10], R14 ;  /* 0x0000100e01007387 */ /* 0x0001e80000100800 */
[----:B-----5:R0:W-:Y:S04]  /*3c40*/  STL [R3], R2 ;  /* 0x0000000203007387 */ /* 0x0201e80000100800 */
[----:B------:R-:W2:Y:S02]  /*3c50*/  LDL R9, [R1+0x10] ;  /* 0x0000100001097983 */ /* 0x000ea40000100800 */
[----:B--2---:R-:W-:-:S02]  /*3c60*/  VIADD R16, R9, 0x1 ;  /* 0x0000000109107836 */ /* 0x004fc40000000000 */
[----:B------:R-:W-:-:S03]  /*3c70*/  IMAD R9, R9, 0x4, R28 ;  /* 0x0000000409097824 */ /* 0x000fc600078e021c */
[----:B------:R0:W-:Y:S04]  /*3c80*/  STL [R1+0x10], R16 ;  /* 0x0000101001007387 */ /* 0x0001e80000100800 */
[----:B----4-:R0:W-:Y:S04]  /*3c90*/  STL [R9], R4 ;  /* 0x0000000409007387 */ /* 0x0101e80000100800 */
[----:B------:R-:W1:Y:S01]  /*3ca0*/  LDL R13, [R1+0x10] ;  /* 0x00001000010d7983 */ /* 0x000e620000100800 */
[----:B------:R-:W-:-:S04]  /*3cb0*/  IADD3 R5, PT, PT, R5, 0x10, RZ ;  /* 0x0000001005057810 */ /* 0x000fc80007ffe0ff */
[----:B------:R-:W-:Y:S01]  /*3cc0*/  ISETP.GE.AND P1, PT, R5, R22, PT ;  /* 0x000000160500720c */ /* 0x000fe20003f26270 */
[C---:B-1----:R-:W-:Y:S02]  /*3cd0*/  VIADD R12, R13.reuse, 0x1 ;  /* 0x000000010d0c7836 */ /* 0x042fe40000000000 */
[----:B------:R-:W-:-:S03]  /*3ce0*/  IMAD R13, R13, 0x4, R28 ;  /* 0x000000040d0d7824 */ /* 0x000fc600078e021c */
[----:B------:R0:W-:Y:S04]  /*3cf0*/  STL [R1+0x10], R12 ;  /* 0x0000100c01007387 */ /* 0x0001e80000100800 */
[----:B---3--:R0:W-:Y:S03]  /*3d00*/  STL [R13], R8 ;  /* 0x000000080d007387 */ /* 0x0081e60000100800 */
[----:B------:R-:W-:Y:S05]  /*3d10*/  @!P1 BRA `(.L_x_880) ;  /* 0xfffffff800589947 */ /* 0x000fea000383ffff */
.L_x_879:
[----:B------:R-:W-:Y:S05]  /*3d20*/  BSYNC.RECONVERGENT B3 ;  /* 0x0000000000037941 */ /* 0x000fea0003800200 */
.L_x_878:
        /* <DEDUP_REMOVED lines=46> */
[C---:B--2---:R-:W-:Y:S01]  /*4010*/  IADD3 R16, PT, PT, R13.reuse, 0x1, RZ ;  /* 0x000000010d107810 */ /* 0x044fe20007ffe0ff */
[----:B------:R-:W-:-:S04]  /*4020*/  IMAD R13, R13, 0x4, R28 ;  /* 0x000000040d0d7824 */ /* 0x000fc800078e021c */
[----:B------:R0:W-:Y:S04]  /*4030*/  STL [R1+0x10], R16 ;  /* 0x0000101001007387 */ /* 0x0001e80000100800 */
[----:B-----5:R0:W-:Y:S04]  /*4040*/  STL [R13], R4 ;  /* 0x000000040d007387 */ /* 0x0201e80000100800 */
[----:B------:R-:W2:Y:S01]  /*4050*/  LDL R9, [R1+0x10] ;  /* 0x0000100001097983 */ /* 0x000ea20000100800 */
[----:B------:R-:W-:Y:S01]  /*4060*/  PLOP3.LUT P0, PT, PT, PT, PT, 0x8, 0x80 ;  /* 0x000000000080781c */ /* 0x000fe20003f0e170 */
[----:B------:R-:W-:-:S02]  /*4070*/  VIADD R5, R5, 0x8 ;  /* 0x0000000805057836 */ /* 0x000fc40000000000 */
[C---:B--2---:R-:W-:Y:S02]  /*4080*/  VIADD R12, R9.reuse, 0x1 ;  /* 0x00000001090c7836 */ /* 0x044fe40000000000 */
[----:B------:R-:W-:-:S03]  /*4090*/  IMAD R9, R9, 0x4, R28 ;  /* 0x0000000409097824 */ /* 0x000fc600078e021c */
[----:B------:R0:W-:Y:S04]  /*40a0*/  STL [R1+0x10], R12 ;  /* 0x0000100c01007387 */ /* 0x0001e80000100800 */
[----:B---3--:R0:W-:Y:S02]  /*40b0*/  STL [R9], R8 ;  /* 0x0000000809007387 */ /* 0x0081e40000100800 */
.L_x_882:
[----:B------:R-:W-:Y:S05]  /*40c0*/  BSYNC.RECONVERGENT B3 ;  /* 0x0000000000037941 */ /* 0x000fea0003800200 */
.L_x_881:
[----:B------:R-:W-:-:S13]  /*40d0*/  ISETP.EQ.AND P1, PT, R5, R0, PT ;  /* 0x000000000500720c */ /* 0x000fda0003f22270 */
[----:B------:R-:W-:Y:S05]  /*40e0*/  @!P0 BREAK.RELIABLE P1, B2 ;  /* 0x0000000000028942 */ /* 0x000fea0000800100 */
[----:B------:R-:W-:Y:S05]  /*40f0*/  @!P0 BRA P1, `(.L_x_875) ;  /* 0x0000000000748947 */ /* 0x000fea0000800000 */
.L_x_877:
[----:B------:R-:W-:Y:S05]  /*4100*/  BSYNC.RELIABLE B2 ;  /* 0x0000000000027941 */ /* 0x000fea0003800100 */
.L_x_876:
        /* <DEDUP_REMOVED lines=21> */
[----:B------:R-:W-:-:S05]  /*4260*/  VIADD R5, R5, 0x4 ;  /* 0x0000000405057836 */ /* 0x000fca0000000000 */
[----:B------:R-:W-:Y:S01]  /*4270*/  ISETP.NE.AND P0, PT, R5, R0, PT ;  /* 0x000000000500720c */ /* 0x000fe20003f05270 */
[C---:B--2---:R-:W-:Y:S02]  /*4280*/  VIADD R16, R7.reuse, 0x1 ;  /* 0x0000000107107836 */ /* 0x044fe40000000000 */
[----:B------:R-:W-:-:S03]  /*4290*/  IMAD R7, R7, 0x4, R28 ;  /* 0x0000000407077824 */ /* 0x000fc600078e021c */
[----:B------:R1:W-:Y:S04]  /*42a0*/  STL [R1+0x10], R16 ;  /* 0x0000101001007387 */ /* 0x0003e80000100800 */
[----:B---3--:R1:W-:Y:S03]  /*42b0*/  STL [R7], R4 ;  /* 0x0000000407007387 */ /* 0x0083e60000100800 */
[----:B------:R-:W-:Y:S05]  /*42c0*/  @P0 BRA `(.L_x_876) ;  /* 0xfffffffc00900947 */ /* 0x000fea000383ffff */
.L_x_875:
[----:B------:R-:W-:Y:S05]  /*42d0*/  BSYNC.RECONVERGENT B1 ;  /* 0x0000000000017941 */ /* 0x000fea0003800200 */
.L_x_874:
[----:B------:R-:W-:-:S13]  /*42e0*/  ISETP.NE.AND P0, PT, R17, RZ, PT ;  /* 0x000000ff1100720c */ /* 0x000fda0003f05270 */
[----:B------:R-:W-:Y:S05]  /*42f0*/  @!P0 BRA `(.L_x_873) ;  /* 0x0000000000308947 */ /* 0x000fea0003800000 */
[----:B0-----:R-:W-:-:S07]  /*4300*/  IMAD.MOV.U32 R2, RZ, RZ, RZ ;  /* 0x000000ffff027224 */ /* 0x001fce00078e00ff */
.L_x_883:
[----:B--2---:R-:W2:Y:S01]  /*4310*/  LDL R3, [R1+0x10] ;  /* 0x0000100001037983 */ /* 0x004ea20000100800 */
[----:B-1----:R-:W-:-:S06]  /*4320*/  IMAD.WIDE.U32 R4, R0, 0x4, R10 ;  /* 0x0000000400047825 */ /* 0x002fcc00078e000a */
[----:B------:R-:W3:Y:S01]  /*4330*/  LDG.E R4, desc[UR36][R4.64] ;  /* 0x0000002404047981 */ /* 0x000ee2000c1e1900 */
[----:B------:R-:W-:Y:S02]  /*4340*/  VIADD R2, R2, 0x1 ;  /* 0x0000000102027836 */ /* 0x000fe40000000000 */
[----:B------:R-:W-:-:S03]  /*4350*/  VIADD R0, R0, 0x1 ;  /* 0x0000000100007836 */ /* 0x000fc60000000000 */
[----:B------:R-:W-:Y:S02]  /*4360*/  ISETP.NE.AND P0, PT, R2, R17, PT ;  /* 0x000000110200720c */ /* 0x000fe40003f05270 */
[C---:B--2---:R-:W-:Y:S01]  /*4370*/  IADD3 R6, PT, PT, R3.reuse, 0x1, RZ ;  /* 0x0000000103067810 */ /* 0x044fe20007ffe0ff */
[----:B------:R-:W-:-:S04]  /*4380*/  IMAD R3, R3, 0x4, R28 ;  /* 0x0000000403037824 */ /* 0x000fc800078e021c */
[----:B------:R2:W-:Y:S04]  /*4390*/  STL [R1+0x10], R6 ;  /* 0x0000100601007387 */ /* 0x0005e80000100800 */
[----:B---3--:R2:W-:Y:S02]  /*43a0*/  STL [R3], R4 ;  /* 0x0000000403007387 */ /* 0x0085e40000100800 */
[----:B------:R-:W-:Y:S05]  /*43b0*/  @P0 BRA `(.L_x_883) ;  /* 0xfffffffc00d40947 */ /* 0x000fea000383ffff */
.L_x_873:
[----:B------:R-:W-:Y:S05]  /*43c0*/  BSYNC.RECONVERGENT B0 ;  /* 0x0000000000007941 */ /* 0x000fea0003800200 */
.L_x_872:
[----:B------:R-:W-:Y:S05]  /*43d0*/  WARPSYNC.ALL ;  /* 0x0000000000007948 */ /* 0x000fea0003800000 */
[----:B01----:R-:W3:Y:S02]  /*43e0*/  LDL R16, [R1+0x10] ;  /* 0x0000100001107983 */ /* 0x003ee40000100800 */
[----:B---3--:R-:W-:-:S13]  /*43f0*/  ISETP.NE.AND P0, PT, R16, RZ, PT ;  /* 0x000000ff1000720c */ /* 0x008fda0003f05270 */
[----:B------:R-:W-:Y:S05]  /*4400*/  @!P0 EXIT ;  /* 0x000000000000894d */ /* 0x000fea0003800000 */
[----:B------:R-:W-:-:S07]  /*4410*/  IMAD.MOV.U32 R27, RZ, RZ, RZ ;  /* 0x000000ffff1b7224 */ /* 0x000fce00078e00ff */
.L_x_912:
[----:B0-2---:R-:W0:Y:S01]  /*4420*/  LDC.64 R4, c[0x0][0x390] ;  /* 0x0000e400ff047b82 */ /* 0x005e220000000a00 */
        /* <DEDUP_REMOVED lines=17> */
.L_x_886:
        /* <DEDUP_REMOVED lines=16> */
.L_x_885:
[----:B------:R-:W-:Y:S05]  /*4640*/  BSYNC.RECONVERGENT B6 ;  /* 0x0000000000067941 */ /* 0x000fea0003800200 */
.L_x_884:
[----:B------:R-:W0:Y:S02]  /*4650*/  LDC.64 R34, c[0x0][0x390] ;  /* 0x0000e400ff227b82 */ /* 0x000e240000000a00 */
[----:B0-----:R-:W-:-:S05]  /*4660*/  IMAD.WIDE R34, R2, 0x10, R34 ;  /* 0x0000001002227825 */ /* 0x001fca00078e0222 */
[----:B------:R0:W5:Y:S01]  /*4670*/  LDG.E R29, desc[UR36][R34.64+0x8] ;  /* 0x00000824221d7981 */ /* 0x000162000c1e1900 */
[----:B------:R-:W-:Y:S01]  /*4680*/  BSSY B11, `(.L_x_887) ;  /* 0x00000c30000b7945 */ /* 0x000fe20003800000 */
.L_x_911:
[----:B-12---:R-:W1:Y:S02]  /*4690*/  LDC.64 R4, c[0x0][0x390] ;  /* 0x0000e400ff047b82 */ /* 0x006e640000000a00 */
[----:B-1----:R-:W2:Y:S01]  /*46a0*/  LDG.E R5, desc[UR36][R4.64+0x15cc8] ;  /* 0x015cc82404057981 */ /* 0x002ea2000c1e1900 */
[C---:B------:R-:W-:Y:S01]  /*46b0*/  ISETP.GT.AND P1, PT, R2.reuse, -0x1, PT ;  /* 0xffffffff0200780c */ /* 0x040fe20003f24270 */
[----:B------:R-:W-:Y:S05]  /*46c0*/  YIELD ;  /* 0x0000000000007946 */ /* 0x000fea0003800000 */
        /* <DEDUP_REMOVED lines=14> */
[----:B------:R-:W-:Y:S02]  /*47b0*/  IMAD.U32 R7, RZ, RZ, UR7 ;  /* 0x00000007ff077e24 */ /* 0x000fe4000f8e00ff */
[----:B----4-:R-:W-:Y:S02]  /*47c0*/  IMAD.U32 R10, RZ, RZ, UR8 ;  /* 0x00000008ff0a7e24 */ /* 0x010fe4000f8e00ff */
[----:B------:R-:W-:-:S07]  /*47d0*/  IMAD.U32 R11, RZ, RZ, UR9 ;  /* 0x00000009ff0b7e24 */ /* 0x000fce000f8e00ff */
[----:B------:R-:W-:-:S07]  /*47e0*/  LEPC R20, `(.L_x_889) ;  /* 0x000000001014794e */ /* 0x000fce0000000000 */
[----:B0--3-5:R-:W-:Y:S05]  /*47f0*/  CALL.ABS.NOINC R14 ;  /* 0x000000000e007343 */ /* 0x029fea0003c00000 */
.L_x_889:
[----:B------:R-:W-:Y:S05]  /*4800*/  BSYNC.RECONVERGENT B6 ;  /* 0x0000000000067941 */ /* 0x000fea0003800200 */
.L_x_888:
[----:B------:R-:W2:Y:S02]  /*4810*/  LDG.E R0, desc[UR36][R34.64+0xc] ;  /* 0x00000c2422007981 */ /* 0x000ea4000c1e1900 */
[----:B--2--5:R-:W-:-:S13]  /*4820*/  ISETP.GT.AND P0, PT, R29, R0, PT ;  /* 0x000000001d00720c */ /* 0x024fda0003f04270 */
[----:B------:R-:W-:Y:S05]  /*4830*/  @P0 BRA `(.L_x_890) ;  /* 0x00000008009c0947 */ /* 0x000fea0003800000 */
[----:B------:R-:W1:Y:S01]  /*4840*/  LDC.64 R24, c[0x0][0x390] ;  /* 0x0000e400ff187b82 */ /* 0x000e620000000a00 */
[----:B------:R-:W2:Y:S01]  /*4850*/  LDL R3, [R1+0x8] ;  /* 0x0000080001037983 */ /* 0x000ea20000100800 */
[----:B-1----:R-:W-:-:S06]  /*4860*/  IMAD.WIDE R24, R29, 0x4, R24 ;  /* 0x000000041d187825 */ /* 0x002fcc00078e0218 */
[----:B------:R-:W2:Y:S01]  /*4870*/  LDG.E R24, desc[UR36][R24.64+0xcf00] ;  /* 0x00cf002418187981 */ /* 0x000ea2000c1e1900 */
[----:B------:R-:W-:Y:S01]  /*4880*/  BSSY.RECONVERGENT B10, `(.L_x_891) ;  /* 0x00000a00000a7945 */ /* 0x000fe20003800200 */
[----:B--2---:R-:W-:-:S13]  /*4890*/  ISETP.GT.AND P0, PT, R3, R24, PT ;  /* 0x000000180300720c */ /* 0x004fda0003f04270 */
[----:B------:R-:W-:Y:S05]  /*48a0*/  @P0 BRA `(.L_x_892) ;  /* 0x0000000800740947 */ /* 0x000fea0003800000 */
[----:B------:R-:W-:-:S13]  /*48b0*/  ISETP.NE.AND P0, PT, R16, RZ, PT ;  /* 0x000000ff1000720c */ /* 0x000fda0003f05270 */
[----:B------:R-:W-:Y:S05]  /*48c0*/  @!P0 BRA `(.L_x_893) ;  /* 0x0000000000248947 */ /* 0x000fea0003800000 */
[----:B------:R-:W-:Y:S01]  /*48d0*/  VIMNMX.U32 R4, PT, PT, R16, 0x1, !PT ;  /* 0x0000000110047848 */ /* 0x000fe20007fe0000 */
[----:B------:R-:W-:-:S07]  /*48e0*/  IMAD.MOV.U32 R3, RZ, RZ, RZ ;  /* 0x000000ffff037224 */ /* 0x000fce00078e00ff */
.L_x_894:
[----:B------:R-:W-:-:S05]  /*48f0*/  IMAD R0, R3, 0x4, R28 ;  /* 0x0000000403007824 */ /* 0x000fca00078e021c */
[----:B------:R-:W2:Y:S02]  /*4900*/  LDL R5, [R0] ;  /* 0x0000000000057983 */ /* 0x000ea40000100800 */
[----:B--2---:R-:W-:-:S13]  /*4910*/  ISETP.NE.AND P0, PT, R5, R24, PT ;  /* 0x000000180500720c */ /* 0x004fda0003f05270 */
[----:B------:R-:W-:Y:S05]  /*4920*/  @!P0 BRA `(.L_x_892) ;  /* 0x0000000800548947 */ /* 0x000fea0003800000 */
[----:B------:R-:W-:-:S04]  /*4930*/  IADD3 R3, PT, PT, R3, 0x1, RZ ;  /* 0x0000000103037810 */ /* 0x000fc80007ffe0ff */
[----:B------:R-:W-:-:S13]  /*4940*/  ISETP.NE.AND P0, PT, R3, R4, PT ;  /* 0x000000040300720c */ /* 0x000fda0003f05270 */
[----:B------:R-:W-:Y:S05]  /*4950*/  @P0 BRA `(.L_x_894) ;  /* 0xfffffffc00e40947 */ /* 0x000fea000383ffff */
.L_x_893:
[C---:B------:R-:W-:Y:S02]  /*4960*/  VIADD R0, R16.reuse, 0x1 ;  /* 0x0000000110007836 */ /* 0x040fe40000000000 */
[----:B------:R-:W-:-:S03]  /*4970*/  IMAD R3, R16, 0x4, R28 ;  /* 0x0000000410037824 */ /* 0x000fc600078e021c */
[----:B------:R1:W-:Y:S04]  /*4980*/  STL [R1+0x10], R0 ;  /* 0x0000100001007387 */ /* 0x0003e80000100800 */
[----:B------:R1:W-:Y:S04]  /*4990*/  STL [R3], R24 ;  /* 0x0000001803007387 */ /* 0x0003e80000100800 */
[----:B------:R-:W2:Y:S01]  /*49a0*/  LDL R25, [R1+0x10] ;  /* 0x0000100001197983 */ /* 0x000ea20000100800 */
[----:B------:R-:W-:Y:S01]  /*49b0*/  BSSY.RECONVERGENT B9, `(.L_x_895) ;  /* 0x0000076000097945 */ /* 0x000fe20003800200 */
[----:B--2---:R-:W-:-:S13]  /*49c0*/  ISETP.NE.AND P0, PT, R25, RZ, PT ;  /* 0x000000ff1900720c */ /* 0x004fda0003f05270 */
[----:B-1----:R-:W-:Y:S05]  /*49d0*/  @!P0 BRA `(.L_x_896) ;  /* 0x0000000400648947 */ /* 0x002fea0003800000 */
[----:B------:R-:W-:-:S07]  /*49e0*/  IMAD.MOV.U32 R30, RZ, RZ, RZ ;  /* 0x000000ffff1e7224 */ /* 0x000fce00078e00ff */
.L_x_908:
[----:B------:R-:W-:Y:S01]  /*49f0*/  IMAD R22, R30, 0x4, R28 ;  /* 0x000000041e167824 */ /* 0x000fe200078e021c */
[----:B-1----:R-:W1:Y:S05]  /*4a00*/  LDC.64 R16, c[0x0][0x390] ;  /* 0x0000e400ff107b82 */ /* 0x002e6a0000000a00 */
[----:B------:R-:W1:Y:S01]  /*4a10*/  LDL R22, [R22] ;  /* 0x0000000016167983 */ /* 0x000e620000100800 */
[----:B------:R-:W-:Y:S01]  /*4a20*/  BSSY.RELIABLE B8, `(.L_x_897) ;  /* 0x0000051000087945 */ /* 0x000fe20003800100 */
[----:B------:R-:W-:Y:S01]  /*4a30*/  MOV R31, RZ ;  /* 0x000000ff001f7202 */ /* 0x000fe20000000f00 */
[----:B-1----:R-:W-:-:S07]  /*4a40*/  IMAD.WIDE R16, R22, 0x10, R16 ;  /* 0x0000001016107825 */ /* 0x002fce00078e0210 */
.L_x_907:
        /* <DEDUP_REMOVED lines=18> */
[----:B--2---:R-:W-:Y:S02]  /*4b70*/  IMAD.U32 R4, RZ, RZ, UR4 ;  /* 0x00000004ff047e24 */ /* 0x004fe4000f8e00ff */
[----:B-1----:R-:W-:-:S07]  /*4b80*/  IMAD.U32 R5, RZ, RZ, UR5 ;  /* 0x00000005ff057e24 */ /* 0x002fce000f8e00ff */
[----:B------:R-:W-:-:S07]  /*4b90*/  LEPC R20, `(.L_x_902) ;  /* 0x000000001014794e */ /* 0x000fce0000000000 */
[----:B0--3--:R-:W-:Y:S05]  /*4ba0*/  CALL.ABS.NOINC R8 ;  /* 0x0000000008007343 */ /* 0x009fea0003c00000 */
.L_x_902:
        /* <DEDUP_REMOVED lines=16> */
.L_x_901:
[----:B------:R-:W-:Y:S05]  /*4cb0*/  BSYNC.RECONVERGENT B6 ;  /* 0x0000000000067941 */ /* 0x000fea0003800200 */
.L_x_900:
[----:B------:R1:W5:Y:S02]  /*4cc0*/  LDG.E R23, desc[UR36][R16.64+0x8] ;  /* 0x0000082410177981 */ /* 0x000364000c1e1900 */
.L_x_906:
        /* <DEDUP_REMOVED lines=18> */
[----:B0-----:R-:W-:Y:S01]  /*4df0*/  IMAD.U32 R10, RZ, RZ, UR8 ;  /* 0x00000008ff0a7e24 */ /* 0x001fe2000f8e00ff */
[----:B------:R-:W-:-:S07]  /*4e00*/  MOV R11, UR9 ;  /* 0x00000009000b7c02 */ /* 0x000fce0008000f00 */
[----:B------:R-:W-:-:S07]  /*4e10*/  LEPC R20, `(.L_x_904) ;  /* 0x000000001014794e */ /* 0x000fce0000000000 */
[----:B-1--45:R-:W-:Y:S05]  /*4e20*/  CALL.ABS.NOINC R14 ;  /* 0x000000000e007343 */ /* 0x032fea0003c00000 */
.L_x_904:
[----:B------:R-:W-:Y:S05]  /*4e30*/  BSYNC.RECONVERGENT B6 ;  /* 0x0000000000067941 */ /* 0x000fea0003800200 */
.L_x_903:
        /* <DEDUP_REMOVED lines=11> */
.L_x_899:
[----:B------:R-:W-:Y:S05]  /*4ef0*/  BSYNC.RELIABLE B7 ;  /* 0x0000000000077941 */ /* 0x000fea0003800100 */
.L_x_898:
[----:B------:R-:W-:-:S05]  /*4f00*/  VIADD R31, R31, 0x1 ;  /* 0x000000011f1f7836 */ /* 0x000fca0000000000 */
[----:B------:R-:W-:-:S13]  /*4f10*/  ISETP.NE.AND P0, PT, R31, R25, PT ;  /* 0x000000191f00720c */ /* 0x000fda0003f05270 */
[----:B------:R-:W-:Y:S05]  /*4f20*/  @P0 BRA `(.L_x_907) ;  /* 0xfffffff800c80947 */ /* 0x000fea000383ffff */
[----:B------:R-:W-:Y:S05]  /*4f30*/  BSYNC.RELIABLE B8 ;  /* 0x0000000000087941 */ /* 0x000fea0003800100 */
.L_x_897:
[----:B------:R-:W-:-:S05]  /*4f40*/  VIADD R30, R30, 0x1 ;  /* 0x000000011e1e7836 */ /* 0x000fca0000000000 */
[----:B------:R-:W-:-:S13]  /*4f50*/  ISETP.NE.AND P0, PT, R30, R25, PT ;  /* 0x000000191e00720c */ /* 0x000fda0003f05270 */
[----:B------:R-:W-:Y:S05]  /*4f60*/  @P0 BRA `(.L_x_908) ;  /* 0xfffffff800a00947 */ /* 0x000fea000383ffff */
.L_x_896:
        /* <DEDUP_REMOVED lines=8> */
[----:B------:R-:W0:Y:S01]  /*4ff0*/  LDC.64 R6, c[0x0][0x398] ;  /* 0x0000e600ff067b82 */ /* 0x000e220000000a00 */
[----:B--2---:R-:W-:-:S13]  /*5000*/  ISETP.EQ.U32.AND P0, PT, R12, R3, PT ;  /* 0x000000030c00720c */ /* 0x004fda0003f02070 */
[----:B---3--:R-:W2:Y:S04]  /*5010*/  @P0 ATOMG.E.ADD.STRONG.GPU PT, R15, desc[UR36][R8.64], R13 ;  /* 0x8000000d080f09a8 */ /* 0x008ea800081ef124 */
[----:B----4-:R-:W3:Y:S01]  /*5020*/  @P0 ATOMG.E.ADD.STRONG.GPU PT, R11, desc[UR36][R10.64], R13 ;  /* 0x8000000d0a0b09a8 */ /* 0x010ee200081ef124 */
[----:B-----5:R-:W-:-:S04]  /*5030*/  LOP3.LUT R14, R14, UR4, RZ, 0xc0, !PT ;  /* 0x000000040e0e7c12 */ /* 0x020fc8000f8ec0ff */
[----:B-1----:R-:W1:Y:S01]  /*5040*/  POPC R17, R14 ;  /* 0x0000000e00117309 */ /* 0x002e620000000000 */
[----:B--2---:R-:W1:Y:S04]  /*5050*/  SHFL.IDX PT, R0, R15, R12, 0x1f ;  /* 0x00001f0c0f007589 */ /* 0x004e6800000e0000 */
[----:B---3--:R-:W2:Y:S01]  /*5060*/  SHFL.IDX PT, R16, R11, R12, 0x1f ;  /* 0x00001f0c0b107589 */ /* 0x008ea200000e0000 */
[----:B-1----:R-:W-:Y:S01]  /*5070*/  IADD3 R0, PT, PT, R0, R17, RZ ;  /* 0x0000001100007210 */ /* 0x002fe20007ffe0ff */
[----:B--2---:R-:W-:-:S04]  /*5080*/  IMAD.IADD R3, R17, 0x1, R16 ;  /* 0x0000000111037824 */ /* 0x004fc800078e0210 */
[----:B------:R-:W-:Y:S02]  /*5090*/  IMAD.SHL.U32 R9, R0, 0x2, RZ ;  /* 0x0000000200097824 */ /* 0x000fe400078e00ff */
[----:B------:R-:W-:Y:S02]  /*50a0*/  IMAD.SHL.U32 R3, R3, 0x2, RZ ;  /* 0x0000000203037824 */ /* 0x000fe400078e00ff */
[----:B0-----:R-:W-:-:S04]  /*50b0*/  IMAD.WIDE R6, R9, 0x4, R6 ;  /* 0x0000000409067825 */ /* 0x001fc800078e0206 */
[----:B------:R-:W-:-:S05]  /*50c0*/  IMAD.WIDE R4, R3, 0x4, R4 ;  /* 0x0000000403047825 */ /* 0x000fca00078e0204 */
[----:B------:R2:W-:Y:S04]  /*50d0*/  STG.E desc[UR36][R4.64], R26 ;  /* 0x0000001a04007986 */ /* 0x0005e8000c101924 */
[----:B------:R2:W-:Y:S04]  /*50e0*/  STG.E desc[UR36][R4.64+0x4], R24 ;  /* 0x0000041804007986 */ /* 0x0005e8000c101924 */
[----:B------:R2:W-:Y:S04]  /*50f0*/  STG.E desc[UR36][R6.64+0x4], R24 ;  /* 0x0000041806007986 */ /* 0x0005e8000c101924 */
[----:B------:R2:W-:Y:S02]  /*5100*/  STG.E desc[UR36][R6.64], R26 ;  /* 0x0000001a06007986 */ /* 0x0005e4000c101924 */
.L_x_905:
[----:B------:R-:W-:Y:S05]  /*5110*/  BSYNC.RECONVERGENT B9 ;  /* 0x0000000000097941 */ /* 0x000fea0003800200 */
.L_x_895:
[----:B------:R-:W-:Y:S01]  /*5120*/  ISETP.NE.AND P0, PT, R25, RZ, PT ;  /* 0x000000ff1900720c */ /* 0x000fe20003f05270 */
[----:B------:R-:W-:-:S12]  /*5130*/  BSSY.RECONVERGENT B6, `(.L_x_909) ;  /* 0x0000012000067945 */ /* 0x000fd80003800200 */
[----:B------:R-:W-:Y:S05]  /*5140*/  @P0 BRA `(.L_x_910) ;  /* 0x0000000000400947 */ /* 0x000fea0003800000 */
[----:B------:R-:W-:Y:S01]  /*5150*/  MOV R14, 0x8 ;  /* 0x00000008000e7802 */ /* 0x000fe20000000f00 */
[----:B------:R-:W2:Y:S01]  /*5160*/  LDCU.64 UR4, c[0x4][0x88] ;  /* 0x01001100ff0477ac */ /* 0x000ea20008000a00 */
[----:B------:R-:W-:Y:S02]  /*5170*/  IMAD.MOV.U32 R8, RZ, RZ, 0x1fd ;  /* 0x000001fdff087424 */ /* 0x000fe400078e00ff */
        /* <DEDUP_REMOVED lines=8> */
[----:B------:R-:W-:Y:S02]  /*5200*/  IMAD.U32 R7, RZ, RZ, UR7 ;  /* 0x00000007ff077e24 */ /* 0x000fe4000f8e00ff */
[----:B-----5:R-:W-:Y:S01]  /*5210*/  IMAD.U32 R10, RZ, RZ, UR8 ;  /* 0x00000008ff0a7e24 */ /* 0x020fe2000f8e00ff */
[----:B------:R-:W-:-:S07]  /*5220*/  MOV R11, UR9 ;  /* 0x00000009000b7c02 */ /* 0x000fce0008000f00 */
[----:B------:R-:W-:-:S07]  /*5230*/  LEPC R20, `(.L_x_910) ;  /* 0x000000001014794e */ /* 0x000fce0000000000 */
[----:B01--4-:R-:W-:Y:S05]  /*5240*/  CALL.ABS.NOINC R14 ;  /* 0x000000000e007343 */ /* 0x013fea0003c00000 */
.L_x_910:
[----:B------:R-:W-:Y:S05]  /*5250*/  BSYNC.RECONVERGENT B6 ;  /* 0x0000000000067941 */ /* 0x000fea0003800200 */
.L_x_909:
[----:B-1----:R-:W-:-:S05]  /*5260*/  IADD3 R16, PT, PT, R25, -0x1, RZ ;  /* 0xffffffff19107810 */ /* 0x002fca0007ffe0ff */
[----:B------:R1:W-:Y:S02]  /*5270*/  STL [R1+0x10], R16 ;  /* 0x0000101001007387 */ /* 0x0003e40000100800 */
.L_x_892:
[----:B------:R-:W-:Y:S05]  /*5280*/  BSYNC.RECONVERGENT B10 ;  /* 0x00000000000a7941 */ /* 0x000fea0003800200 */
.L_x_891:
[----:B------:R-:W-:Y:S01]  /*5290*/  VIADD R29, R29, 0x1 ;  /* 0x000000011d1d7836 */ /* 0x000fe20000000000 */
[----:B------:R-:W-:Y:S06]  /*52a0*/  BRA `(.L_x_911) ;  /* 0xfffffff000f87947 */ /* 0x000fec000383ffff */
.L_x_890:
[----:B------:R-:W-:Y:S05]  /*52b0*/  BSYNC B11 ;  /* 0x00000000000b7941 */ /* 0x000fea0003800000 */
.L_x_887:
[----:B------:R-:W-:-:S05]  /*52c0*/  VIADD R27, R27, 0x1 ;  /* 0x000000011b1b7836 */ /* 0x000fca0000000000 */
[----:B------:R-:W-:-:S13]  /*52d0*/  ISETP.GT.U32.AND P0, PT, R16, R27, PT ;  /* 0x0000001b1000720c */ /* 0x000fda0003f04070 */
[----:B------:R-:W-:Y:S05]  /*52e0*/  @P0 BRA `(.L_x_912) ;  /* 0xfffffff0004c0947 */ /* 0x000fea000383ffff */
[----:B------:R-:W-:Y:S05]  /*52f0*/  EXIT ;  /* 0x000000000000794d */ /* 0x000fea0003800000 */
.L_x_913:
        /* <DEDUP_REMOVED lines=16> */
.L_x_923:


//--------------------- .text._Z12print_kernelv   --------------------------
	.section	.text._Z12print_kernelv,"ax",@progbits
	.align	128
        .global         _Z12print_kernelv
        .type           _Z12print_kernelv,@function
        .size           _Z12print_kernelv,(.L_x_924 - _Z12print_kernelv)
        .other          _Z12print_kernelv,@"STO_CUDA_ENTRY STV_DEFAULT"
_Z12print_kernelv:
.text._Z12print_kernelv:
[----:B------:R-:W0:Y:S01]  /*0000*/  LDC R1, c[0x0][0x37c] ;  /* 0x0000df00ff017b82 */ /* 0x000e220000000800 */
[----:B------:R-:W1:Y:S01]  /*0010*/  S2R R8, SR_CTAID.X ;  /* 0x0000000000087919 */ /* 0x000e620000002500 */
[----:B0-----:R-:W-:Y:S01]  /*0020*/  VIADD R1, R1, 0xfffffff8 ;  /* 0xfffffff801017836 */ /* 0x001fe20000000000 */
[----:B------:R-:W-:Y:S01]  /*0030*/  MOV R0, 0x0 ;  /* 0x0000000000007802 */ /* 0x000fe20000000f00 */
[----:B------:R-:W0:Y:S01]  /*0040*/  LDCU UR4, c[0x0][0x2f8] ;  /* 0x00005f00ff0477ac */ /* 0x000e220008000800 */
[----:B------:R-:W1:Y:S03]  /*0050*/  S2R R9, SR_TID.X ;  /* 0x0000000000097919 */ /* 0x000e660000002100 */
[----:B------:R2:W3:Y:S01]  /*0060*/  LDC.64 R2, c[0x4][R0] ;  /* 0x0100000000027b82 */ /* 0x0004e20000000a00 */
[----:B------:R-:W4:Y:S01]  /*0070*/  LDCU.64 UR6, c[0x4][0x60] ;  /* 0x01000c00ff0677ac */ /* 0x000f220008000a00 */
[----:B------:R-:W5:Y:S01]  /*0080*/  LDCU UR5, c[0x0][0x2fc] ;  /* 0x00005f80ff0577ac */ /* 0x000f620008000800 */
[----:B0-----:R-:W-:Y:S01]  /*0090*/  IADD3 R6, P0, PT, R1, UR4, RZ ;  /* 0x0000000401067c10 */ /* 0x001fe2000ff1e0ff */
[----:B----4-:R-:W-:Y:S01]  /*00a0*/  IMAD.U32 R4, RZ, RZ, UR6 ;  /* 0x00000006ff047e24 */ /* 0x010fe2000f8e00ff */
[----:B------:R-:W-:-:S03]  /*00b0*/  MOV R5, UR7 ;  /* 0x0000000700057c02 */ /* 0x000fc60008000f00 */
[----:B-----5:R-:W-:Y:S01]  /*00c0*/  IMAD.X R7, RZ, RZ, UR5, P0 ;  /* 0x00000005ff077e24 */ /* 0x020fe200080e06ff */
[----:B-1----:R2:W-:Y:S07]  /*00d0*/  STL.64 [R1], R8 ;  /* 0x0000000801007387 */ /* 0x0025ee0000100a00 */
[----:B------:R-:W-:-:S07]  /*00e0*/  LEPC R20, `(.L_x_914) ;  /* 0x000000001014794e */ /* 0x000fce0000000000 */
[----:B--23--:R-:W-:Y:S05]  /*00f0*/  CALL.ABS.NOINC R2 ;  /* 0x0000000002007343 */ /* 0x00cfea0003c00000 */
.L_x_914:
[----:B------:R-:W-:Y:S05]  /*0100*/  EXIT ;  /* 0x000000000000794d */ /* 0x000fea0003800000 */
.L_x_915:
        /* <DEDUP_REMOVED lines=15> */
.L_x_924:


//--------------------- .nv.global.init           --------------------------
	.section	.nv.global.init,"aw",@progbits
.nv.global.init:
	.type		$str$5,@object
	.size		$str$5,($str$11 - $str$5)
$str$5:
        /*0000*/ 	.byte	0x66, 0x61, 0x6c, 0x73, 0x65, 0x00
	.type		$str$11,@object
	.size		$str$11,($str$6 - $str$11)
$str$11:
        /*0006*/ 	.byte	0x66, 0x69, 0x6c, 0x6c, 0x65, 0x64, 0x5f, 0x73, 0x69, 0x7a, 0x65, 0x20, 0x3e, 0x20, 0x30, 0x00
	.type		$str$6,@object
	.size		$str$6,($str$4 - $str$6)
$str$6:
        /*0016*/ 	.byte	0x2f, 0x74, 0x6d, 0x70, 0x2f, 0x73, 0x61, 0x73, 0x73, 0x5f, 0x63, 0x75, 0x5f, 0x39, 0x64, 0x75
        /*0026*/ 	.byte	0x70, 0x72, 0x6a, 0x64, 0x32, 0x2f, 0x6b, 0x2e, 0x63, 0x75, 0x00
	.type		$str$4,@object
	.size		$str$4,(__unnamed_2 - $str$4)
$str$4:
        /*0031*/ 	.byte	0x76, 0x65, 0x72, 0x74, 0x65, 0x78, 0x5f, 0x69, 0x64, 0x20, 0x25, 0x64, 0x2c, 0x20, 0x6e, 0x5f
        /*0041*/ 	.byte	0x76, 0x65, 0x72, 0x74, 0x69, 0x63, 0x65, 0x73, 0x20, 0x25, 0x64, 0x0a, 0x00
	.type		__unnamed_2,@object
	.size		__unnamed_2,($str$3 - __unnamed_2)
__unnamed_2:
        /*004e*/ 	.byte	0x69, 0x6e, 0x74, 0x20, 0x43, 0x53, 0x52, 0x3a, 0x3a, 0x67, 0x65, 0x74, 0x5f, 0x65, 0x6e, 0x64
        /*005e*/ 	.byte	0x5f, 0x65, 0x64, 0x67, 0x65, 0x5f, 0x69, 0x64, 0x78, 0x28, 0x69, 0x6e, 0x74, 0x29, 0x00
	.type		$str$3,@object
	.size		$str$3,(__unnamed_1 - $str$3)
$str$3:
        /*006d*/ 	.byte	0x48, 0x65, 0x6c, 0x6c, 0x6f, 0x20, 0x66, 0x72, 0x6f, 0x6d, 0x20, 0x62, 0x6c, 0x6f, 0x63, 0x6b
        /*007d*/ 	.byte	0x20, 0x25, 0x64, 0x2c, 0x20, 0x74, 0x68, 0x72, 0x65, 0x61, 0x64, 0x20, 0x25, 0x64, 0x0a, 0x00
	.type		__unnamed_1,@object
	.size		__unnamed_1,($str$7 - __unnamed_1)
__unnamed_1:
        /*008d*/ 	.byte	0x69, 0x6e, 0x74, 0x20, 0x43, 0x53, 0x52, 0x3a, 0x3a, 0x67, 0x65, 0x74, 0x5f, 0x73, 0x74, 0x61
        /*009d*/ 	.byte	0x72, 0x74, 0x5f, 0x65, 0x64, 0x67, 0x65, 0x5f, 0x69, 0x64, 0x78, 0x28, 0x69, 0x6e, 0x74, 0x29
        /*00ad*/ 	.byte	0x00
	.type		$str$7,@object
	.size		$str$7,(__unnamed_3 - $str$7)
$str$7:
        /*00ae*/ 	.byte	0x76, 0x65, 0x72, 0x74, 0x65, 0x78, 0x5f, 0x69, 0x64, 0x20, 0x3c, 0x20, 0x6e, 0x5f, 0x76, 0x65
        /*00be*/ 	.byte	0x72, 0x74, 0x69, 0x63, 0x65, 0x73, 0x20, 0x26, 0x26, 0x20, 0x30, 0x20, 0x3c, 0x3d, 0x20, 0x76
        /*00ce*/ 	.byte	0x65, 0x72, 0x74, 0x65, 0x78, 0x5f, 0x69, 0x64, 0x00
	.type		__unnamed_3,@object
	.size		__unnamed_3,(__unnamed_7 - __unnamed_3)
__unnamed_3:
        /*00d7*/ 	.byte	0x76, 0x6f, 0x69, 0x64, 0x20, 0x56, 0x65, 0x63, 0x74, 0x6f, 0x72, 0x56, 0x65, 0x72, 0x74, 0x65
        /*00e7*/ 	.byte	0x78, 0x45, 0x6d, 0x62, 0x65, 0x64, 0x64, 0x69, 0x6e, 0x67, 0x3c, 0x73, 0x69, 0x7a, 0x65, 0x3e
        /*00f7*/ 	.byte	0x3a, 0x3a, 0x72, 0x65, 0x6d, 0x6f, 0x76, 0x65, 0x5f, 0x6c, 0x61, 0x73, 0x74, 0x28, 0x29, 0x20
        /*0107*/ 	.byte	0x5b, 0x77, 0x69, 0x74, 0x68, 0x20, 0x75, 0x6e, 0x73, 0x69, 0x67, 0x6e, 0x65, 0x64, 0x20, 0x69
        /*0117*/ 	.byte	0x6e, 0x74, 0x20, 0x73, 0x69, 0x7a, 0x65, 0x20, 0x3d, 0x20, 0x32, 0x55, 0x5d, 0x00
	.type		__unnamed_7,@object
	.size		__unnamed_7,(__unnamed_9 - __unnamed_7)
__unnamed_7:
        /*0125*/ 	.byte	0x76, 0x6f, 0x69, 0x64, 0x20, 0x56, 0x65, 0x63, 0x74, 0x6f, 0x72, 0x56, 0x65, 0x72, 0x74, 0x65
        /*0135*/ 	.byte	0x78, 0x45, 0x6d, 0x62, 0x65, 0x64, 0x64, 0x69, 0x6e, 0x67, 0x3c, 0x73, 0x69, 0x7a, 0x65, 0x3e
        /*0145*/ 	.byte	0x3a, 0x3a, 0x72, 0x65, 0x6d, 0x6f, 0x76, 0x65, 0x5f, 0x6c, 0x61, 0x73, 0x74, 0x28, 0x29, 0x20
        /*0155*/ 	.byte	0x5b, 0x77, 0x69, 0x74, 0x68, 0x20, 0x75, 0x6e, 0x73, 0x69, 0x67, 0x6e, 0x65, 0x64, 0x20, 0x69
        /*0165*/ 	.byte	0x6e, 0x74, 0x20, 0x73, 0x69, 0x7a, 0x65, 0x20, 0x3d, 0x20, 0x36, 0x55, 0x5d, 0x00
	.type		__unnamed_9,@object
	.size		__unnamed_9,(__unnamed_5 - __unnamed_9)
__unnamed_9:
        /*0173*/ 	.byte	0x76, 0x6f, 0x69, 0x64, 0x20, 0x56, 0x65, 0x63, 0x74, 0x6f, 0x72, 0x56, 0x65, 0x72, 0x74, 0x65
        /*0183*/ 	.byte	0x78, 0x45, 0x6d, 0x62, 0x65, 0x64, 0x64, 0x69, 0x6e, 0x67, 0x3c, 0x73, 0x69, 0x7a, 0x65, 0x3e
        /*0193*/ 	.byte	0x3a, 0x3a, 0x72, 0x65, 0x6d, 0x6f, 0x76, 0x65, 0x5f, 0x6c, 0x61, 0x73, 0x74, 0x28, 0x29, 0x20
        /*01a3*/ 	.byte	0x5b, 0x77, 0x69, 0x74, 0x68, 0x20, 0x75, 0x6e, 0x73, 0x69, 0x67, 0x6e, 0x65, 0x64, 0x20, 0x69
        /*01b3*/ 	.byte	0x6e, 0x74, 0x20, 0x73, 0x69, 0x7a, 0x65, 0x20, 0x3d, 0x20, 0x38, 0x55, 0x5d, 0x00
	.type		__unnamed_5,@object
	.size		__unnamed_5,(__unnamed_4 - __unnamed_5)
__unnamed_5:
        /*01c1*/ 	.byte	0x76, 0x6f, 0x69, 0x64, 0x20, 0x56, 0x65, 0x63, 0x74, 0x6f, 0x72, 0x56, 0x65, 0x72, 0x74, 0x65
        /*01d1*/ 	.byte	0x78, 0x45, 0x6d, 0x62, 0x65, 0x64, 0x64, 0x69, 0x6e, 0x67, 0x3c, 0x73, 0x69, 0x7a, 0x65, 0x3e
        /*01e1*/ 	.byte	0x3a, 0x3a, 0x72, 0x65, 0x6d, 0x6f, 0x76, 0x65, 0x5f, 0x6c, 0x61, 0x73, 0x74, 0x28, 0x29, 0x20
        /*01f1*/ 	.byte	0x5b, 0x77, 0x69, 0x74, 0x68, 0x20, 0x75, 0x6e, 0x73, 0x69, 0x67, 0x6e, 0x65, 0x64, 0x20, 0x69
        /*0201*/ 	.byte	0x6e, 0x74, 0x20, 0x73, 0x69, 0x7a, 0x65, 0x20, 0x3d, 0x20, 0x34, 0x55, 0x5d, 0x00
	.type		__unnamed_4,@object
	.size		__unnamed_4,(__unnamed_8 - __unnamed_4)
__unnamed_4:
        /*020f*/ 	.byte	0x76, 0x6f, 0x69, 0x64, 0x20, 0x56, 0x65, 0x63, 0x74, 0x6f, 0x72, 0x56, 0x65, 0x72, 0x74, 0x65
        /*021f*/ 	.byte	0x78, 0x45, 0x6d, 0x62, 0x65, 0x64, 0x64, 0x69, 0x6e, 0x67, 0x3c, 0x73, 0x69, 0x7a, 0x65, 0x3e
        /*022f*/ 	.byte	0x3a, 0x3a, 0x72, 0x65, 0x6d, 0x6f, 0x76, 0x65, 0x5f, 0x6c, 0x61, 0x73, 0x74, 0x28, 0x29, 0x20
        /*023f*/ 	.byte	0x5b, 0x77, 0x69, 0x74, 0x68, 0x20, 0x75, 0x6e, 0x73, 0x69, 0x67, 0x6e, 0x65, 0x64, 0x20, 0x69
        /*024f*/ 	.byte	0x6e, 0x74, 0x20, 0x73, 0x69, 0x7a, 0x65, 0x20, 0x3d, 0x20, 0x33, 0x55, 0x5d, 0x00
	.type		__unnamed_8,@object
	.size		__unnamed_8,(__unnamed_10 - __unnamed_8)
__unnamed_8:
        /*025d*/ 	.byte	0x76, 0x6f, 0x69, 0x64, 0x20, 0x56, 0x65, 0x63, 0x74, 0x6f, 0x72, 0x56, 0x65, 0x72, 0x74, 0x65
        /*026d*/ 	.byte	0x78, 0x45, 0x6d, 0x62, 0x65, 0x64, 0x64, 0x69, 0x6e, 0x67, 0x3c, 0x73, 0x69, 0x7a, 0x65, 0x3e
        /*027d*/ 	.byte	0x3a, 0x3a, 0x72, 0x65, 0x6d, 0x6f, 0x76, 0x65, 0x5f, 0x6c, 0x61, 0x73, 0x74, 0x28, 0x29, 0x20
        /*028d*/ 	.byte	0x5b, 0x77, 0x69, 0x74, 0x68, 0x20, 0x75, 0x6e, 0x73, 0x69, 0x67, 0x6e, 0x65, 0x64, 0x20, 0x69
        /*029d*/ 	.byte	0x6e, 0x74, 0x20, 0x73, 0x69, 0x7a, 0x65, 0x20, 0x3d, 0x20, 0x37, 0x55, 0x5d, 0x00
	.type		__unnamed_10,@object
	.size		__unnamed_10,(__unnamed_6 - __unnamed_10)
__unnamed_10:
        /*02ab*/ 	.byte	0x76, 0x6f, 0x69, 0x64, 0x20, 0x56, 0x65, 0x63, 0x74, 0x6f, 0x72, 0x56, 0x65, 0x72, 0x74, 0x65
        /*02bb*/ 	.byte	0x78, 0x45, 0x6d, 0x62, 0x65, 0x64, 0x64, 0x69, 0x6e, 0x67, 0x3c, 0x73, 0x69, 0x7a, 0x65, 0x3e
        /*02cb*/ 	.byte	0x3a, 0x3a, 0x72, 0x65, 0x6d, 0x6f, 0x76, 0x65, 0x5f, 0x6c, 0x61, 0x73, 0x74, 0x28, 0x29, 0x20
        /*02db*/ 	.byte	0x5b, 0x77, 0x69, 0x74, 0x68, 0x20, 0x75, 0x6e, 0x73, 0x69, 0x67, 0x6e, 0x65, 0x64, 0x20, 0x69
        /*02eb*/ 	.byte	0x6e, 0x74, 0x20, 0x73, 0x69, 0x7a, 0x65, 0x20, 0x3d, 0x20, 0x39, 0x55, 0x5d, 0x00
	.type		__unnamed_6,@object
	.size		__unnamed_6,(.L_5 - __unnamed_6)
__unnamed_6:
        /*02f9*/ 	.byte	0x76, 0x6f, 0x69, 0x64, 0x20, 0x56, 0x65, 0x63, 0x74, 0x6f, 0x72, 0x56, 0x65, 0x72, 0x74, 0x65
        /*0309*/ 	.byte	0x78, 0x45, 0x6d, 0x62, 0x65, 0x64, 0x64, 0x69, 0x6e, 0x67, 0x3c, 0x73, 0x69, 0x7a, 0x65, 0x3e
        /*0319*/ 	.byte	0x3a, 0x3a, 0x72, 0x65, 0x6d, 0x6f, 0x76, 0x65, 0x5f, 0x6c, 0x61, 0x73, 0x74, 0x28, 0x29, 0x20
        /*0329*/ 	.byte	0x5b, 0x77, 0x69, 0x74, 0x68, 0x20, 0x75, 0x6e, 0x73, 0x69, 0x67, 0x6e, 0x65, 0x64, 0x20, 0x69
        /*0339*/ 	.byte	0x6e, 0x74, 0x20, 0x73, 0x69, 0x7a, 0x65, 0x20, 0x3d, 0x20, 0x35, 0x55, 0x5d, 0x00
.L_5:


//--------------------- .nv.shared.reserved.0     --------------------------
	.section	.nv.shared.reserved.0,"aw",@nobits
	.weak		__nv_reservedSMEM_offset_0_alias
	.size		__nv_reservedSMEM_offset_0_alias, 0, 64
	.other		__nv_reservedSMEM_offset_0_alias,@"STO_CUDA_RESERVED_SHARED STV_DEFAULT"
__nv_reservedSMEM_offset_0_alias:
	.zero		0
	.zero		64


//--------------------- .nv.constant0._Z38run_single_step_vectorvertex_embeddingILm8EEvPviP3CSRS0_PiS0_S3_PV13BUFFER_STATUSS0_S3_S6_PVii --------------------------
	.section	.nv.constant0._Z38run_single_step_vectorvertex_embeddingILm8EEvPviP3CSRS0_PiS0_S3_PV13BUFFER_STATUSS0_S3_S6_PVii,"a",@progbits
	.sectionflags	@""
	.align	4
.nv.constant0._Z38run_single_step_vectorvertex_embeddingILm8EEvPviP3CSRS0_PiS0_S3_PV13BUFFER_STATUSS0_S3_S6_PVii:
	.zero		996


//--------------------- .nv.constant0._Z38run_single_step_vectorvertex_embeddingILm7EEvPviP3CSRS0_PiS0_S3_PV13BUFFER_STATUSS0_S3_S6_PVii --------------------------
	.section	.nv.constant0._Z38run_single_step_vectorvertex_embeddingILm7EEvPviP3CSRS0_PiS0_S3_PV13BUFFER_STATUSS0_S3_S6_PVii,"a",@progbits
	.sectionflags	@""
	.align	4
.nv.constant0._Z38run_single_step_vectorvertex_embeddingILm7EEvPviP3CSRS0_PiS0_S3_PV13BUFFER_STATUSS0_S3_S6_PVii:
	.zero		996


//--------------------- .nv.constant0._Z38run_single_step_vectorvertex_embeddingILm6EEvPviP3CSRS0_PiS0_S3_PV13BUFFER_STATUSS0_S3_S6_PVii --------------------------
	.section	.nv.constant0._Z38run_single_step_vectorvertex_embeddingILm6EEvPviP3CSRS0_PiS0_S3_PV13BUFFER_STATUSS0_S3_S6_PVii,"a",@progbits
	.sectionflags	@""
	.align	4
.nv.constant0._Z38run_single_step_vectorvertex_embeddingILm6EEvPviP3CSRS0_PiS0_S3_PV13BUFFER_STATUSS0_S3_S6_PVii:
	.zero		996


//--------------------- .nv.constant0._Z38run_single_step_vectorvertex_embeddingILm5EEvPviP3CSRS0_PiS0_S3_PV13BUFFER_STATUSS0_S3_S6_PVii --------------------------
	.section	.nv.constant0._Z38run_single_step_vectorvertex_embeddingILm5EEvPviP3CSRS0_PiS0_S3_PV13BUFFER_STATUSS0_S3_S6_PVii,"a",@progbits
	.sectionflags	@""
	.align	4
.nv.constant0._Z38run_single_step_vectorvertex_embeddingILm5EEvPviP3CSRS0_PiS0_S3_PV13BUFFER_STATUSS0_S3_S6_PVii:
	.zero		996


//--------------------- .nv.constant0._Z38run_single_step_vectorvertex_embeddingILm4EEvPviP3CSRS0_PiS0_S3_PV13BUFFER_STATUSS0_S3_S6_PVii --------------------------
	.section	.nv.constant0._Z38run_single_step_vectorvertex_embeddingILm4EEvPviP3CSRS0_PiS0_S3_PV13BUFFER_STATUSS0_S3_S6_PVii,"a",@progbits
	.sectionflags	@""
	.align	4
.nv.constant0._Z38run_single_step_vectorvertex_embeddingILm4EEvPviP3CSRS0_PiS0_S3_PV13BUFFER_STATUSS0_S3_S6_PVii:
	.zero		996


//--------------------- .nv.constant0._Z38run_single_step_vectorvertex_embeddingILm3EEvPviP3CSRS0_PiS0_S3_PV13BUFFER_STATUSS0_S3_S6_PVii --------------------------
	.section	.nv.constant0._Z38run_single_step_vectorvertex_embeddingILm3EEvPviP3CSRS0_PiS0_S3_PV13BUFFER_STATUSS0_S3_S6_PVii,"a",@progbits
	.sectionflags	@""
	.align	4
.nv.constant0._Z38run_single_step_vectorvertex_embeddingILm3EEvPviP3CSRS0_PiS0_S3_PV13BUFFER_STATUSS0_S3_S6_PVii:
	.zero		996


//--------------------- .nv.constant0._Z38run_single_step_vectorvertex_embeddingILm2EEvPviP3CSRS0_PiS0_S3_PV13BUFFER_STATUSS0_S3_S6_PVii --------------------------
	.section	.nv.constant0._Z38run_single_step_vectorvertex_embeddingILm2EEvPviP3CSRS0_PiS0_S3_PV13BUFFER_STATUSS0_S3_S6_PVii,"a",@progbits
	.sectionflags	@""
	.align	4
.nv.constant0._Z38run_single_step_vectorvertex_embeddingILm2EEvPviP3CSRS0_PiS0_S3_PV13BUFFER_STATUSS0_S3_S6_PVii:
	.zero		996


//--------------------- .nv.constant0._Z38run_single_step_vectorvertex_embeddingILm1EEvPviP3CSRS0_PiS0_S3_PV13BUFFER_STATUSS0_S3_S6_PVii --------------------------
	.section	.nv.constant0._Z38run_single_step_vectorvertex_embeddingILm1EEvPviP3CSRS0_PiS0_S3_PV13BUFFER_STATUSS0_S3_S6_PVii,"a",@progbits
	.sectionflags	@""
	.align	4
.nv.constant0._Z38run_single_step_vectorvertex_embeddingILm1EEvPviP3CSRS0_PiS0_S3_PV13BUFFER_STATUSS0_S3_S6_PVii:
	.zero		996


//--------------------- .nv.constant0._Z12print_kernelv --------------------------
	.section	.nv.constant0._Z12print_kernelv,"a",@progbits
	.sectionflags	@""
	.align	4
.nv.constant0._Z12print_kernelv:
	.zero		896


//--------------------- SYMBOLS --------------------------

	.type		.nv.reservedSmem.offset0,@object
	.size		.nv.reservedSmem.offset0,0x4
	.type		vprintf,@function
	.type		__assertfail,@function
